	.target	sm_90a

	.elftype	@"ET_EXEC"


//--------------------- .note.nv.tkinfo           --------------------------
	.section	.note.nv.tkinfo,"",@"SHT_NOTE"
	.sectionflags	@"SHF_NOTE_NV_TKINFO"
	.tkinfo
        /*0018*/ 	.word	0x00000002
        /*0030*/ 	.string	""
        /*0030*/ 	.string	"ptxas"
        /*0030*/ 	.string	"Cuda compilation tools, release 13.0, V13.0.88"
        /*0030*/ 	.string	"Build cuda_13.0.r13.0/compiler.36424714_0"
        /*0030*/ 	.string	"-v  -suppress-debug-info  -lineinfo  -arch sm_90a "



//--------------------- .note.nv.cuinfo           --------------------------
	.section	.note.nv.cuinfo,"",@"SHT_NOTE"
	.sectionflags	@"SHF_NOTE_NV_CUINFO"
        /*0018*/ 	.short	0x0002
        /*001a*/ 	.short	0x005a
        /*001c*/ 	.short	0x0082
	.zero		2


//--------------------- .nv.info                  --------------------------
	.section	.nv.info,"",@"SHT_CUDA_INFO"
	.align	4


	//----- nvinfo : EIATTR_REGCOUNT
	.align		4
        /*0000*/ 	.byte	0x04, 0x2f
        /*0002*/ 	.short	(.L_1 - .L_0)
	.align		4
.L_0:
        /*0004*/ 	.word	index@(matmul_kernel)
        /*0008*/ 	.word	0x000000ff


	//----- nvinfo : EIATTR_FRAME_SIZE
	.align		4
.L_1:
        /*000c*/ 	.byte	0x04, 0x11
        /*000e*/ 	.short	(.L_3 - .L_2)
	.align		4
.L_2:
        /*0010*/ 	.word	index@(matmul_kernel)
        /*0014*/ 	.word	0x00000af8


	//----- nvinfo : EIATTR_MIN_STACK_SIZE
	.align		4
.L_3:
        /*0018*/ 	.byte	0x04, 0x12
        /*001a*/ 	.short	(.L_5 - .L_4)
	.align		4
.L_4:
        /*001c*/ 	.word	index@(matmul_kernel)
        /*0020*/ 	.word	0x00000af8
.L_5:


//--------------------- .nv.compat                --------------------------
	.section	.nv.compat,"",@"SHT_CUDA_COMPAT_INFO"
	.align	4
        /*0000*/ 	.byte	0x02, 0x09, 0x01, 0x00, 0x02, 0x02, 0x04, 0x00, 0x02, 0x05, 0x05, 0x00, 0x03, 0x07, 0x01, 0x01
        /*0010*/ 	.byte	0x02, 0x03, 0x00, 0x00, 0x02, 0x06, 0x01, 0x00, 0x04, 0x0b, 0x08, 0x00, 0x00, 0x00, 0x00, 0x00
        /*0020*/ 	.byte	0x00, 0x00, 0x00, 0x00


//--------------------- .nv.info.matmul_kernel    --------------------------
	.section	.nv.info.matmul_kernel,"",@"SHT_CUDA_INFO"
	.sectionflags	@""
	.align	4


	//----- nvinfo : EIATTR_CUDA_API_VERSION
	.align		4
        /*0000*/ 	.byte	0x04, 0x37
        /*0002*/ 	.short	(.L_7 - .L_6)
.L_6:
        /*0004*/ 	.word	0x00000082


	//----- nvinfo : EIATTR_KPARAM_INFO
	.align		4
.L_7:
        /*0008*/ 	.byte	0x04, 0x17
        /*000a*/ 	.short	(.L_9 - .L_8)
.L_8:
        /*000c*/ 	.word	0x00000000
        /*0010*/ 	.short	0x000d
        /*0012*/ 	.short	0x0048
        /*0014*/ 	.byte	0x00, 0xf4, 0x21, 0x00


	//----- nvinfo : EIATTR_KPARAM_INFO
	.align		4
.L_9:
        /*0018*/ 	.byte	0x04, 0x17
        /*001a*/ 	.short	(.L_11 - .L_10)
.L_10:
        /*001c*/ 	.word	0x00000000
        /*0020*/ 	.short	0x000c
        /*0022*/ 	.short	0x0040
        /*0024*/ 	.byte	0x00, 0xf4, 0x21, 0x00


	//----- nvinfo : EIATTR_KPARAM_INFO
	.align		4
.L_11:
        /*0028*/ 	.byte	0x04, 0x17
        /*002a*/ 	.short	(.L_13 - .L_12)
.L_12:
        /*002c*/ 	.word	0x00000000
        /*0030*/ 	.short	0x000b
        /*0032*/ 	.short	0x0038
        /*0034*/ 	.byte	0x00, 0xf0, 0x11, 0x00


	//----- nvinfo : EIATTR_KPARAM_INFO
	.align		4
.L_13:
        /*0038*/ 	.byte	0x04, 0x17
        /*003a*/ 	.short	(.L_15 - .L_14)
.L_14:
        /*003c*/ 	.word	0x00000000
        /*0040*/ 	.short	0x000a
        /*0042*/ 	.short	0x0034
        /*0044*/ 	.byte	0x00, 0xf0, 0x11, 0x00


	//----- nvinfo : EIATTR_KPARAM_INFO
	.align		4
.L_15:
        /*0048*/ 	.byte	0x04, 0x17
        /*004a*/ 	.short	(.L_17 - .L_16)
.L_16:
        /*004c*/ 	.word	0x00000000
        /*0050*/ 	.short	0x0009
        /*0052*/ 	.short	0x0030
        /*0054*/ 	.byte	0x00, 0xf0, 0x11, 0x00


	//----- nvinfo : EIATTR_KPARAM_INFO
	.align		4
.L_17:
        /*0058*/ 	.byte	0x04, 0x17
        /*005a*/ 	.short	(.L_19 - .L_18)
.L_18:
        /*005c*/ 	.word	0x00000000
        /*0060*/ 	.short	0x0008
        /*0062*/ 	.short	0x002c
        /*0064*/ 	.byte	0x00, 0xf0, 0x11, 0x00


	//----- nvinfo : EIATTR_KPARAM_INFO
	.align		4
.L_19:
        /*0068*/ 	.byte	0x04, 0x17
        /*006a*/ 	.short	(.L_21 - .L_20)
.L_20:
        /*006c*/ 	.word	0x00000000
        /*0070*/ 	.short	0x0007
        /*0072*/ 	.short	0x0028
        /*0074*/ 	.byte	0x00, 0xf0, 0x11, 0x00


	//----- nvinfo : EIATTR_KPARAM_INFO
	.align		4
.L_21:
        /*0078*/ 	.byte	0x04, 0x17
        /*007a*/ 	.short	(.L_23 - .L_22)
.L_22:
        /*007c*/ 	.word	0x00000000
        /*0080*/ 	.short	0x0006
        /*0082*/ 	.short	0x0024
        /*0084*/ 	.byte	0x00, 0xf0, 0x11, 0x00


	//----- nvinfo : EIATTR_KPARAM_INFO
	.align		4
.L_23:
        /*0088*/ 	.byte	0x04, 0x17
        /*008a*/ 	.short	(.L_25 - .L_24)
.L_24:
        /*008c*/ 	.word	0x00000000
        /*0090*/ 	.short	0x0005
        /*0092*/ 	.short	0x0020
        /*0094*/ 	.byte	0x00, 0xf0, 0x11, 0x00


	//----- nvinfo : EIATTR_KPARAM_INFO
	.align		4
.L_25:
        /*0098*/ 	.byte	0x04, 0x17
        /*009a*/ 	.short	(.L_27 - .L_26)
.L_26:
        /*009c*/ 	.word	0x00000000
        /*00a0*/ 	.short	0x0004
        /*00a2*/ 	.short	0x001c
        /*00a4*/ 	.byte	0x00, 0xf0, 0x11, 0x00


	//----- nvinfo : EIATTR_KPARAM_INFO
	.align		4
.L_27:
        /*00a8*/ 	.byte	0x04, 0x17
        /*00aa*/ 	.short	(.L_29 - .L_28)
.L_28:
        /*00ac*/ 	.word	0x00000000
        /*00b0*/ 	.short	0x0003
        /*00b2*/ 	.short	0x0018
        /*00b4*/ 	.byte	0x00, 0xf0, 0x11, 0x00


	//----- nvinfo : EIATTR_KPARAM_INFO
	.align		4
.L_29:
        /*00b8*/ 	.byte	0x04, 0x17
        /*00ba*/ 	.short	(.L_31 - .L_30)
.L_30:
        /*00bc*/ 	.word	0x00000000
        /*00c0*/ 	.short	0x0002
        /*00c2*/ 	.short	0x0010
        /*00c4*/ 	.byte	0x00, 0xf4, 0x21, 0x00


	//----- nvinfo : EIATTR_KPARAM_INFO
	.align		4
.L_31:
        /*00c8*/ 	.byte	0x04, 0x17
        /*00ca*/ 	.short	(.L_33 - .L_32)
.L_32:
        /*00cc*/ 	.word	0x00000000
        /*00d0*/ 	.short	0x0001
        /*00d2*/ 	.short	0x0008
        /*00d4*/ 	.byte	0x00, 0xf4, 0x21, 0x00


	//----- nvinfo : EIATTR_KPARAM_INFO
	.align		4
.L_33:
        /*00d8*/ 	.byte	0x04, 0x17
        /*00da*/ 	.short	(.L_35 - .L_34)
.L_34:
        /*00dc*/ 	.word	0x00000000
        /*00e0*/ 	.short	0x0000
        /*00e2*/ 	.short	0x0000
        /*00e4*/ 	.byte	0x00, 0xf4, 0x21, 0x00


	//----- nvinfo : EIATTR_EXPLICIT_CLUSTER
	.align		4
.L_35:
        /*00e8*/ 	.byte	0x01, 0x3e
	.zero		2


	//----- nvinfo : EIATTR_CTA_PER_CLUSTER
	.align		4
        /*00ec*/ 	.byte	0x04, 0x3d
        /*00ee*/ 	.short	(.L_37 - .L_36)
.L_36:
        /*00f0*/ 	.word	0x00000002
        /*00f4*/ 	.word	0x00000001
        /*00f8*/ 	.word	0x00000001


	//----- nvinfo : EIATTR_SPARSE_MMA_MASK
	.align		4
.L_37:
        /*00fc*/ 	.byte	0x03, 0x50
        /*00fe*/ 	.short	0x0000


	//----- nvinfo : EIATTR_MAXREG_COUNT
	.align		4
        /*0100*/ 	.byte	0x03, 0x1b
        /*0102*/ 	.short	0x00ff


	//----- nvinfo : EIATTR_NUM_BARRIERS
	.align		4
        /*0104*/ 	.byte	0x02, 0x4c
        /*0106*/ 	.byte	0x01
	.zero		1


	//----- nvinfo : EIATTR_ANNOTATIONS
	.align		4
        /*0108*/ 	.byte	0x04, 0x55
        /*010a*/ 	.short	(.L_39 - .L_38)


	//   ....[0]....
.L_38:
        /*010c*/ 	.word	0x00000001
        /*0110*/ 	.byte	0x50, 0x09, 0x00, 0x00, 0x01, 0x00, 0x00, 0x00, 0xa0, 0x76, 0x00, 0x00, 0x01, 0x00, 0x00, 0x00
        /* <DEDUP_REMOVED lines=995> */
        /*3f50*/ 	.byte	0x60, 0x85, 0x01, 0x00


	//----- nvinfo : EIATTR_MERCURY_ISA_VERSION
	.align		4
.L_39:
        /*3f54*/ 	.byte	0x03, 0x5f
        /*3f56*/ 	.short	0x0101


	//----- nvinfo : EIATTR_EXIT_INSTR_OFFSETS
	.align		4
        /*3f58*/ 	.byte	0x04, 0x1c
        /*3f5a*/ 	.short	(.L_41 - .L_40)


	//   ....[0]....
.L_40:
        /*3f5c*/ 	.word	0x00021690


	//   ....[1]....
        /*3f60*/ 	.word	0x000216c0


	//----- nvinfo : EIATTR_REQNTID
	.align		4
.L_41:
        /*3f64*/ 	.byte	0x04, 0x10
        /*3f66*/ 	.short	(.L_43 - .L_42)
.L_42:
        /*3f68*/ 	.word	0x00000080
        /*3f6c*/ 	.word	0x00000001
        /*3f70*/ 	.word	0x00000001


	//----- nvinfo : EIATTR_CBANK_PARAM_SIZE
	.align		4
.L_43:
        /*3f74*/ 	.byte	0x03, 0x19
        /*3f76*/ 	.short	0x0050


	//----- nvinfo : EIATTR_PARAM_CBANK
	.align		4
        /*3f78*/ 	.byte	0x04, 0x0a
        /*3f7a*/ 	.short	(.L_45 - .L_44)
	.align		4
.L_44:
        /*3f7c*/ 	.word	index@(.nv.constant0.matmul_kernel)
        /*3f80*/ 	.short	0x0210
        /*3f82*/ 	.short	0x0050


	//----- nvinfo : EIATTR_SW_WAR
	.align		4
.L_45:
        /*3f84*/ 	.byte	0x04, 0x36
        /*3f86*/ 	.short	(.L_47 - .L_46)
.L_46:
        /*3f88*/ 	.word	0x00000008
.L_47:


//--------------------- .nv.callgraph             --------------------------
	.section	.nv.callgraph,"",@"SHT_CUDA_CALLGRAPH"
	.align	4
	.sectionentsize	8
	.align		4
        /*0000*/ 	.word	0x00000000
	.align		4
        /*0004*/ 	.word	0xffffffff
	.align		4
        /*0008*/ 	.word	0x00000000
	.align		4
        /*000c*/ 	.word	0xfffffffe
	.align		4
        /*0010*/ 	.word	0x00000000
	.align		4
        /*0014*/ 	.word	0xfffffffd
	.align		4
        /*0018*/ 	.word	0x00000000
	.align		4
        /*001c*/ 	.word	0xfffffffc


//--------------------- .text.matmul_kernel       --------------------------
	.section	.text.matmul_kernel,"ax",@progbits
	.align	128
        .global         matmul_kernel
        .type           matmul_kernel,@function
        .size           matmul_kernel,(.L_x_3 - matmul_kernel)
        .other          matmul_kernel,@"STO_CUDA_ENTRY STV_DEFAULT"
matmul_kernel:
.text.matmul_kernel:
[----:B------:R-:W0:Y:S08]  /*0000*/  LDC R1, c[0x0][0x28] ;  /* 0x00000a00ff017b82 */ /* 0x000e300000000800 */
[----:B------:R-:W1:Y:S01]  /*0010*/  LDC.64 R152, c[0x0][0x228] ;  /* 0x00008a00ff987b82 */ /* 0x000e620000000a00 */
[----:B0-----:R-:W-:Y:S01]  /*0020*/  VIADD R1, R1, 0xfffff508 ;  /* 0xfffff50801017836 */ /* 0x001fe20000000000 */
[----:B------:R-:W-:Y:S01]  /*0030*/  ULDC.64 UR14, c[0x0][0x208] ;  /* 0x00008200000e7ab9 */ /* 0x000fe20000000a00 */
[----:B------:R-:W-:-:S02]  /*0040*/  CS2R R36, SRZ ;  /* 0x0000000000247805 */ /* 0x000fc4000001ff00 */
[----:B------:R-:W-:Y:S02]  /*0050*/  CS2R R38, SRZ ;  /* 0x0000000000267805 */ /* 0x000fe4000001ff00 */
[----:B------:R-:W-:Y:S02]  /*0060*/  CS2R R40, SRZ ;  /* 0x0000000000287805 */ /* 0x000fe4000001ff00 */
[----:B------:R-:W-:Y:S02]  /*0070*/  CS2R R42, SRZ ;  /* 0x00000000002a7805 */ /* 0x000fe4000001ff00 */
[----:B------:R-:W-:Y:S01]  /*0080*/  CS2R R44, SRZ ;  /* 0x00000000002c7805 */ /* 0x000fe2000001ff00 */
[----:B------:R-:W0:Y:S01]  /*0090*/  S2UR UR4, SR_CTAID.X ;  /* 0x00000000000479c3 */ /* 0x000e220000002500 */
[----:B------:R-:W-:Y:S02]  /*00a0*/  CS2R R46, SRZ ;  /* 0x00000000002e7805 */ /* 0x000fe4000001ff00 */
[----:B------:R-:W-:-:S02]  /*00b0*/  CS2R R48, SRZ ;  /* 0x0000000000307805 */ /* 0x000fc4000001ff00 */
[----:B------:R-:W-:Y:S02]  /*00c0*/  CS2R R50, SRZ ;  /* 0x0000000000327805 */ /* 0x000fe4000001ff00 */
[----:B------:R-:W-:Y:S02]  /*00d0*/  CS2R R20, SRZ ;  /* 0x0000000000147805 */ /* 0x000fe4000001ff00 */
[----:B------:R-:W-:Y:S02]  /*00e0*/  CS2R R22, SRZ ;  /* 0x0000000000167805 */ /* 0x000fe4000001ff00 */
[----:B------:R-:W-:Y:S02]  /*00f0*/  CS2R R16, SRZ ;  /* 0x0000000000107805 */ /* 0x000fe4000001ff00 */
        /* <DEDUP_REMOVED lines=8> */
[----:B------:R-:W-:Y:S01]  /*0180*/  CS2R R66, SRZ ;  /* 0x0000000000427805 */ /* 0x000fe2000001ff00 */
[----:B-1----:R-:W-:Y:S01]  /*0190*/  VIADD R0, R153, 0x1ff ;  /* 0x000001ff99007836 */ /* 0x002fe20000000000 */
[----:B------:R-:W-:Y:S02]  /*01a0*/  CS2R R68, SRZ ;  /* 0x0000000000447805 */ /* 0x000fe4000001ff00 */
[----:B------:R-:W-:Y:S02]  /*01b0*/  CS2R R70, SRZ ;  /* 0x0000000000467805 */ /* 0x000fe4000001ff00 */
[----:B------:R-:W-:Y:S02]  /*01c0*/  CS2R R72, SRZ ;  /* 0x0000000000487805 */ /* 0x000fe4000001ff00 */
[----:B------:R-:W-:Y:S02]  /*01d0*/  CS2R R74, SRZ ;  /* 0x00000000004a7805 */ /* 0x000fe4000001ff00 */
[----:B------:R-:W-:-:S02]  /*01e0*/  SHF.R.S32.HI R3, RZ, 0x1f, R0 ;  /* 0x0000001fff037819 */ /* 0x000fc40000011400 */
[----:B------:R-:W-:Y:S02]  /*01f0*/  CS2R R76, SRZ ;  /* 0x00000000004c7805 */ /* 0x000fe4000001ff00 */
[----:B------:R-:W-:Y:S02]  /*0200*/  CS2R R78, SRZ ;  /* 0x00000000004e7805 */ /* 0x000fe4000001ff00 */
[----:B0-----:R-:W-:Y:S01]  /*0210*/  I2FP.F32.U32 R5, UR4 ;  /* 0x0000000400057c45 */ /* 0x001fe20008201000 */
[----:B------:R-:W-:Y:S01]  /*0220*/  ULDC UR4, c[0x0][0x150] ;  /* 0x0000540000047ab9 */ /* 0x000fe20000000800 */
[----:B------:R-:W-:Y:S02]  /*0230*/  LEA.HI R3, R3, R0, RZ, 0x9 ;  /* 0x0000000003037211 */ /* 0x000fe400078f48ff */
[----:B------:R-:W-:Y:S02]  /*0240*/  CS2R R80, SRZ ;  /* 0x0000000000507805 */ /* 0x000fe4000001ff00 */
[----:B------:R-:W-:Y:S01]  /*0250*/  CS2R R82, SRZ ;  /* 0x0000000000527805 */ /* 0x000fe2000001ff00 */
[----:B------:R-:W-:Y:S01]  /*0260*/  FMUL R5, R5, UR4 ;  /* 0x0000000405057c20 */ /* 0x000fe20008400000 */
[----:B------:R-:W-:-:S02]  /*0270*/  SHF.R.S32.HI R3, RZ, 0x9, R3 ;  /* 0x00000009ff037819 */ /* 0x000fc40000011403 */
[----:B------:R-:W-:Y:S02]  /*0280*/  CS2R R84, SRZ ;  /* 0x0000000000547805 */ /* 0x000fe4000001ff00 */
[----:B------:R-:W-:Y:S02]  /*0290*/  CS2R R86, SRZ ;  /* 0x0000000000567805 */ /* 0x000fe4000001ff00 */
[----:B------:R-:W-:Y:S02]  /*02a0*/  CS2R R88, SRZ ;  /* 0x0000000000587805 */ /* 0x000fe4000001ff00 */
[----:B------:R-:W-:Y:S01]  /*02b0*/  CS2R R90, SRZ ;  /* 0x00000000005a7805 */ /* 0x000fe2000001ff00 */
[----:B------:R-:W-:Y:S01]  /*02c0*/  IMAD.SHL.U32 R4, R3, 0x8, RZ ;  /* 0x0000000803047824 */ /* 0x000fe200078e00ff */
[----:B------:R-:W0:Y:S01]  /*02d0*/  F2I.U32.TRUNC.NTZ R5, R5 ;  /* 0x0000000500057305 */ /* 0x000e22000020f000 */
[----:B------:R-:W-:Y:S02]  /*02e0*/  CS2R R92, SRZ ;  /* 0x00000000005c7805 */ /* 0x000fe4000001ff00 */
[----:B------:R-:W-:-:S02]  /*02f0*/  CS2R R94, SRZ ;  /* 0x00000000005e7805 */ /* 0x000fc4000001ff00 */
[----:B------:R-:W-:Y:S02]  /*0300*/  CS2R R96, SRZ ;  /* 0x0000000000607805 */ /* 0x000fe4000001ff00 */
[----:B------:R-:W-:Y:S02]  /*0310*/  IABS R7, R4 ;  /* 0x0000000400077213 */ /* 0x000fe40000000000 */
[----:B------:R-:W-:Y:S02]  /*0320*/  CS2R R98, SRZ ;  /* 0x0000000000627805 */ /* 0x000fe4000001ff00 */
[----:B------:R-:W-:Y:S02]  /*0330*/  CS2R R100, SRZ ;  /* 0x0000000000647805 */ /* 0x000fe4000001ff00 */
[----:B------:R-:W-:Y:S01]  /*0340*/  CS2R R102, SRZ ;  /* 0x0000000000667805 */ /* 0x000fe2000001ff00 */
[----:B------:R-:W1:Y:S01]  /*0350*/  I2F.RP R0, R7 ;  /* 0x0000000700007306 */ /* 0x000e620000209400 */
[----:B------:R-:W-:-:S02]  /*0360*/  CS2R R104, SRZ ;  /* 0x0000000000687805 */ /* 0x000fc4000001ff00 */
[----:B------:R-:W-:Y:S02]  /*0370*/  CS2R R106, SRZ ;  /* 0x00000000006a7805 */ /* 0x000fe4000001ff00 */
[----:B------:R-:W-:Y:S02]  /*0380*/  CS2R R108, SRZ ;  /* 0x00000000006c7805 */ /* 0x000fe4000001ff00 */
[----:B------:R-:W-:Y:S02]  /*0390*/  CS2R R110, SRZ ;  /* 0x00000000006e7805 */ /* 0x000fe4000001ff00 */
[----:B------:R-:W-:Y:S02]  /*03a0*/  CS2R R112, SRZ ;  /* 0x0000000000707805 */ /* 0x000fe4000001ff00 */
[----:B------:R-:W-:Y:S02]  /*03b0*/  CS2R R114, SRZ ;  /* 0x0000000000727805 */ /* 0x000fe4000001ff00 */
[----:B0-----:R-:W-:-:S02]  /*03c0*/  IABS R11, R5 ;  /* 0x00000005000b7213 */ /* 0x001fc40000000000 */
[----:B------:R-:W-:Y:S02]  /*03d0*/  CS2R R116, SRZ ;  /* 0x0000000000747805 */ /* 0x000fe4000001ff00 */
[----:B------:R-:W-:Y:S02]  /*03e0*/  CS2R R118, SRZ ;  /* 0x0000000000767805 */ /* 0x000fe4000001ff00 */
[----:B------:R-:W-:Y:S02]  /*03f0*/  CS2R R120, SRZ ;  /* 0x0000000000787805 */ /* 0x000fe4000001ff00 */
[----:B------:R-:W-:Y:S02]  /*0400*/  CS2R R122, SRZ ;  /* 0x00000000007a7805 */ /* 0x000fe4000001ff00 */
[----:B------:R-:W-:Y:S02]  /*0410*/  CS2R R124, SRZ ;  /* 0x00000000007c7805 */ /* 0x000fe4000001ff00 */
[----:B------:R-:W-:-:S02]  /*0420*/  CS2R R126, SRZ ;  /* 0x00000000007e7805 */ /* 0x000fc4000001ff00 */
[----:B------:R-:W-:Y:S01]  /*0430*/  CS2R R128, SRZ ;  /* 0x0000000000807805 */ /* 0x000fe2000001ff00 */
[----:B-1----:R-:W0:Y:S01]  /*0440*/  MUFU.RCP R0, R0 ;  /* 0x0000000000007308 */ /* 0x002e220000001000 */
        /* <DEDUP_REMOVED lines=10> */
[----:B------:R-:W-:Y:S01]  /*04f0*/  CS2R R150, SRZ ;  /* 0x0000000000967805 */ /* 0x000fe2000001ff00 */
[----:B0-----:R-:W-:Y:S01]  /*0500*/  VIADD R2, R0, 0xffffffe ;  /* 0x0ffffffe00027836 */ /* 0x001fe20000000000 */
[----:B------:R-:W-:-:S03]  /*0510*/  IABS R0, R4 ;  /* 0x0000000400007213 */ /* 0x000fc60000000000 */
[----:B------:R0:W1:Y:S02]  /*0520*/  F2I.FTZ.U32.TRUNC.NTZ R3, R2 ;  /* 0x0000000200037305 */ /* 0x000064000021f000 */
[----:B------:R-:W-:Y:S02]  /*0530*/  IMAD.MOV R0, RZ, RZ, -R0 ;  /* 0x000000ffff007224 */ /* 0x000fe400078e0a00 */
[----:B0-----:R-:W-:Y:S02]  /*0540*/  IMAD.MOV.U32 R2, RZ, RZ, RZ ;  /* 0x000000ffff027224 */ /* 0x001fe400078e00ff */
[----:B-1----:R-:W-:-:S04]  /*0550*/  IMAD.MOV R6, RZ, RZ, -R3 ;  /* 0x000000ffff067224 */ /* 0x002fc800078e0a03 */
[----:B------:R-:W-:-:S04]  /*0560*/  IMAD R9, R6, R7, RZ ;  /* 0x0000000706097224 */ /* 0x000fc800078e02ff */
[----:B------:R-:W-:-:S06]  /*0570*/  IMAD.HI.U32 R2, R3, R9, R2 ;  /* 0x0000000903027227 */ /* 0x000fcc00078e0002 */
[----:B------:R-:W-:-:S04]  /*0580*/  IMAD.HI.U32 R2, R2, R11, RZ ;  /* 0x0000000b02027227 */ /* 0x000fc800078e00ff */
[----:B------:R-:W-:-:S05]  /*0590*/  IMAD R0, R2, R0, R11 ;  /* 0x0000000002007224 */ /* 0x000fca00078e020b */
[----:B------:R-:W-:-:S13]  /*05a0*/  ISETP.GT.U32.AND P1, PT, R7, R0, PT ;  /* 0x000000000700720c */ /* 0x000fda0003f24070 */
[----:B------:R-:W-:Y:S02]  /*05b0*/  @!P1 IMAD.IADD R0, R0, 0x1, -R7 ;  /* 0x0000000100009824 */ /* 0x000fe400078e0a07 */
[----:B------:R-:W-:Y:S01]  /*05c0*/  @!P1 VIADD R2, R2, 0x1 ;  /* 0x0000000102029836 */ /* 0x000fe20000000000 */
[----:B------:R-:W-:Y:S02]  /*05d0*/  ISETP.NE.AND P1, PT, R4, RZ, PT ;  /* 0x000000ff0400720c */ /* 0x000fe40003f25270 */
[----:B------:R-:W-:Y:S02]  /*05e0*/  ISETP.GE.U32.AND P0, PT, R0, R7, PT ;  /* 0x000000070000720c */ /* 0x000fe40003f06070 */
[----:B------:R-:W-:-:S04]  /*05f0*/  LOP3.LUT R0, R5, R4, RZ, 0x3c, !PT ;  /* 0x0000000405007212 */ /* 0x000fc800078e3cff */
[----:B------:R-:W-:Y:S01]  /*0600*/  ISETP.GE.AND P2, PT, R0, RZ, PT ;  /* 0x000000ff0000720c */ /* 0x000fe20003f46270 */
[----:B------:R-:W-:-:S05]  /*0610*/  VIADD R0, R152, 0x7f ;  /* 0x0000007f98007836 */ /* 0x000fca0000000000 */
[----:B------:R-:W-:Y:S01]  /*0620*/  SHF.R.S32.HI R3, RZ, 0x1f, R0 ;  /* 0x0000001fff037819 */ /* 0x000fe20000011400 */
[----:B------:R-:W-:-:S03]  /*0630*/  @P0 VIADD R2, R2, 0x1 ;  /* 0x0000000102020836 */ /* 0x000fc60000000000 */
[----:B------:R-:W-:-:S03]  /*0640*/  LEA.HI R3, R3, R0, RZ, 0x7 ;  /* 0x0000000003037211 */ /* 0x000fc600078f38ff */
[----:B------:R-:W-:Y:S01]  /*0650*/  @!P2 IMAD.MOV R2, RZ, RZ, -R2 ;  /* 0x000000ffff02a224 */ /* 0x000fe200078e0a02 */
[----:B------:R-:W-:-:S05]  /*0660*/  @!P1 LOP3.LUT R2, RZ, R4, RZ, 0x33, !PT ;  /* 0x00000004ff029212 */ /* 0x000fca00078e33ff */
[----:B------:R-:W-:Y:S02]  /*0670*/  IMAD.SHL.U32 R6, R2, 0x8, RZ ;  /* 0x0000000802067824 */ /* 0x000fe400078e00ff */
[----:B------:R-:W-:-:S03]  /*0680*/  IMAD.MOV R2, RZ, RZ, -R2 ;  /* 0x000000ffff027224 */ /* 0x000fc600078e0a02 */
[----:B------:R-:W-:Y:S01]  /*0690*/  LEA.HI.SX32 R3, R3, -R6, 0x19 ;  /* 0x8000000603037211 */ /* 0x000fe200078fcaff */
[----:B------:R-:W-:-:S03]  /*06a0*/  IMAD R11, R4, R2, R5 ;  /* 0x00000002040b7224 */ /* 0x000fc600078e0205 */
[----:B------:R-:W-:-:S04]  /*06b0*/  VIMNMX R8, R3, 0x8, PT ;  /* 0x0000000803087848 */ /* 0x000fc80003fe0100 */
[-C--:B------:R-:W-:Y:S02]  /*06c0*/  IABS R7, R8.reuse ;  /* 0x0000000800077213 */ /* 0x080fe40000000000 */
[----:B------:R-:W-:Y:S02]  /*06d0*/  IABS R4, R8 ;  /* 0x0000000800047213 */ /* 0x000fe40000000000 */
[----:B------:R-:W0:Y:S08]  /*06e0*/  I2F.RP R0, R7 ;  /* 0x0000000700007306 */ /* 0x000e300000209400 */
[----:B0-----:R-:W0:Y:S02]  /*06f0*/  MUFU.RCP R0, R0 ;  /* 0x0000000000007308 */ /* 0x001e240000001000 */
[----:B0-----:R-:W-:-:S02]  /*0700*/  VIADD R3, R0, 0xffffffe ;  /* 0x0ffffffe00037836 */ /* 0x001fc40000000000 */
[----:B------:R-:W-:-:S04]  /*0710*/  IMAD.MOV R0, RZ, RZ, -R4 ;  /* 0x000000ffff007224 */ /* 0x000fc800078e0a04 */
[----:B------:R-:W0:Y:S02]  /*0720*/  F2I.FTZ.U32.TRUNC.NTZ R3, R3 ;  /* 0x0000000300037305 */ /* 0x000e24000021f000 */
[----:B0-----:R-:W-:-:S04]  /*0730*/  IMAD.MOV R9, RZ, RZ, -R3 ;  /* 0x000000ffff097224 */ /* 0x001fc800078e0a03 */
[----:B------:R-:W-:Y:S01]  /*0740*/  IMAD.MOV.U32 R2, RZ, RZ, R9 ;  /* 0x000000ffff027224 */ /* 0x000fe200078e0009 */
[----:B------:R-:W-:-:S03]  /*0750*/  IABS R9, R11 ;  /* 0x0000000b00097213 */ /* 0x000fc60000000000 */
[----:B------:R-:W-:Y:S02]  /*0760*/  IMAD R5, R2, R7, RZ ;  /* 0x0000000702057224 */ /* 0x000fe400078e02ff */
[----:B------:R-:W-:-:S04]  /*0770*/  IMAD.MOV.U32 R2, RZ, RZ, RZ ;  /* 0x000000ffff027224 */ /* 0x000fc800078e00ff */
[----:B------:R-:W-:Y:S01]  /*0780*/  IMAD.HI.U32 R2, R3, R5, R2 ;  /* 0x0000000503027227 */ /* 0x000fe200078e0002 */
[----:B------:R-:W-:Y:S02]  /*0790*/  LOP3.LUT R3, R11, R8, RZ, 0x3c, !PT ;  /* 0x000000080b037212 */ /* 0x000fe400078e3cff */
[----:B------:R-:W-:Y:S02]  /*07a0*/  MOV R5, 0x400 ;  /* 0x0000040000057802 */ /* 0x000fe40000000f00 */
[----:B------:R-:W-:Y:S01]  /*07b0*/  ISETP.GE.AND P2, PT, R3, RZ, PT ;  /* 0x000000ff0300720c */ /* 0x000fe20003f46270 */
[----:B------:R-:W-:Y:S01]  /*07c0*/  IMAD.HI.U32 R2, R2, R9, RZ ;  /* 0x0000000902027227 */ /* 0x000fe200078e00ff */
[----:B------:R-:W-:Y:S02]  /*07d0*/  R2UR UR12, R5 ;  /* 0x00000000050c72ca */ /* 0x000fe400000e0000 */
[----:B------:R-:W0:Y:S01]  /*07e0*/  S2R R5, SR_CgaCtaId ;  /* 0x0000000000057919 */ /* 0x000e220000008800 */
[----:B------:R-:W-:-:S05]  /*07f0*/  IMAD R0, R2, R0, R9 ;  /* 0x0000000002007224 */ /* 0x000fca00078e0209 */
[----:B------:R-:W-:-:S13]  /*0800*/  ISETP.GT.U32.AND P1, PT, R7, R0, PT ;  /* 0x000000000700720c */ /* 0x000fda0003f24070 */
[----:B------:R-:W-:Y:S02]  /*0810*/  @!P1 IMAD.IADD R0, R0, 0x1, -R7 ;  /* 0x0000000100009824 */ /* 0x000fe400078e0a07 */
[----:B------:R-:W-:Y:S01]  /*0820*/  @!P1 VIADD R2, R2, 0x1 ;  /* 0x0000000102029836 */ /* 0x000fe20000000000 */
[----:B------:R-:W-:Y:S02]  /*0830*/  ISETP.NE.AND P1, PT, R8, RZ, PT ;  /* 0x000000ff0800720c */ /* 0x000fe40003f25270 */
[----:B------:R-:W-:Y:S02]  /*0840*/  ISETP.GE.U32.AND P0, PT, R0, R7, PT ;  /* 0x000000070000720c */ /* 0x000fe40003f06070 */
[----:B------:R-:W1:Y:S01]  /*0850*/  S2R R0, SR_TID.X ;  /* 0x0000000000007919 */ /* 0x000e620000002100 */
[----:B0-----:R-:W-:-:S10]  /*0860*/  R2UR UR4, R5 ;  /* 0x00000000050472ca */ /* 0x001fd400000e0000 */
[----:B------:R-:W-:-:S04]  /*0870*/  @P0 VIADD R2, R2, 0x1 ;  /* 0x0000000102020836 */ /* 0x000fc80000000000 */
[----:B------:R-:W-:Y:S01]  /*0880*/  @!P2 IMAD.MOV R2, RZ, RZ, -R2 ;  /* 0x000000ffff02a224 */ /* 0x000fe200078e0a02 */
[----:B------:R-:W-:Y:S01]  /*0890*/  @!P1 LOP3.LUT R2, RZ, R8, RZ, 0x33, !PT ;  /* 0x00000008ff029212 */ /* 0x000fe200078e33ff */
[----:B------:R-:W-:-:S04]  /*08a0*/  ULEA UR12, UR4, UR12, 0x18 ;  /* 0x0000000c040c7291 */ /* 0x000fc8000f8ec03f */
[----:B------:R-:W-:-:S04]  /*08b0*/  IMAD.MOV R3, RZ, RZ, -R2 ;  /* 0x000000ffff037224 */ /* 0x000fc800078e0a02 */
[----:B------:R-:W-:Y:S01]  /*08c0*/  IMAD R3, R8, R3, R11 ;  /* 0x0000000308037224 */ /* 0x000fe200078e020b */
[----:B------:R-:W-:Y:S02]  /*08d0*/  CS2R R8, SRZ ;  /* 0x0000000000087805 */ /* 0x000fe4000001ff00 */
[----:B------:R-:W-:Y:S01]  /*08e0*/  CS2R R10, SRZ ;  /* 0x00000000000a7805 */ /* 0x000fe2000001ff00 */
[----:B------:R-:W-:Y:S02]  /*08f0*/  IMAD.IADD R3, R6, 0x1, R3 ;  /* 0x0000000106037824 */ /* 0x000fe400078e0203 */
[----:B------:R-:W0:Y:S01]  /*0900*/  LDC R6, c[0x0][0x230] ;  /* 0x00008c00ff067b82 */ /* 0x000e220000000800 */
[----:B-1----:R-:W-:-:S05]  /*0910*/  LOP3.LUT R4, R0, 0x7f, RZ, 0xc0, !PT ;  /* 0x0000007f00047812 */ /* 0x002fca00078ec0ff */
[----:B------:R-:W-:Y:S02]  /*0920*/  IMAD R24, R3, 0x80, R4 ;  /* 0x0000008003187824 */ /* 0x000fe400078e0204 */
[----:B------:R-:W-:Y:S02]  /*0930*/  IMAD.SHL.U32 R3, R5, 0x100, RZ ;  /* 0x0000010005037824 */ /* 0x000fe400078e00ff */
[----:B------:R-:W-:Y:S01]  /*0940*/  IMAD.SHL.U32 R4, R2, 0x200, RZ ;  /* 0x0000020002047824 */ /* 0x000fe200078e00ff */
[----:B------:R1:W-:Y:S02]  /*0950*/  STL [R1+0x7f8], R24 ;  /* 0x0007f81801007387 */ /* 0x0003e40000100800 */
[----:B------:R-:W-:Y:S01]  /*0960*/  LOP3.LUT R25, R3, 0x100, RZ, 0xc0, !PT ;  /* 0x0000010003197812 */ /* 0x000fe200078ec0ff */
[----:B0-----:R-:W-:-:S05]  /*0970*/  VIADD R6, R6, 0x3f ;  /* 0x0000003f06067836 */ /* 0x001fca0000000000 */
[----:B------:R-:W-:-:S13]  /*0980*/  ISETP.GE.AND P0, PT, R6, 0x40, PT ;  /* 0x000000400600780c */ /* 0x000fda0003f06270 */
[----:B-1----:R-:W-:Y:S05]  /*0990*/  @!P0 BRA `(.L_x_0) ;  /* 0x0000017800f08947 */ /* 0x002fea0003800000 */
[----:B------:R-:W-:Y:S01]  /*09a0*/  IABS R13, R152 ;  /* 0x00000098000d7213 */ /* 0x000fe20000000000 */
[----:B------:R-:W-:Y:S01]  /*09b0*/  ULDC UR4, c[0x0][0x23c] ;  /* 0x00008f0000047ab9 */ /* 0x000fe20000000800 */
[----:B------:R-:W-:Y:S01]  /*09c0*/  IABS R5, R153 ;  /* 0x0000009900057213 */ /* 0x000fe20000000000 */
[----:B------:R-:W-:Y:S01]  /*09d0*/  ULDC UR11, c[0x0][0x240] ;  /* 0x00009000000b7ab9 */ /* 0x000fe20000000800 */
[----:B------:R-:W0:Y:S01]  /*09e0*/  I2F.RP R8, R13 ;  /* 0x0000000d00087306 */ /* 0x000e220000209400 */
[----:B------:R-:W-:Y:S01]  /*09f0*/  IABS R12, R24 ;  /* 0x00000018000c7213 */ /* 0x000fe20000000000 */
[----:B------:R-:W-:Y:S01]  /*0a00*/  ULDC.64 UR16, c[0x0][0x218] ;  /* 0x0000860000107ab9 */ /* 0x000fe20000000a00 */
[----:B------:R-:W-:Y:S01]  /*0a10*/  SHF.R.S32.HI R123, RZ, 0x1f, R6 ;  /* 0x0000001fff7b7819 */ /* 0x000fe20000011406 */
[----:B------:R-:W-:Y:S01]  /*0a20*/  ULDC UR5, c[0x0][0x234] ;  /* 0x00008d0000057ab9 */ /* 0x000fe20000000800 */
[----:B------:R-:W-:Y:S02]  /*0a30*/  ISETP.GE.AND P3, PT, R24, RZ, PT ;  /* 0x000000ff1800720c */ /* 0x000fe40003f66270 */
[----:B------:R-:W-:Y:S01]  /*0a40*/  LEA.HI R123, R123, R6, RZ, 0x6 ;  /* 0x000000067b7b7211 */ /* 0x000fe200078f30ff */
[----:B------:R-:W1:Y:S01]  /*0a50*/  I2F.RP R9, R5 ;  /* 0x0000000500097306 */ /* 0x000e620000209400 */
[----:B------:R-:W-:Y:S01]  /*0a60*/  IMAD.MOV.U32 R6, RZ, RZ, RZ ;  /* 0x000000ffff067224 */ /* 0x000fe200078e00ff */
[----:B------:R-:W-:-:S02]  /*0a70*/  ISETP.NE.AND P4, PT, R152, RZ, PT ;  /* 0x000000ff9800720c */ /* 0x000fc40003f85270 */
[----:B------:R-:W-:-:S04]  /*0a80*/  SHF.R.S32.HI R123, RZ, 0x6, R123 ;  /* 0x00000006ff7b7819 */ /* 0x000fc8000001147b */
[----:B0-----:R-:W0:Y:S08]  /*0a90*/  MUFU.RCP R8, R8 ;  /* 0x0000000800087308 */ /* 0x001e300000001000 */
[----:B-1----:R-:W1:Y:S01]  /*0aa0*/  MUFU.RCP R9, R9 ;  /* 0x0000000900097308 */ /* 0x002e620000001000 */
[----:B0-----:R-:W-:-:S07]  /*0ab0*/  VIADD R2, R8, 0xffffffe ;  /* 0x0ffffffe08027836 */ /* 0x001fce0000000000 */
[----:B------:R0:W2:Y:S01]  /*0ac0*/  F2I.FTZ.U32.TRUNC.NTZ R3, R2 ;  /* 0x0000000200037305 */ /* 0x0000a2000021f000 */
[----:B-1----:R-:W-:Y:S02]  /*0ad0*/  VIADD R7, R9, 0xffffffe ;  /* 0x0ffffffe09077836 */ /* 0x002fe40000000000 */
[----:B0-----:R-:W-:-:S05]  /*0ae0*/  IMAD.MOV.U32 R2, RZ, RZ, RZ ;  /* 0x000000ffff027224 */ /* 0x001fca00078e00ff */
[----:B------:R-:W0:Y:S01]  /*0af0*/  F2I.FTZ.U32.TRUNC.NTZ R7, R7 ;  /* 0x0000000700077305 */ /* 0x000e22000021f000 */
[----:B--2---:R-:W-:-:S04]  /*0b00*/  IMAD.MOV R10, RZ, RZ, -R3 ;  /* 0x000000ffff0a7224 */ /* 0x004fc800078e0a03 */
[----:B------:R-:W-:-:S04]  /*0b10*/  IMAD R11, R10, R13, RZ ;  /* 0x0000000d0a0b7224 */ /* 0x000fc800078e02ff */
[----:B------:R-:W-:Y:S01]  /*0b20*/  IMAD.HI.U32 R3, R3, R11, R2 ;  /* 0x0000000b03037227 */ /* 0x000fe200078e0002 */
[--C-:B------:R-:W-:Y:S02]  /*0b30*/  SHF.R.U32.HI R2, RZ, 0x6, R0.reuse ;  /* 0x00000006ff027819 */ /* 0x100fe40000011600 */
[----:B------:R-:W-:Y:S01]  /*0b40*/  SHF.R.S32.HI R11, RZ, 0x6, R0 ;  /* 0x00000006ff0b7819 */ /* 0x000fe20000011400 */
[----:B0-----:R-:W-:Y:S02]  /*0b50*/  IMAD.MOV R8, RZ, RZ, -R7 ;  /* 0x000000ffff087224 */ /* 0x001fe400078e0a07 */
[----:B------:R-:W-:Y:S01]  /*0b60*/  IMAD.HI.U32 R3, R3, R12, RZ ;  /* 0x0000000c03037227 */ /* 0x000fe200078e00ff */
[----:B------:R-:W-:-:S03]  /*0b70*/  SGXT R11, R11, 0x1 ;  /* 0x000000010b0b781a */ /* 0x000fc60000000200 */
[----:B------:R-:W-:Y:S02]  /*0b80*/  IMAD.MOV R3, RZ, RZ, -R3 ;  /* 0x000000ffff037224 */ /* 0x000fe400078e0a03 */
[----:B------:R-:W-:Y:S02]  /*0b90*/  IMAD R9, R8, R5, RZ ;  /* 0x0000000508097224 */ /* 0x000fe400078e02ff */
[----:B------:R-:W-:Y:S01]  /*0ba0*/  IMAD R12, R13, R3, R12 ;  /* 0x000000030d0c7224 */ /* 0x000fe200078e020c */
[----:B------:R-:W-:Y:S01]  /*0bb0*/  SGXT.U32 R3, R2, 0x1 ;  /* 0x000000010203781a */ /* 0x000fe20000000000 */
[----:B------:R-:W-:-:S03]  /*0bc0*/  IMAD.HI.U32 R6, R7, R9, R6 ;  /* 0x0000000907067227 */ /* 0x000fc600078e0006 */
[----:B------:R-:W-:Y:S01]  /*0bd0*/  ISETP.GT.U32.AND P0, PT, R13, R12, PT ;  /* 0x0000000c0d00720c */ /* 0x000fe20003f04070 */
[----:B------:R-:W-:Y:S01]  /*0be0*/  IMAD.U32 R8, RZ, RZ, UR12 ;  /* 0x0000000cff087e24 */ /* 0x000fe2000f8e00ff */
[----:B------:R-:W-:Y:S01]  /*0bf0*/  LOP3.LUT R7, R4, R3, R25, 0xfe, !PT ;  /* 0x0000000304077212 */ /* 0x000fe200078efe19 */
[C---:B------:R-:W-:Y:S01]  /*0c00*/  IMAD.SHL.U32 R2, R0.reuse, 0x2, RZ ;  /* 0x0000000200027824 */ /* 0x040fe200078e00ff */
[----:B------:R-:W-:Y:S02]  /*0c10*/  LOP3.LUT R3, R0, 0x40, RZ, 0xc0, !PT ;  /* 0x0000004000037812 */ /* 0x000fe400078ec0ff */
[----:B------:R-:W-:Y:S02]  /*0c20*/  LOP3.LUT R15, R7, 0xfe, RZ, 0xfc, !PT ;  /* 0x000000fe070f7812 */ /* 0x000fe400078efcff */
[----:B------:R-:W-:Y:S02]  /*0c30*/  SHF.R.U32.HI R8, RZ, 0x4, R8 ;  /* 0x00000004ff087819 */ /* 0x000fe40000011608 */
[----:B------:R-:W-:-:S02]  /*0c40*/  IABS R31, R15 ;  /* 0x0000000f001f7213 */ /* 0x000fc40000000000 */
[----:B------:R-:W-:Y:S01]  /*0c50*/  SGXT.U32 R10, R8, 0xe ;  /* 0x0000000e080a781a */ /* 0x000fe20000000000 */
[----:B------:R-:W-:Y:S01]  /*0c60*/  @!P0 IMAD.IADD R12, R12, 0x1, -R13 ;  /* 0x000000010c0c8824 */ /* 0x000fe200078e0a0d */
[----:B------:R-:W-:Y:S01]  /*0c70*/  IABS R29, R7 ;  /* 0x00000007001d7213 */ /* 0x000fe20000000000 */
[----:B------:R-:W-:Y:S01]  /*0c80*/  IMAD.HI.U32 R8, R6, R31, RZ ;  /* 0x0000001f06087227 */ /* 0x000fe200078e00ff */
[----:B------:R-:W-:Y:S02]  /*0c90*/  LOP3.LUT R2, R2, 0x7e, RZ, 0xc0, !PT ;  /* 0x0000007e02027812 */ /* 0x000fe400078ec0ff */
[----:B------:R-:W-:Y:S01]  /*0ca0*/  ISETP.GT.U32.AND P0, PT, R13, R12, PT ;  /* 0x0000000c0d00720c */ /* 0x000fe20003f04070 */
[----:B------:R-:W-:Y:S01]  /*0cb0*/  IMAD.MOV R8, RZ, RZ, -R8 ;  /* 0x000000ffff087224 */ /* 0x000fe200078e0a08 */
[----:B------:R-:W-:Y:S01]  /*0cc0*/  R2UR UR10, R10 ;  /* 0x000000000a0a72ca */ /* 0x000fe200000e0000 */
[----:B------:R-:W-:Y:S01]  /*0cd0*/  IMAD.HI.U32 R9, R6, R29, RZ ;  /* 0x0000001d06097227 */ /* 0x000fe200078e00ff */
[----:B------:R-:W-:-:S02]  /*0ce0*/  ISETP.GE.AND P2, PT, R15, RZ, PT ;  /* 0x000000ff0f00720c */ /* 0x000fc40003f46270 */
[----:B------:R-:W-:Y:S01]  /*0cf0*/  LOP3.LUT R15, R7, 0xf2, RZ, 0xfc, !PT ;  /* 0x000000f2070f7812 */ /* 0x000fe200078efcff */
[----:B------:R-:W-:Y:S01]  /*0d00*/  IMAD R31, R5, R8, R31 ;  /* 0x00000008051f7224 */ /* 0x000fe200078e021f */
[C---:B------:R-:W-:Y:S01]  /*0d10*/  LOP3.LUT R8, R7.reuse, 0xfc, RZ, 0xfc, !PT ;  /* 0x000000fc07087812 */ /* 0x040fe200078efcff */
[----:B------:R-:W-:Y:S01]  /*0d20*/  IMAD.MOV R14, RZ, RZ, -R9 ;  /* 0x000000ffff0e7224 */ /* 0x000fe200078e0a09 */
[----:B------:R-:W-:Y:S01]  /*0d30*/  LOP3.LUT R9, R7, 0xfa, RZ, 0xfc, !PT ;  /* 0x000000fa07097812 */ /* 0x000fe200078efcff */
[----:B------:R-:W-:Y:S01]  /*0d40*/  IMAD R3, R3, 0x80, R2 ;  /* 0x0000008003037824 */ /* 0x000fe200078e0202 */
[----:B------:R-:W-:Y:S01]  /*0d50*/  IABS R33, R8 ;  /* 0x0000000800217213 */ /* 0x000fe20000000000 */
[C---:B------:R-:W-:Y:S01]  /*0d60*/  IMAD R29, R5.reuse, R14, R29 ;  /* 0x0000000e051d7224 */ /* 0x040fe200078e021d */
[----:B------:R-:W-:Y:S01]  /*0d70*/  LOP3.LUT R2, R2, 0x90, R11, 0x78, !PT ;  /* 0x0000009002027812 */ /* 0x000fe200078e780b */
[----:B------:R-:W-:Y:S01]  /*0d80*/  @!P0 IMAD.IADD R12, R12, 0x1, -R13 ;  /* 0x000000010c0c8824 */ /* 0x000fe200078e0a0d */
[----:B------:R-:W-:Y:S01]  /*0d90*/  ISETP.GE.AND P0, PT, R8, RZ, PT ;  /* 0x000000ff0800720c */ /* 0x000fe20003f06270 */
[----:B------:R-:W-:Y:S01]  /*0da0*/  IMAD.HI.U32 R8, R6, R33, RZ ;  /* 0x0000002106087227 */ /* 0x000fe200078e00ff */
[----:B------:R-:W-:-:S02]  /*0db0*/  ISETP.GT.U32.AND P6, PT, R5, R29, PT ;  /* 0x0000001d0500720c */ /* 0x000fc40003fc4070 */
[----:B------:R-:W-:Y:S01]  /*0dc0*/  IADD3 R11, P1, R10, 0x2, RZ ;  /* 0x000000020a0b7810 */ /* 0x000fe20007f3e0ff */
[----:B------:R-:W-:Y:S01]  /*0dd0*/  IMAD.MOV R8, RZ, RZ, -R8 ;  /* 0x000000ffff087224 */ /* 0x000fe200078e0a08 */
[----:B------:R-:W-:Y:S01]  /*0de0*/  ISETP.GT.U32.AND P5, PT, R5, R31, PT ;  /* 0x0000001f0500720c */ /* 0x000fe20003fa4070 */
[----:B------:R-:W-:Y:S01]  /*0df0*/  @!P3 IMAD.MOV R12, RZ, RZ, -R12 ;  /* 0x000000ffff0cb224 */ /* 0x000fe200078e0a0c */
[----:B------:R-:W-:Y:S01]  /*0e00*/  R2UR UR6, R11 ;  /* 0x000000000b0672ca */ /* 0x000fe200000e0000 */
[----:B------:R-:W-:Y:S01]  /*0e10*/  IMAD R33, R5, R8, R33 ;  /* 0x0000000805217224 */ /* 0x000fe200078e0221 */
[----:B------:R-:W-:Y:S01]  /*0e20*/  LOP3.LUT R11, R7, 0xf8, RZ, 0xfc, !PT ;  /* 0x000000f8070b7812 */ /* 0x000fe200078efcff */
[----:B------:R-:W-:Y:S01]  /*0e30*/  IMAD.MOV.U32 R8, RZ, RZ, RZ ;  /* 0x000000ffff087224 */ /* 0x000fe200078e00ff */
[----:B------:R-:W-:Y:S02]  /*0e40*/  @!P4 LOP3.LUT R12, RZ, R152, RZ, 0x33, !PT ;  /* 0x00000098ff0cc212 */ /* 0x000fe400078e33ff */
[----:B------:R-:W-:Y:S01]  /*0e50*/  IABS R37, R11 ;  /* 0x0000000b00257213 */ /* 0x000fe20000000000 */
[----:B------:R-:W-:Y:S01]  /*0e60*/  @!P6 IMAD.IADD R29, R29, 0x1, -R5 ;  /* 0x000000011d1de824 */ /* 0x000fe200078e0a05 */
[----:B------:R-:W-:Y:S01]  /*0e70*/  IADD3.X R8, R8, 0x40000040, RZ, P1, !PT ;  /* 0x4000004008087810 */ /* 0x000fe20000ffe4ff */
[----:B------:R-:W-:Y:S01]  /*0e80*/  IMAD R12, R12, UR5, RZ ;  /* 0x000000050c0c7c24 */ /* 0x000fe2000f8e02ff */
[C---:B------:R-:W-:Y:S01]  /*0e90*/  ISETP.GT.U32.AND P1, PT, R5.reuse, R33, PT ;  /* 0x000000210500720c */ /* 0x040fe20003f24070 */
[----:B------:R-:W-:Y:S01]  /*0ea0*/  IMAD.HI.U32 R10, R6, R37, RZ ;  /* 0x00000025060a7227 */ /* 0x000fe200078e00ff */
[----:B------:R-:W-:-:S02]  /*0eb0*/  ISETP.GT.U32.AND P4, PT, R5, R29, PT ;  /* 0x0000001d0500720c */ /* 0x000fc40003f84070 */
[----:B------:R-:W-:Y:S01]  /*0ec0*/  IABS R35, R9 ;  /* 0x0000000900237213 */ /* 0x000fe20000000000 */
[----:B------:R-:W-:Y:S01]  /*0ed0*/  IMAD.MOV R10, RZ, RZ, -R10 ;  /* 0x000000ffff0a7224 */ /* 0x000fe200078e0a0a */
[----:B------:R-:W-:Y:S01]  /*0ee0*/  ISETP.GE.AND P6, PT, R11, RZ, PT ;  /* 0x000000ff0b00720c */ /* 0x000fe20003fc6270 */
[----:B------:R-:W-:Y:S01]  /*0ef0*/  @!P5 IMAD.IADD R31, R31, 0x1, -R5 ;  /* 0x000000011f1fd824 */ /* 0x000fe200078e0a05 */
[----:B------:R-:W-:Y:S01]  /*0f00*/  LOP3.LUT R11, R7, 0xf6, RZ, 0xfc, !PT ;  /* 0x000000f6070b7812 */ /* 0x000fe200078efcff */
[----:B------:R-:W-:Y:S01]  /*0f10*/  IMAD R37, R5, R10, R37 ;  /* 0x0000000a05257224 */ /* 0x000fe200078e0225 */
[----:B------:R-:W-:Y:S01]  /*0f20*/  ISETP.GE.AND P3, PT, R9, RZ, PT ;  /* 0x000000ff0900720c */ /* 0x000fe20003f66270 */
[C---:B------:R-:W-:Y:S01]  /*0f30*/  IMAD.HI.U32 R9, R6.reuse, R35, RZ ;  /* 0x0000002306097227 */ /* 0x040fe200078e00ff */
[----:B------:R-:W-:Y:S02]  /*0f40*/  ISETP.GT.U32.AND P5, PT, R5, R31, PT ;  /* 0x0000001f0500720c */ /* 0x000fe40003fa4070 */
[----:B------:R-:W-:Y:S01]  /*0f50*/  IABS R39, R11 ;  /* 0x0000000b00277213 */ /* 0x000fe20000000000 */
[--C-:B------:R-:W-:Y:S01]  /*0f60*/  @!P1 IMAD.IADD R33, R33, 0x1, -R5.reuse ;  /* 0x0000000121219824 */ /* 0x100fe200078e0a05 */
[----:B------:R-:W-:Y:S01]  /*0f70*/  ISETP.GT.U32.AND P1, PT, R5, R37, PT ;  /* 0x000000250500720c */ /* 0x000fe20003f24070 */
[----:B------:R-:W-:Y:S01]  /*0f80*/  @!P4 IMAD.IADD R29, R29, 0x1, -R5 ;  /* 0x000000011d1dc824 */ /* 0x000fe200078e0a05 */
[C---:B------:R-:W-:Y:S01]  /*0f90*/  ISETP.GE.AND P4, PT, R7.reuse, RZ, PT ;  /* 0x000000ff0700720c */ /* 0x040fe20003f86270 */
[----:B------:R-:W-:Y:S01]  /*0fa0*/  IMAD.MOV R14, RZ, RZ, -R9 ;  /* 0x000000ffff0e7224 */ /* 0x000fe200078e0a09 */
[C---:B------:R-:W-:Y:S01]  /*0fb0*/  LOP3.LUT R13, R7.reuse, 0xf4, RZ, 0xfc, !PT ;  /* 0x000000f4070d7812 */ /* 0x040fe200078efcff */
[----:B------:R-:W-:Y:S01]  /*0fc0*/  IMAD.HI.U32 R9, R6, R39, RZ ;  /* 0x0000002706097227 */ /* 0x000fe200078e00ff */
[----:B------:R-:W-:-:S02]  /*0fd0*/  LOP3.LUT R16, R7, 0xf0, RZ, 0xfc, !PT ;  /* 0x000000f007107812 */ /* 0x000fc400078efcff */
[----:B------:R-:W-:Y:S01]  /*0fe0*/  IABS R41, R13 ;  /* 0x0000000d00297213 */ /* 0x000fe20000000000 */
[----:B------:R-:W-:Y:S01]  /*0ff0*/  IMAD.MOV R10, RZ, RZ, -R9 ;  /* 0x000000ffff0a7224 */ /* 0x000fe200078e0a09 */
[----:B------:R-:W-:Y:S01]  /*1000*/  IABS R43, R15 ;  /* 0x0000000f002b7213 */ /* 0x000fe20000000000 */
[--C-:B------:R-:W-:Y:S01]  /*1010*/  @!P5 IMAD.IADD R31, R31, 0x1, -R5.reuse ;  /* 0x000000011f1fd824 */ /* 0x100fe200078e0a05 */
[----:B------:R-:W-:Y:S01]  /*1020*/  IABS R127, R16 ;  /* 0x00000010007f7213 */ /* 0x000fe20000000000 */
[----:B------:R-:W-:Y:S01]  /*1030*/  @!P1 IMAD.IADD R37, R37, 0x1, -R5 ;  /* 0x0000000125259824 */ /* 0x000fe200078e0a05 */
[----:B------:R-:W-:Y:S01]  /*1040*/  LOP3.LUT R17, R7, 0xcc, RZ, 0xfc, !PT ;  /* 0x000000cc07117812 */ /* 0x000fe200078efcff */
[----:B------:R-:W-:Y:S01]  /*1050*/  @!P4 IMAD.MOV R29, RZ, RZ, -R29 ;  /* 0x000000ffff1dc224 */ /* 0x000fe200078e0a1d */
[C---:B------:R-:W-:Y:S01]  /*1060*/  ISETP.GT.U32.AND P4, PT, R5.reuse, R33, PT ;  /* 0x000000210500720c */ /* 0x040fe20003f84070 */
[C---:B------:R-:W-:Y:S01]  /*1070*/  IMAD R39, R5.reuse, R10, R39 ;  /* 0x0000000a05277224 */ /* 0x040fe200078e0227 */
[----:B------:R-:W-:Y:S01]  /*1080*/  ISETP.GT.U32.AND P1, PT, R5, R37, PT ;  /* 0x000000250500720c */ /* 0x000fe20003f24070 */
[----:B------:R-:W-:Y:S01]  /*1090*/  IMAD.HI.U32 R9, R6, R41, RZ ;  /* 0x0000002906097227 */ /* 0x000fe200078e00ff */
[----:B------:R-:W-:-:S02]  /*10a0*/  IABS R63, R17 ;  /* 0x00000011003f7213 */ /* 0x000fc40000000000 */
[C---:B------:R-:W-:Y:S01]  /*10b0*/  LOP3.LUT R18, R7.reuse, 0x96, RZ, 0xfc, !PT ;  /* 0x0000009607127812 */ /* 0x040fe200078efcff */
[C---:B------:R-:W-:Y:S01]  /*10c0*/  IMAD.HI.U32 R10, R6.reuse, R43, RZ ;  /* 0x0000002b060a7227 */ /* 0x040fe200078e00ff */
[----:B------:R-:W-:Y:S02]  /*10d0*/  LOP3.LUT R19, R7, 0x94, RZ, 0xfc, !PT ;  /* 0x0000009407137812 */ /* 0x000fe400078efcff */
[----:B------:R-:W-:Y:S01]  /*10e0*/  IABS R159, R18 ;  /* 0x00000012009f7213 */ /* 0x000fe20000000000 */
[----:B------:R-:W-:Y:S01]  /*10f0*/  IMAD R35, R5, R14, R35 ;  /* 0x0000000e05237224 */ /* 0x000fe200078e0223 */
[----:B------:R-:W-:Y:S01]  /*1100*/  IABS R161, R19 ;  /* 0x0000001300a17213 */ /* 0x000fe20000000000 */
[----:B------:R-:W-:Y:S01]  /*1110*/  @!P2 IMAD.MOV R31, RZ, RZ, -R31 ;  /* 0x000000ffff1fa224 */ /* 0x000fe200078e0a1f */
[----:B------:R-:W-:Y:S01]  /*1120*/  ISETP.GE.AND P2, PT, R11, RZ, PT ;  /* 0x000000ff0b00720c */ /* 0x000fe20003f46270 */
[----:B------:R-:W-:Y:S01]  /*1130*/  IMAD.MOV R14, RZ, RZ, -R9 ;  /* 0x000000ffff0e7224 */ /* 0x000fe200078e0a09 */
[----:B------:R-:W-:Y:S01]  /*1140*/  ISETP.GT.U32.AND P5, PT, R5, R35, PT ;  /* 0x000000230500720c */ /* 0x000fe20003fa4070 */
[----:B------:R-:W-:Y:S01]  /*1150*/  IMAD.HI.U32 R11, R6, R127, RZ ;  /* 0x0000007f060b7227 */ /* 0x000fe200078e00ff */
[----:B------:R-:W-:-:S02]  /*1160*/  LOP3.LUT R24, R7, 0x24, RZ, 0xfc, !PT ;  /* 0x0000002407187812 */ /* 0x000fc400078efcff */
[----:B------:R-:W-:Y:S01]  /*1170*/  LOP3.LUT R26, R7, 0x22, RZ, 0xfc, !PT ;  /* 0x00000022071a7812 */ /* 0x000fe200078efcff */
[----:B------:R-:W-:Y:S01]  /*1180*/  IMAD.MOV R10, RZ, RZ, -R10 ;  /* 0x000000ffff0a7224 */ /* 0x000fe200078e0a0a */
[----:B------:R-:W-:Y:S01]  /*1190*/  IABS R23, R24 ;  /* 0x0000001800177213 */ /* 0x000fe20000000000 */
[----:B------:R-:W-:Y:S01]  /*11a0*/  IMAD R41, R5, R14, R41 ;  /* 0x0000000e05297224 */ /* 0x000fe200078e0229 */
[----:B------:R-:W-:Y:S01]  /*11b0*/  IABS R21, R26 ;  /* 0x0000001a00157213 */ /* 0x000fe20000000000 */
[----:B------:R-:W-:Y:S01]  /*11c0*/  IMAD.MOV R14, RZ, RZ, -R11 ;  /* 0x000000ffff0e7224 */ /* 0x000fe200078e0a0b */
[----:B------:R-:W-:Y:S01]  /*11d0*/  LOP3.LUT R11, R7, 0xec, RZ, 0xfc, !PT ;  /* 0x000000ec070b7812 */ /* 0x000fe200078efcff */
[----:B------:R-:W-:Y:S01]  /*11e0*/  IMAD R43, R5, R10, R43 ;  /* 0x0000000a052b7224 */ /* 0x000fe200078e022b */
[----:B------:R-:W-:Y:S01]  /*11f0*/  LOP3.LUT R10, R7, 0xee, RZ, 0xfc, !PT ;  /* 0x000000ee070a7812 */ /* 0x000fe200078efcff */
[----:B------:R-:W-:Y:S01]  /*1200*/  @!P4 IMAD.IADD R33, R33, 0x1, -R5 ;  /* 0x000000012121c824 */ /* 0x000fe200078e0a05 */
[C---:B------:R-:W-:Y:S01]  /*1210*/  ISETP.GT.U32.AND P4, PT, R5.reuse, R39, PT ;  /* 0x000000270500720c */ /* 0x040fe20003f84070 */
[----:B------:R-:W-:Y:S01]  /*1220*/  IMAD R127, R5, R14, R127 ;  /* 0x0000000e057f7224 */ /* 0x000fe200078e027f */
[----:B------:R-:W-:Y:S01]  /*1230*/  IABS R45, R10 ;  /* 0x0000000a002d7213 */ /* 0x000fe20000000000 */
[----:B------:R-:W-:Y:S01]  /*1240*/  @!P1 IMAD.IADD R37, R37, 0x1, -R5 ;  /* 0x0000000125259824 */ /* 0x000fe200078e0a05 */
[C---:B------:R-:W-:Y:S01]  /*1250*/  ISETP.GT.U32.AND P1, PT, R5.reuse, R43, PT ;  /* 0x0000002b0500720c */ /* 0x040fe20003f24070 */
[----:B------:R-:W-:Y:S01]  /*1260*/  @!P0 IMAD.MOV R33, RZ, RZ, -R33 ;  /* 0x000000ffff218224 */ /* 0x000fe200078e0a21 */
[C---:B------:R-:W-:Y:S01]  /*1270*/  ISETP.GT.U32.AND P0, PT, R5.reuse, R41, PT ;  /* 0x000000290500720c */ /* 0x040fe20003f04070 */
[----:B------:R-:W-:Y:S01]  /*1280*/  @!P6 IMAD.MOV R37, RZ, RZ, -R37 ;  /* 0x000000ffff25e224 */ /* 0x000fe200078e0a25 */
[----:B------:R-:W-:Y:S01]  /*1290*/  ISETP.GT.U32.AND P6, PT, R5, R127, PT ;  /* 0x0000007f0500720c */ /* 0x000fe20003fc4070 */
[----:B------:R-:W-:Y:S01]  /*12a0*/  @!P5 IMAD.IADD R35, R35, 0x1, -R5 ;  /* 0x000000012323d824 */ /* 0x000fe200078e0a05 */
[----:B------:R-:W-:Y:S01]  /*12b0*/  IABS R125, R11 ;  /* 0x0000000b007d7213 */ /* 0x000fe20000000000 */
[----:B------:R-:W-:Y:S01]  /*12c0*/  IMAD.HI.U32 R9, R6, R45, RZ ;  /* 0x0000002d06097227 */ /* 0x000fe200078e00ff */
[----:B------:R-:W-:-:S02]  /*12d0*/  LOP3.LUT R36, R7, 0x1c, RZ, 0xfc, !PT ;  /* 0x0000001c07247812 */ /* 0x000fc400078efcff */
[----:B------:R-:W-:Y:S01]  /*12e0*/  ISETP.GT.U32.AND P5, PT, R5, R35, PT ;  /* 0x000000230500720c */ /* 0x000fe20003fa4070 */
[--C-:B------:R-:W-:Y:S01]  /*12f0*/  @!P4 IMAD.IADD R39, R39, 0x1, -R5.reuse ;  /* 0x000000012727c824 */ /* 0x100fe200078e0a05 */
[----:B------:R-:W-:Y:S01]  /*1300*/  LOP3.LUT R34, R7, 0x1e, RZ, 0xfc, !PT ;  /* 0x0000001e07227812 */ /* 0x000fe200078efcff */
[--C-:B------:R-:W-:Y:S01]  /*1310*/  @!P1 IMAD.IADD R43, R43, 0x1, -R5.reuse ;  /* 0x000000012b2b9824 */ /* 0x100fe200078e0a05 */
[----:B------:R-:W-:Y:S01]  /*1320*/  LOP3.LUT R40, R7, 0xa, RZ, 0xfc, !PT ;  /* 0x0000000a07287812 */ /* 0x000fe200078efcff */
[--C-:B------:R-:W-:Y:S01]  /*1330*/  @!P0 IMAD.IADD R41, R41, 0x1, -R5.reuse ;  /* 0x0000000129298824 */ /* 0x100fe200078e0a05 */
[----:B------:R-:W-:Y:S01]  /*1340*/  ISETP.GE.AND P0, PT, R10, RZ, PT ;  /* 0x000000ff0a00720c */ /* 0x000fe20003f06270 */
[----:B------:R-:W-:Y:S01]  /*1350*/  @!P6 IMAD.IADD R127, R127, 0x1, -R5 ;  /* 0x000000017f7fe824 */ /* 0x000fe200078e0a05 */
[C---:B------:R-:W-:Y:S01]  /*1360*/  ISETP.GT.U32.AND P4, PT, R5.reuse, R39, PT ;  /* 0x000000270500720c */ /* 0x040fe20003f84070 */
[----:B------:R-:W-:Y:S01]  /*1370*/  IMAD.MOV R10, RZ, RZ, -R9 ;  /* 0x000000ffff0a7224 */ /* 0x000fe200078e0a09 */
[C---:B------:R-:W-:Y:S01]  /*1380*/  ISETP.GT.U32.AND P6, PT, R5.reuse, R43, PT ;  /* 0x0000002b0500720c */ /* 0x040fe20003fc4070 */
[----:B------:R-:W-:Y:S01]  /*1390*/  IMAD.HI.U32 R9, R6, R125, RZ ;  /* 0x0000007d06097227 */ /* 0x000fe200078e00ff */
[----:B------:R-:W-:-:S02]  /*13a0*/  ISETP.GT.U32.AND P1, PT, R5, R41, PT ;  /* 0x000000290500720c */ /* 0x000fc40003f24070 */
[----:B------:R-:W-:Y:S01]  /*13b0*/  IABS R139, R40 ;  /* 0x00000028008b7213 */ /* 0x000fe20000000000 */
[----:B------:R-:W-:Y:S01]  /*13c0*/  IMAD R45, R5, R10, R45 ;  /* 0x0000000a052d7224 */ /* 0x000fe200078e022d */
[C---:B------:R-:W-:Y:S01]  /*13d0*/  LOP3.LUT R38, R7.reuse, 0xc, RZ, 0xfc, !PT ;  /* 0x0000000c07267812 */ /* 0x040fe200078efcff */
[----:B------:R-:W-:Y:S01]  /*13e0*/  IMAD.MOV R10, RZ, RZ, -R9 ;  /* 0x000000ffff0a7224 */ /* 0x000fe200078e0a09 */
[----:B------:R-:W-:Y:S01]  /*13f0*/  LOP3.LUT R42, R7, 0x8, RZ, 0xfc, !PT ;  /* 0x00000008072a7812 */ /* 0x000fe200078efcff */
[----:B------:R-:W-:Y:S01]  /*1400*/  @!P5 IMAD.IADD R35, R35, 0x1, -R5 ;  /* 0x000000012323d824 */ /* 0x000fe200078e0a05 */
[----:B------:R-:W-:Y:S01]  /*1410*/  ISETP.GE.AND P5, PT, R13, RZ, PT ;  /* 0x000000ff0d00720c */ /* 0x000fe20003fa6270 */
[----:B------:R-:W-:Y:S01]  /*1420*/  IMAD R125, R5, R10, R125 ;  /* 0x0000000a057d7224 */ /* 0x000fe200078e027d */
[----:B------:R-:W-:Y:S01]  /*1430*/  LOP3.LUT R13, R7, 0xea, RZ, 0xfc, !PT ;  /* 0x000000ea070d7812 */ /* 0x000fe200078efcff */
[--C-:B------:R-:W-:Y:S01]  /*1440*/  @!P4 IMAD.IADD R39, R39, 0x1, -R5.reuse ;  /* 0x000000012727c824 */ /* 0x100fe200078e0a05 */
[----:B------:R-:W-:Y:S01]  /*1450*/  ISETP.GE.AND P4, PT, R16, RZ, PT ;  /* 0x000000ff1000720c */ /* 0x000fe20003f86270 */
[----:B------:R-:W-:Y:S01]  /*1460*/  @!P6 IMAD.IADD R43, R43, 0x1, -R5 ;  /* 0x000000012b2be824 */ /* 0x000fe200078e0a05 */
[C---:B------:R-:W-:Y:S01]  /*1470*/  ISETP.GT.U32.AND P6, PT, R5.reuse, R125, PT ;  /* 0x0000007d0500720c */ /* 0x040fe20003fc4070 */
[----:B------:R-:W-:Y:S01]  /*1480*/  @!P2 IMAD.MOV R39, RZ, RZ, -R39 ;  /* 0x000000ffff27a224 */ /* 0x000fe200078e0a27 */
[----:B------:R-:W-:Y:S01]  /*1490*/  ISETP.GT.U32.AND P2, PT, R5, R127, PT ;  /* 0x0000007f0500720c */ /* 0x000fe20003f44070 */
[----:B------:R-:W-:Y:S01]  /*14a0*/  @!P3 IMAD.MOV R35, RZ, RZ, -R35 ;  /* 0x000000ffff23b224 */ /* 0x000fe200078e0a23 */
[----:B------:R-:W-:Y:S01]  /*14b0*/  ISETP.GE.AND P3, PT, R15, RZ, PT ;  /* 0x000000ff0f00720c */ /* 0x000fe20003f66270 */
[----:B------:R-:W-:Y:S01]  /*14c0*/  @!P1 IMAD.IADD R41, R41, 0x1, -R5 ;  /* 0x0000000129299824 */ /* 0x000fe200078e0a05 */
[----:B------:R-:W-:-:S02]  /*14d0*/  LOP3.LUT R15, R7, 0xe8, RZ, 0xfc, !PT ;  /* 0x000000e8070f7812 */ /* 0x000fc400078efcff */
[----:B------:R-:W-:Y:S01]  /*14e0*/  IABS R47, R13 ;  /* 0x0000000d002f7213 */ /* 0x000fe20000000000 */
[----:B------:R-:W-:Y:S01]  /*14f0*/  @!P5 IMAD.MOV R41, RZ, RZ, -R41 ;  /* 0x000000ffff29d224 */ /* 0x000fe200078e0a29 */
[----:B------:R-:W-:Y:S02]  /*1500*/  LOP3.LUT R16, R7, 0xe6, RZ, 0xfc, !PT ;  /* 0x000000e607107812 */ /* 0x000fe400078efcff */
[----:B------:R-:W-:Y:S01]  /*1510*/  IABS R49, R15 ;  /* 0x0000000f00317213 */ /* 0x000fe20000000000 */
[C---:B------:R-:W-:Y:S01]  /*1520*/  IMAD.HI.U32 R9, R6.reuse, R47, RZ ;  /* 0x0000002f06097227 */ /* 0x040fe200078e00ff */
[----:B------:R-:W-:Y:S02]  /*1530*/  IABS R121, R16 ;  /* 0x0000001000797213 */ /* 0x000fe40000000000 */
[----:B------:R-:W-:Y:S01]  /*1540*/  ISETP.GT.U32.AND P1, PT, R5, R45, PT ;  /* 0x0000002d0500720c */ /* 0x000fe20003f24070 */
[----:B------:R-:W-:Y:S01]  /*1550*/  @!P6 IMAD.IADD R125, R125, 0x1, -R5 ;  /* 0x000000017d7de824 */ /* 0x000fe200078e0a05 */
[----:B------:R-:W-:Y:S01]  /*1560*/  IABS R135, R38 ;  /* 0x0000002600877213 */ /* 0x000fe20000000000 */
[----:B------:R-:W-:Y:S01]  /*1570*/  IMAD.HI.U32 R10, R6, R49, RZ ;  /* 0x00000031060a7227 */ /* 0x000fe200078e00ff */
[----:B------:R-:W-:-:S02]  /*1580*/  IABS R137, R42 ;  /* 0x0000002a00897213 */ /* 0x000fc40000000000 */
[----:B------:R-:W-:Y:S01]  /*1590*/  ISETP.GT.U32.AND P6, PT, R5, R125, PT ;  /* 0x0000007d0500720c */ /* 0x000fe20003fc4070 */
[----:B------:R-:W-:Y:S01]  /*15a0*/  IMAD.MOV R14, RZ, RZ, -R9 ;  /* 0x000000ffff0e7224 */ /* 0x000fe200078e0a09 */
[----:B------:R-:W-:Y:S01]  /*15b0*/  LOP3.LUT R44, R7, 0x6, RZ, 0xfc, !PT ;  /* 0x00000006072c7812 */ /* 0x000fe200078efcff */
[----:B------:R-:W-:Y:S01]  /*15c0*/  @!P2 IMAD.IADD R127, R127, 0x1, -R5 ;  /* 0x000000017f7fa824 */ /* 0x000fe200078e0a05 */
[----:B------:R-:W-:Y:S01]  /*15d0*/  ISETP.GE.AND P2, PT, R11, RZ, PT ;  /* 0x000000ff0b00720c */ /* 0x000fe20003f46270 */
[----:B------:R-:W-:Y:S01]  /*15e0*/  IMAD.HI.U32 R11, R6, R121, RZ ;  /* 0x00000079060b7227 */ /* 0x000fe200078e00ff */
[----:B------:R-:W-:Y:S02]  /*15f0*/  LOP3.LUT R46, R7, 0x4, RZ, 0xfc, !PT ;  /* 0x00000004072e7812 */ /* 0x000fe400078efcff */
[----:B------:R-:W-:Y:S01]  /*1600*/  IABS R133, R44 ;  /* 0x0000002c00857213 */ /* 0x000fe20000000000 */
[----:B------:R-:W-:Y:S01]  /*1610*/  IMAD.MOV R10, RZ, RZ, -R10 ;  /* 0x000000ffff0a7224 */ /* 0x000fe200078e0a0a */
[----:B------:R-:W-:Y:S01]  /*1620*/  IABS R131, R46 ;  /* 0x0000002e00837213 */ /* 0x000fe20000000000 */
[----:B------:R-:W-:Y:S01]  /*1630*/  IMAD R47, R5, R14, R47 ;  /* 0x0000000e052f7224 */ /* 0x000fe200078e022f */
[----:B------:R-:W-:Y:S01]  /*1640*/  LOP3.LUT R0, R0, 0x3f, RZ, 0xc0, !PT ;  /* 0x0000003f00007812 */ /* 0x000fe200078ec0ff */
[----:B------:R-:W-:Y:S01]  /*1650*/  IMAD.MOV R14, RZ, RZ, -R11 ;  /* 0x000000ffff0e7224 */ /* 0x000fe200078e0a0b */
[----:B------:R-:W-:Y:S01]  /*1660*/  LOP3.LUT R11, R7, 0xe4, RZ, 0xfc, !PT ;  /* 0x000000e4070b7812 */ /* 0x000fe200078efcff */
[C---:B------:R-:W-:Y:S01]  /*1670*/  IMAD R49, R5.reuse, R10, R49 ;  /* 0x0000000a05317224 */ /* 0x040fe200078e0231 */
[----:B------:R-:W-:Y:S01]  /*1680*/  R2UR UR7, R8 ;  /* 0x00000000080772ca */ /* 0x000fe200000e0000 */
[----:B------:R-:W-:Y:S01]  /*1690*/  @!P3 IMAD.MOV R43, RZ, RZ, -R43 ;  /* 0x000000ffff2bb224 */ /* 0x000fe200078e0a2b */
[C---:B------:R-:W-:Y:S01]  /*16a0*/  ISETP.GT.U32.AND P3, PT, R5.reuse, R47, PT ;  /* 0x0000002f0500720c */ /* 0x040fe20003f64070 */
[C---:B------:R-:W-:Y:S01]  /*16b0*/  IMAD R121, R5.reuse, R14, R121 ;  /* 0x0000000e05797224 */ /* 0x040fe200078e0279 */
[----:B------:R-:W-:Y:S01]  /*16c0*/  IABS R51, R11 ;  /* 0x0000000b00337213 */ /* 0x000fe20000000000 */
[----:B------:R-:W-:Y:S01]  /*16d0*/  @!P4 IMAD.MOV R127, RZ, RZ, -R127 ;  /* 0x000000ffff7fc224 */ /* 0x000fe200078e0a7f */
[----:B------:R-:W-:Y:S01]  /*16e0*/  ISETP.GT.U32.AND P4, PT, R5, R49, PT ;  /* 0x000000310500720c */ /* 0x000fe20003f84070 */
[--C-:B------:R-:W-:Y:S01]  /*16f0*/  @!P6 IMAD.IADD R125, R125, 0x1, -R5.reuse ;  /* 0x000000017d7de824 */ /* 0x100fe200078e0a05 */
[----:B------:R-:W-:Y:S01]  /*1700*/  ISETP.GT.U32.AND P6, PT, R5, R121, PT ;  /* 0x000000790500720c */ /* 0x000fe20003fc4070 */
[--C-:B------:R-:W-:Y:S01]  /*1710*/  @!P1 IMAD.IADD R45, R45, 0x1, -R5.reuse ;  /* 0x000000012d2d9824 */ /* 0x100fe200078e0a05 */
[----:B------:R-:W-:Y:S01]  /*1720*/  ISETP.GE.AND P1, PT, R13, RZ, PT ;  /* 0x000000ff0d00720c */ /* 0x000fe20003f26270 */
[C---:B------:R-:W-:Y:S01]  /*1730*/  IMAD.HI.U32 R9, R6.reuse, R51, RZ ;  /* 0x0000003306097227 */ /* 0x040fe200078e00ff */
[----:B------:R-:W-:Y:S01]  /*1740*/  LOP3.LUT R13, R7, 0xe2, RZ, 0xfc, !PT ;  /* 0x000000e2070d7812 */ /* 0x000fe200078efcff */
[----:B------:R-:W-:Y:S01]  /*1750*/  UIADD3.64 UR22, UR6, 0x2, URZ ;  /* 0x0000000206167897 */ /* 0x000fe2000fffe03f */
[----:B------:R-:W-:Y:S01]  /*1760*/  ISETP.GT.U32.AND P5, PT, R5, R45, PT ;  /* 0x0000002d0500720c */ /* 0x000fe20003fa4070 */
[----:B------:R-:W-:Y:S01]  /*1770*/  @!P3 IMAD.IADD R47, R47, 0x1, -R5 ;  /* 0x000000012f2fb824 */ /* 0x000fe200078e0a05 */
[----:B------:R-:W-:Y:S01]  /*1780*/  IABS R119, R13 ;  /* 0x0000000d00777213 */ /* 0x000fe20000000000 */
[----:B------:R-:W-:Y:S01]  /*1790*/  IMAD.MOV R10, RZ, RZ, -R9 ;  /* 0x000000ffff0a7224 */ /* 0x000fe200078e0a09 */
[----:B------:R-:W-:Y:S01]  /*17a0*/  LOP3.LUT R14, R7, 0xe0, RZ, 0xfc, !PT ;  /* 0x000000e0070e7812 */ /* 0x000fe200078efcff */
[--C-:B------:R-:W-:Y:S01]  /*17b0*/  @!P4 IMAD.IADD R49, R49, 0x1, -R5.reuse ;  /* 0x000000013131c824 */ /* 0x100fe200078e0a05 */
[----:B------:R-:W-:Y:S01]  /*17c0*/  ISETP.GT.U32.AND P4, PT, R5, R47, PT ;  /* 0x0000002f0500720c */ /* 0x000fe20003f84070 */
[----:B------:R-:W-:Y:S01]  /*17d0*/  @!P6 IMAD.IADD R121, R121, 0x1, -R5 ;  /* 0x000000017979e824 */ /* 0x000fe200078e0a05 */
[----:B------:R-:W-:Y:S01]  /*17e0*/  IABS R53, R14 ;  /* 0x0000000e00357213 */ /* 0x000fe20000000000 */
[----:B------:R-:W-:Y:S01]  /*17f0*/  IMAD.HI.U32 R9, R6, R119, RZ ;  /* 0x0000007706097227 */ /* 0x000fe200078e00ff */
[C---:B------:R-:W-:Y:S01]  /*1800*/  ISETP.GT.U32.AND P6, PT, R5.reuse, R49, PT ;  /* 0x000000310500720c */ /* 0x040fe20003fc4070 */
[----:B------:R-:W-:Y:S01]  /*1810*/  UIADD3.64 UR18, UR6, 0x4, URZ ;  /* 0x0000000406127897 */ /* 0x000fe2000fffe03f */
[----:B------:R-:W-:Y:S01]  /*1820*/  ISETP.GE.AND P3, PT, R16, RZ, PT ;  /* 0x000000ff1000720c */ /* 0x000fe20003f66270 */
[----:B------:R-:W-:Y:S01]  /*1830*/  IMAD R51, R5, R10, R51 ;  /* 0x0000000a05337224 */ /* 0x000fe200078e0233 */
[----:B------:R-:W-:Y:S01]  /*1840*/  LOP3.LUT R16, R7, 0xdc, RZ, 0xfc, !PT ;  /* 0x000000dc07107812 */ /* 0x000fe200078efcff */
[----:B------:R-:W-:-:S02]  /*1850*/  IMAD.MOV R10, RZ, RZ, -R9 ;  /* 0x000000ffff0a7224 */ /* 0x000fc400078e0a09 */
[--C-:B------:R-:W-:Y:S01]  /*1860*/  @!P5 IMAD.IADD R45, R45, 0x1, -R5.reuse ;  /* 0x000000012d2dd824 */ /* 0x100fe200078e0a05 */
[----:B------:R-:W-:Y:S01]  /*1870*/  ISETP.GE.AND P5, PT, R15, RZ, PT ;  /* 0x000000ff0f00720c */ /* 0x000fe20003fa6270 */
[----:B------:R-:W-:Y:S01]  /*1880*/  @!P4 IMAD.IADD R47, R47, 0x1, -R5 ;  /* 0x000000012f2fc824 */ /* 0x000fe200078e0a05 */
[C---:B------:R-:W-:Y:S01]  /*1890*/  ISETP.GT.U32.AND P4, PT, R5.reuse, R51, PT ;  /* 0x000000330500720c */ /* 0x040fe20003f84070 */
[----:B------:R-:W-:Y:S01]  /*18a0*/  IMAD R119, R5, R10, R119 ;  /* 0x0000000a05777224 */ /* 0x000fe200078e0277 */
[----:B------:R-:W-:Y:S01]  /*18b0*/  LOP3.LUT R15, R7, 0xde, RZ, 0xfc, !PT ;  /* 0x000000de070f7812 */ /* 0x000fe200078efcff */
[----:B------:R-:W-:Y:S01]  /*18c0*/  @!P6 IMAD.IADD R49, R49, 0x1, -R5 ;  /* 0x000000013131e824 */ /* 0x000fe200078e0a05 */
[----:B------:R-:W-:Y:S01]  /*18d0*/  IABS R55, R16 ;  /* 0x0000001000377213 */ /* 0x000fe20000000000 */
[----:B------:R-:W-:Y:S01]  /*18e0*/  IMAD.HI.U32 R9, R6, R53, RZ ;  /* 0x0000003506097227 */ /* 0x000fe200078e00ff */
[----:B------:R-:W-:Y:S02]  /*18f0*/  ISETP.GT.U32.AND P6, PT, R5, R119, PT ;  /* 0x000000770500720c */ /* 0x000fe40003fc4070 */
[----:B------:R-:W-:Y:S01]  /*1900*/  IABS R117, R15 ;  /* 0x0000000f00757213 */ /* 0x000fe20000000000 */
[----:B------:R-:W-:-:S02]  /*1910*/  IMAD.MOV R10, RZ, RZ, -R9 ;  /* 0x000000ffff0a7224 */ /* 0x000fc400078e0a09 */
[----:B------:R-:W-:Y:S01]  /*1920*/  @!P0 IMAD.MOV R45, RZ, RZ, -R45 ;  /* 0x000000ffff2d8224 */ /* 0x000fe200078e0a2d */
[----:B------:R-:W-:Y:S01]  /*1930*/  ISETP.GT.U32.AND P0, PT, R5, R121, PT ;  /* 0x000000790500720c */ /* 0x000fe20003f04070 */
[----:B------:R-:W-:Y:S01]  /*1940*/  @!P4 IMAD.IADD R51, R51, 0x1, -R5 ;  /* 0x000000013333c824 */ /* 0x000fe200078e0a05 */
[----:B------:R-:W-:Y:S01]  /*1950*/  ISETP.GE.AND P4, PT, R13, RZ, PT ;  /* 0x000000ff0d00720c */ /* 0x000fe20003f86270 */
[----:B------:R-:W-:Y:S01]  /*1960*/  IMAD.HI.U32 R9, R6, R117, RZ ;  /* 0x0000007506097227 */ /* 0x000fe200078e00ff */
[----:B------:R-:W-:-:S03]  /*1970*/  LOP3.LUT R13, R7, 0xd6, RZ, 0xfc, !PT ;  /* 0x000000d6070d7812 */ /* 0x000fc600078efcff */
[----:B------:R-:W-:Y:S01]  /*1980*/  @!P6 IMAD.IADD R119, R119, 0x1, -R5 ;  /* 0x000000017777e824 */ /* 0x000fe200078e0a05 */
[C---:B------:R-:W-:Y:S01]  /*1990*/  ISETP.GT.U32.AND P6, PT, R5.reuse, R51, PT ;  /* 0x000000330500720c */ /* 0x040fe20003fc4070 */
[C---:B------:R-:W-:Y:S01]  /*19a0*/  IMAD R53, R5.reuse, R10, R53 ;  /* 0x0000000a05357224 */ /* 0x040fe200078e0235 */
[----:B------:R-:W-:Y:S01]  /*19b0*/  IABS R113, R13 ;  /* 0x0000000d00717213 */ /* 0x000fe20000000000 */
[----:B------:R-:W-:Y:S02]  /*19c0*/  IMAD.MOV R10, RZ, RZ, -R9 ;  /* 0x000000ffff0a7224 */ /* 0x000fe400078e0a09 */
[----:B------:R-:W-:Y:S01]  /*19d0*/  @!P2 IMAD.MOV R125, RZ, RZ, -R125 ;  /* 0x000000ffff7da224 */ /* 0x000fe200078e0a7d */
[C---:B------:R-:W-:Y:S01]  /*19e0*/  ISETP.GT.U32.AND P2, PT, R5.reuse, R53, PT ;  /* 0x000000350500720c */ /* 0x040fe20003f44070 */
[----:B------:R-:W-:Y:S02]  /*19f0*/  IMAD R117, R5, R10, R117 ;  /* 0x0000000a05757224 */ /* 0x000fe400078e0275 */
[----:B------:R-:W-:Y:S01]  /*1a00*/  @!P0 IMAD.IADD R121, R121, 0x1, -R5 ;  /* 0x0000000179798824 */ /* 0x000fe200078e0a05 */
[----:B------:R-:W-:Y:S01]  /*1a10*/  ISETP.GE.AND P0, PT, R11, RZ, PT ;  /* 0x000000ff0b00720c */ /* 0x000fe20003f06270 */
[----:B------:R-:W-:Y:S01]  /*1a20*/  @!P1 IMAD.MOV R47, RZ, RZ, -R47 ;  /* 0x000000ffff2f9224 */ /* 0x000fe200078e0a2f */
[----:B------:R-:W-:Y:S01]  /*1a30*/  ISETP.GT.U32.AND P1, PT, R5, R119, PT ;  /* 0x000000770500720c */ /* 0x000fe20003f24070 */
[----:B------:R-:W-:Y:S01]  /*1a40*/  @!P6 IMAD.IADD R51, R51, 0x1, -R5 ;  /* 0x000000013333e824 */ /* 0x000fe200078e0a05 */
[----:B------:R-:W-:Y:S01]  /*1a50*/  ISETP.GT.U32.AND P6, PT, R5, R117, PT ;  /* 0x000000750500720c */ /* 0x000fe20003fc4070 */
[----:B------:R-:W-:Y:S01]  /*1a60*/  IMAD.HI.U32 R9, R6, R55, RZ ;  /* 0x0000003706097227 */ /* 0x000fe200078e00ff */
[----:B------:R-:W-:-:S03]  /*1a70*/  LOP3.LUT R11, R7, 0xda, RZ, 0xfc, !PT ;  /* 0x000000da070b7812 */ /* 0x000fc600078efcff */
[----:B------:R-:W-:Y:S01]  /*1a80*/  @!P2 IMAD.IADD R53, R53, 0x1, -R5 ;  /* 0x000000013535a824 */ /* 0x000fe200078e0a05 */
[----:B------:R-:W-:Y:S01]  /*1a90*/  IABS R115, R11 ;  /* 0x0000000b00737213 */ /* 0x000fe20000000000 */
[----:B------:R-:W-:Y:S01]  /*1aa0*/  IMAD.MOV R10, RZ, RZ, -R9 ;  /* 0x000000ffff0a7224 */ /* 0x000fe200078e0a09 */
[----:B------:R-:W-:Y:S01]  /*1ab0*/  ISETP.GE.AND P2, PT, R11, RZ, PT ;  /* 0x000000ff0b00720c */ /* 0x000fe20003f46270 */
[----:B------:R-:W-:Y:S01]  /*1ac0*/  @!P0 IMAD.MOV R51, RZ, RZ, -R51 ;  /* 0x000000ffff338224 */ /* 0x000fe200078e0a33 */
[----:B------:R-:W-:Y:S01]  /*1ad0*/  LOP3.LUT R11, R7, 0xd8, RZ, 0xfc, !PT ;  /* 0x000000d8070b7812 */ /* 0x000fe200078efcff */
[----:B------:R-:W-:-:S03]  /*1ae0*/  IMAD.HI.U32 R9, R6, R115, RZ ;  /* 0x0000007306097227 */ /* 0x000fc600078e00ff */
[----:B------:R-:W-:Y:S01]  /*1af0*/  IABS R57, R11 ;  /* 0x0000000b00397213 */ /* 0x000fe20000000000 */
[----:B------:R-:W-:Y:S01]  /*1b00*/  @!P6 IMAD.IADD R117, R117, 0x1, -R5 ;  /* 0x000000017575e824 */ /* 0x000fe200078e0a05 */
[C---:B------:R-:W-:Y:S01]  /*1b10*/  ISETP.GT.U32.AND P6, PT, R5.reuse, R53, PT ;  /* 0x000000350500720c */ /* 0x040fe20003fc4070 */
[----:B------:R-:W-:Y:S02]  /*1b20*/  IMAD R55, R5, R10, R55 ;  /* 0x0000000a05377224 */ /* 0x000fe400078e0237 */
[----:B------:R-:W-:Y:S01]  /*1b30*/  @!P1 IMAD.IADD R119, R119, 0x1, -R5 ;  /* 0x0000000177779824 */ /* 0x000fe200078e0a05 */
[C---:B------:R-:W-:Y:S01]  /*1b40*/  ISETP.GT.U32.AND P0, PT, R5.reuse, R117, PT ;  /* 0x000000750500720c */ /* 0x040fe20003f04070 */
[----:B------:R-:W-:Y:S01]  /*1b50*/  IMAD.MOV R10, RZ, RZ, -R9 ;  /* 0x000000ffff0a7224 */ /* 0x000fe200078e0a09 */
[----:B------:R-:W-:Y:S01]  /*1b60*/  ISETP.GE.AND P1, PT, R16, RZ, PT ;  /* 0x000000ff1000720c */ /* 0x000fe20003f26270 */
[----:B------:R-:W-:Y:S01]  /*1b70*/  @!P4 IMAD.MOV R119, RZ, RZ, -R119 ;  /* 0x000000ffff77c224 */ /* 0x000fe200078e0a77 */
[C---:B------:R-:W-:Y:S01]  /*1b80*/  ISETP.GT.U32.AND P4, PT, R5.reuse, R55, PT ;  /* 0x000000370500720c */ /* 0x040fe20003f84070 */
[----:B------:R-:W-:Y:S01]  /*1b90*/  IMAD R115, R5, R10, R115 ;  /* 0x0000000a05737224 */ /* 0x000fe200078e0273 */
[----:B------:R-:W-:Y:S01]  /*1ba0*/  LOP3.LUT R16, R7, 0xce, RZ, 0xfc, !PT ;  /* 0x000000ce07107812 */ /* 0x000fe200078efcff */
[----:B------:R-:W-:Y:S01]  /*1bb0*/  @!P3 IMAD.MOV R121, RZ, RZ, -R121 ;  /* 0x000000ffff79b224 */ /* 0x000fe200078e0a79 */
[----:B------:R-:W-:Y:S01]  /*1bc0*/  ISETP.GE.AND P3, PT, R15, RZ, PT ;  /* 0x000000ff0f00720c */ /* 0x000fe20003f66270 */
[----:B------:R-:W-:Y:S01]  /*1bd0*/  @!P6 IMAD.IADD R53, R53, 0x1, -R5 ;  /* 0x000000013535e824 */ /* 0x000fe200078e0a05 */
[----:B------:R-:W-:Y:S01]  /*1be0*/  ISETP.GT.U32.AND P6, PT, R5, R115, PT ;  /* 0x000000730500720c */ /* 0x000fe20003fc4070 */
[----:B------:R-:W-:Y:S01]  /*1bf0*/  IMAD.HI.U32 R9, R6, R57, RZ ;  /* 0x0000003906097227 */ /* 0x000fe200078e00ff */
[----:B------:R-:W-:-:S02]  /*1c00*/  LOP3.LUT R15, R7, 0xd4, RZ, 0xfc, !PT ;  /* 0x000000d4070f7812 */ /* 0x000fc400078efcff */
[----:B------:R-:W-:Y:S01]  /*1c10*/  IABS R109, R16 ;  /* 0x00000010006d7213 */ /* 0x000fe20000000000 */
[----:B------:R-:W-:Y:S01]  /*1c20*/  @!P5 IMAD.MOV R49, RZ, RZ, -R49 ;  /* 0x000000ffff31d224 */ /* 0x000fe200078e0a31 */
[----:B------:R-:W-:Y:S01]  /*1c30*/  ISETP.GE.AND P5, PT, R14, RZ, PT ;  /* 0x000000ff0e00720c */ /* 0x000fe20003fa6270 */
[--C-:B------:R-:W-:Y:S01]  /*1c40*/  @!P4 IMAD.IADD R55, R55, 0x1, -R5.reuse ;  /* 0x000000013737c824 */ /* 0x100fe200078e0a05 */
[----:B------:R-:W-:Y:S01]  /*1c50*/  IABS R59, R15 ;  /* 0x0000000f003b7213 */ /* 0x000fe20000000000 */
[----:B------:R-:W-:Y:S01]  /*1c60*/  IMAD.HI.U32 R10, R6, R113, RZ ;  /* 0x00000071060a7227 */ /* 0x000fe200078e00ff */
[----:B------:R-:W-:Y:S02]  /*1c70*/  ISETP.GE.AND P4, PT, R13, RZ, PT ;  /* 0x000000ff0d00720c */ /* 0x000fe40003f86270 */
[----:B------:R-:W-:Y:S01]  /*1c80*/  LOP3.LUT R13, R7, 0xd0, RZ, 0xfc, !PT ;  /* 0x000000d0070d7812 */ /* 0x000fe200078efcff */
[----:B------:R-:W-:Y:S01]  /*1c90*/  @!P6 IMAD.IADD R115, R115, 0x1, -R5 ;  /* 0x000000017373e824 */ /* 0x000fe200078e0a05 */
[----:B------:R-:W-:Y:S01]  /*1ca0*/  ISETP.GT.U32.AND P6, PT, R5, R55, PT ;  /* 0x000000370500720c */ /* 0x000fe20003fc4070 */
[----:B------:R-:W-:Y:S01]  /*1cb0*/  IMAD.MOV R14, RZ, RZ, -R9 ;  /* 0x000000ffff0e7224 */ /* 0x000fe200078e0a09 */
[----:B------:R-:W-:Y:S01]  /*1cc0*/  IABS R61, R13 ;  /* 0x0000000d003d7213 */ /* 0x000fe20000000000 */
[----:B------:R-:W-:Y:S01]  /*1cd0*/  @!P0 IMAD.IADD R117, R117, 0x1, -R5 ;  /* 0x0000000175758824 */ /* 0x000fe200078e0a05 */
[----:B------:R-:W-:Y:S01]  /*1ce0*/  ISETP.GE.AND P0, PT, R11, RZ, PT ;  /* 0x000000ff0b00720c */ /* 0x000fe20003f06270 */
[----:B------:R-:W-:Y:S01]  /*1cf0*/  IMAD.MOV R10, RZ, RZ, -R10 ;  /* 0x000000ffff0a7224 */ /* 0x000fe200078e0a0a */
[----:B------:R-:W-:Y:S01]  /*1d00*/  LOP3.LUT R11, R7, 0xd2, RZ, 0xfc, !PT ;  /* 0x000000d2070b7812 */ /* 0x000fe200078efcff */
[----:B------:R-:W-:-:S02]  /*1d10*/  IMAD R57, R5, R14, R57 ;  /* 0x0000000e05397224 */ /* 0x000fc400078e0239 */
[C---:B------:R-:W-:Y:S01]  /*1d20*/  IMAD R113, R5.reuse, R10, R113 ;  /* 0x0000000a05717224 */ /* 0x040fe200078e0271 */
[----:B------:R-:W-:Y:S01]  /*1d30*/  IABS R111, R11 ;  /* 0x0000000b006f7213 */ /* 0x000fe20000000000 */
[----:B------:R-:W-:Y:S01]  /*1d40*/  @!P3 IMAD.MOV R117, RZ, RZ, -R117 ;  /* 0x000000ffff75b224 */ /* 0x000fe200078e0a75 */
[C---:B------:R-:W-:Y:S01]  /*1d50*/  ISETP.GT.U32.AND P3, PT, R5.reuse, R57, PT ;  /* 0x000000390500720c */ /* 0x040fe20003f64070 */
[----:B------:R-:W-:Y:S01]  /*1d60*/  @!P5 IMAD.MOV R53, RZ, RZ, -R53 ;  /* 0x000000ffff35d224 */ /* 0x000fe200078e0a35 */
[----:B------:R-:W-:Y:S01]  /*1d70*/  ISETP.GT.U32.AND P5, PT, R5, R115, PT ;  /* 0x000000730500720c */ /* 0x000fe20003fa4070 */
[----:B------:R-:W-:Y:S01]  /*1d80*/  @!P6 IMAD.IADD R55, R55, 0x1, -R5 ;  /* 0x000000013737e824 */ /* 0x000fe200078e0a05 */
[----:B------:R-:W-:Y:S01]  /*1d90*/  ISETP.GT.U32.AND P6, PT, R5, R113, PT ;  /* 0x000000710500720c */ /* 0x000fe20003fc4070 */
[----:B------:R-:W-:-:S04]  /*1da0*/  IMAD.HI.U32 R9, R6, R59, RZ ;  /* 0x0000003b06097227 */ /* 0x000fc800078e00ff */
[----:B------:R-:W-:Y:S02]  /*1db0*/  IMAD.MOV R14, RZ, RZ, -R9 ;  /* 0x000000ffff0e7224 */ /* 0x000fe400078e0a09 */
[----:B------:R-:W-:-:S04]  /*1dc0*/  IMAD.HI.U32 R9, R6, R111, RZ ;  /* 0x0000006f06097227 */ /* 0x000fc800078e00ff */
[----:B------:R-:W-:Y:S02]  /*1dd0*/  IMAD R59, R5, R14, R59 ;  /* 0x0000000e053b7224 */ /* 0x000fe400078e023b */
[--C-:B------:R-:W-:Y:S01]  /*1de0*/  @!P3 IMAD.IADD R57, R57, 0x1, -R5.reuse ;  /* 0x000000013939b824 */ /* 0x100fe200078e0a05 */
[----:B------:R-:W-:Y:S01]  /*1df0*/  ISETP.GE.AND P3, PT, R15, RZ, PT ;  /* 0x000000ff0f00720c */ /* 0x000fe20003f66270 */
[--C-:B------:R-:W-:Y:S01]  /*1e00*/  @!P5 IMAD.IADD R115, R115, 0x1, -R5.reuse ;  /* 0x000000017373d824 */ /* 0x100fe200078e0a05 */
[----:B------:R-:W-:Y:S01]  /*1e10*/  ISETP.GT.U32.AND P5, PT, R5, R59, PT ;  /* 0x0000003b0500720c */ /* 0x000fe20003fa4070 */
[----:B------:R-:W-:Y:S01]  /*1e20*/  @!P6 IMAD.IADD R113, R113, 0x1, -R5 ;  /* 0x000000017171e824 */ /* 0x000fe200078e0a05 */
[----:B------:R-:W-:Y:S01]  /*1e30*/  ISETP.GT.U32.AND P6, PT, R5, R57, PT ;  /* 0x000000390500720c */ /* 0x000fe20003fc4070 */
[----:B------:R-:W-:Y:S01]  /*1e40*/  IMAD.MOV R14, RZ, RZ, -R9 ;  /* 0x000000ffff0e7224 */ /* 0x000fe200078e0a09 */
[----:B------:R-:W-:Y:S01]  /*1e50*/  LOP3.LUT R15, R7, 0xba, RZ, 0xfc, !PT ;  /* 0x000000ba070f7812 */ /* 0x000fe200078efcff */
[----:B------:R-:W-:-:S03]  /*1e60*/  IMAD.HI.U32 R10, R6, R61, RZ ;  /* 0x0000003d060a7227 */ /* 0x000fc600078e00ff */
[----:B------:R-:W-:Y:S01]  /*1e70*/  IABS R99, R15 ;  /* 0x0000000f00637213 */ /* 0x000fe20000000000 */
[----:B------:R-:W-:Y:S02]  /*1e80*/  IMAD R111, R5, R14, R111 ;  /* 0x0000000e056f7224 */ /* 0x000fe400078e026f */
[----:B------:R-:W-:Y:S02]  /*1e90*/  IMAD.MOV R10, RZ, RZ, -R10 ;  /* 0x000000ffff0a7224 */ /* 0x000fe400078e0a0a */
[--C-:B------:R-:W-:Y:S01]  /*1ea0*/  @!P5 IMAD.IADD R59, R59, 0x1, -R5.reuse ;  /* 0x000000013b3bd824 */ /* 0x100fe200078e0a05 */
[----:B------:R-:W-:Y:S01]  /*1eb0*/  ISETP.GT.U32.AND P5, PT, R5, R113, PT ;  /* 0x000000710500720c */ /* 0x000fe20003fa4070 */
[----:B------:R-:W-:Y:S01]  /*1ec0*/  @!P6 IMAD.IADD R57, R57, 0x1, -R5 ;  /* 0x000000013939e824 */ /* 0x000fe200078e0a05 */
[C---:B------:R-:W-:Y:S01]  /*1ed0*/  ISETP.GT.U32.AND P6, PT, R5.reuse, R111, PT ;  /* 0x0000006f0500720c */ /* 0x040fe20003fc4070 */
[----:B------:R-:W-:Y:S02]  /*1ee0*/  IMAD R61, R5, R10, R61 ;  /* 0x0000000a053d7224 */ /* 0x000fe400078e023d */
[----:B------:R-:W-:-:S04]  /*1ef0*/  IMAD.HI.U32 R10, R6, R63, RZ ;  /* 0x0000003f060a7227 */ /* 0x000fc800078e00ff */
[----:B------:R-:W-:Y:S02]  /*1f00*/  IMAD.MOV R10, RZ, RZ, -R10 ;  /* 0x000000ffff0a7224 */ /* 0x000fe400078e0a0a */
[----:B------:R-:W-:Y:S01]  /*1f10*/  @!P1 IMAD.MOV R55, RZ, RZ, -R55 ;  /* 0x000000ffff379224 */ /* 0x000fe200078e0a37 */
[----:B------:R-:W-:Y:S01]  /*1f20*/  ISETP.GT.U32.AND P1, PT, R5, R59, PT ;  /* 0x0000003b0500720c */ /* 0x000fe20003f24070 */
[----:B------:R-:W-:Y:S01]  /*1f30*/  @!P5 IMAD.IADD R113, R113, 0x1, -R5 ;  /* 0x000000017171d824 */ /* 0x000fe200078e0a05 */
[C---:B------:R-:W-:Y:S01]  /*1f40*/  ISETP.GT.U32.AND P5, PT, R5.reuse, R61, PT ;  /* 0x0000003d0500720c */ /* 0x040fe20003fa4070 */
[----:B------:R-:W-:Y:S02]  /*1f50*/  IMAD R63, R5, R10, R63 ;  /* 0x0000000a053f7224 */ /* 0x000fe400078e023f */
[----:B------:R-:W-:Y:S02]  /*1f60*/  @!P6 IMAD.IADD R111, R111, 0x1, -R5 ;  /* 0x000000016f6fe824 */ /* 0x000fe400078e0a05 */
[----:B------:R-:W-:-:S02]  /*1f70*/  @!P0 IMAD.MOV R57, RZ, RZ, -R57 ;  /* 0x000000ffff398224 */ /* 0x000fc400078e0a39 */
[----:B------:R-:W-:Y:S01]  /*1f80*/  @!P4 IMAD.MOV R113, RZ, RZ, -R113 ;  /* 0x000000ffff71c224 */ /* 0x000fe200078e0a71 */
[C---:B------:R-:W-:Y:S01]  /*1f90*/  ISETP.GT.U32.AND P0, PT, R5.reuse, R111, PT ;  /* 0x0000006f0500720c */ /* 0x040fe20003f04070 */
[----:B------:R-:W-:Y:S01]  /*1fa0*/  @!P2 IMAD.MOV R115, RZ, RZ, -R115 ;  /* 0x000000ffff73a224 */ /* 0x000fe200078e0a73 */
[----:B------:R-:W-:Y:S01]  /*1fb0*/  ISETP.GT.U32.AND P4, PT, R5, R63, PT ;  /* 0x0000003f0500720c */ /* 0x000fe20003f84070 */
[----:B------:R-:W-:Y:S01]  /*1fc0*/  IMAD.HI.U32 R9, R6, R109, RZ ;  /* 0x0000006d06097227 */ /* 0x000fe200078e00ff */
[----:B------:R-:W-:Y:S02]  /*1fd0*/  ISETP.GE.AND P2, PT, R11, RZ, PT ;  /* 0x000000ff0b00720c */ /* 0x000fe40003f46270 */
[----:B------:R-:W-:Y:S01]  /*1fe0*/  LOP3.LUT R11, R7, 0xca, RZ, 0xfc, !PT ;  /* 0x000000ca070b7812 */ /* 0x000fe200078efcff */
[----:B------:R-:W-:Y:S01]  /*1ff0*/  @!P1 IMAD.IADD R59, R59, 0x1, -R5 ;  /* 0x000000013b3b9824 */ /* 0x000fe200078e0a05 */
[----:B------:R-:W-:Y:S01]  /*2000*/  ISETP.GE.AND P1, PT, R13, RZ, PT ;  /* 0x000000ff0d00720c */ /* 0x000fe20003f26270 */
[----:B------:R-:W-:Y:S01]  /*2010*/  IMAD.MOV R14, RZ, RZ, -R9 ;  /* 0x000000ffff0e7224 */ /* 0x000fe200078e0a09 */
[----:B------:R-:W-:Y:S01]  /*2020*/  IABS R107, R11 ;  /* 0x0000000b006b7213 */ /* 0x000fe20000000000 */
[----:B------:R-:W-:Y:S01]  /*2030*/  @!P5 IMAD.IADD R61, R61, 0x1, -R5 ;  /* 0x000000013d3dd824 */ /* 0x000fe200078e0a05 */
[----:B------:R-:W-:Y:S01]  /*2040*/  LOP3.LUT R13, R7, 0xc8, RZ, 0xfc, !PT ;  /* 0x000000c8070d7812 */ /* 0x000fe200078efcff */
[----:B------:R-:W-:-:S02]  /*2050*/  IMAD R109, R5, R14, R109 ;  /* 0x0000000e056d7224 */ /* 0x000fc400078e026d */
[--C-:B------:R-:W-:Y:S01]  /*2060*/  @!P0 IMAD.IADD R111, R111, 0x1, -R5.reuse ;  /* 0x000000016f6f8824 */ /* 0x100fe200078e0a05 */
[----:B------:R-:W-:Y:S01]  /*2070*/  IABS R65, R13 ;  /* 0x0000000d00417213 */ /* 0x000fe20000000000 */
[----:B------:R-:W-:Y:S01]  /*2080*/  @!P4 IMAD.IADD R63, R63, 0x1, -R5 ;  /* 0x000000013f3fc824 */ /* 0x000fe200078e0a05 */
[C---:B------:R-:W-:Y:S01]  /*2090*/  ISETP.GT.U32.AND P5, PT, R5.reuse, R61, PT ;  /* 0x0000003d0500720c */ /* 0x040fe20003fa4070 */
[C---:B------:R-:W-:Y:S01]  /*20a0*/  IMAD.HI.U32 R9, R6.reuse, R107, RZ ;  /* 0x0000006b06097227 */ /* 0x040fe200078e00ff */
[----:B------:R-:W-:Y:S02]  /*20b0*/  ISETP.GT.U32.AND P6, PT, R5, R109, PT ;  /* 0x0000006d0500720c */ /* 0x000fe40003fc4070 */
[----:B------:R-:W-:Y:S01]  /*20c0*/  ISETP.GE.AND P4, PT, R11, RZ, PT ;  /* 0x000000ff0b00720c */ /* 0x000fe20003f86270 */
[----:B------:R-:W-:Y:S01]  /*20d0*/  @!P2 IMAD.MOV R111, RZ, RZ, -R111 ;  /* 0x000000ffff6fa224 */ /* 0x000fe200078e0a6f */
[----:B------:R-:W-:Y:S01]  /*20e0*/  ISETP.GT.U32.AND P2, PT, R5, R63, PT ;  /* 0x0000003f0500720c */ /* 0x000fe20003f44070 */
[----:B------:R-:W-:Y:S01]  /*20f0*/  IMAD.MOV R10, RZ, RZ, -R9 ;  /* 0x000000ffff0a7224 */ /* 0x000fe200078e0a09 */
[----:B------:R-:W-:Y:S01]  /*2100*/  LOP3.LUT R11, R7, 0xc2, RZ, 0xfc, !PT ;  /* 0x000000c2070b7812 */ /* 0x000fe200078efcff */
[----:B------:R-:W-:Y:S01]  /*2110*/  IMAD.HI.U32 R9, R6, R65, RZ ;  /* 0x0000004106097227 */ /* 0x000fe200078e00ff */
[----:B------:R-:W-:-:S02]  /*2120*/  ISETP.GE.AND P0, PT, R17, RZ, PT ;  /* 0x000000ff1100720c */ /* 0x000fc40003f06270 */
[----:B------:R-:W-:Y:S01]  /*2130*/  IABS R103, R11 ;  /* 0x0000000b00677213 */ /* 0x000fe20000000000 */
[----:B------:R-:W-:Y:S01]  /*2140*/  IMAD R107, R5, R10, R107 ;  /* 0x0000000a056b7224 */ /* 0x000fe200078e026b */
[C---:B------:R-:W-:Y:S01]  /*2150*/  LOP3.LUT R17, R7.reuse, 0xb6, RZ, 0xfc, !PT ;  /* 0x000000b607117812 */ /* 0x040fe200078efcff */
[----:B------:R-:W-:Y:S01]  /*2160*/  IMAD.MOV R10, RZ, RZ, -R9 ;  /* 0x000000ffff0a7224 */ /* 0x000fe200078e0a09 */
[----:B------:R-:W-:Y:S01]  /*2170*/  LOP3.LUT R9, R7, 0xc6, RZ, 0xfc, !PT ;  /* 0x000000c607097812 */ /* 0x000fe200078efcff */
[----:B------:R-:W-:Y:S01]  /*2180*/  @!P5 IMAD.IADD R61, R61, 0x1, -R5 ;  /* 0x000000013d3dd824 */ /* 0x000fe200078e0a05 */
[C---:B------:R-:W-:Y:S01]  /*2190*/  ISETP.GT.U32.AND P5, PT, R5.reuse, R107, PT ;  /* 0x0000006b0500720c */ /* 0x040fe20003fa4070 */
[----:B------:R-:W-:Y:S01]  /*21a0*/  IMAD R65, R5, R10, R65 ;  /* 0x0000000a05417224 */ /* 0x000fe200078e0241 */
[----:B------:R-:W-:Y:S01]  /*21b0*/  IABS R105, R9 ;  /* 0x0000000900697213 */ /* 0x000fe20000000000 */
[--C-:B------:R-:W-:Y:S01]  /*21c0*/  @!P6 IMAD.IADD R109, R109, 0x1, -R5.reuse ;  /* 0x000000016d6de824 */ /* 0x100fe200078e0a05 */
[----:B------:R-:W-:Y:S01]  /*21d0*/  LOP3.LUT R10, R7, 0xc4, RZ, 0xfc, !PT ;  /* 0x000000c4070a7812 */ /* 0x000fe200078efcff */
[----:B------:R-:W-:Y:S01]  /*21e0*/  @!P2 IMAD.IADD R63, R63, 0x1, -R5 ;  /* 0x000000013f3fa824 */ /* 0x000fe200078e0a05 */
[C---:B------:R-:W-:Y:S01]  /*21f0*/  ISETP.GT.U32.AND P2, PT, R5.reuse, R65, PT ;  /* 0x000000410500720c */ /* 0x040fe20003f44070 */
[----:B------:R-:W-:Y:S01]  /*2200*/  @!P3 IMAD.MOV R59, RZ, RZ, -R59 ;  /* 0x000000ffff3bb224 */ /* 0x000fe200078e0a3b */
[----:B------:R-:W-:Y:S01]  /*2210*/  ISETP.GT.U32.AND P6, PT, R5, R109, PT ;  /* 0x0000006d0500720c */ /* 0x000fe20003fc4070 */
[----:B------:R-:W-:Y:S01]  /*2220*/  @!P1 IMAD.MOV R61, RZ, RZ, -R61 ;  /* 0x000000ffff3d9224 */ /* 0x000fe200078e0a3d */
[----:B------:R-:W-:Y:S01]  /*2230*/  ISETP.GE.AND P3, PT, R16, RZ, PT ;  /* 0x000000ff1000720c */ /* 0x000fe20003f66270 */
[----:B------:R-:W-:Y:S01]  /*2240*/  @!P0 IMAD.MOV R63, RZ, RZ, -R63 ;  /* 0x000000ffff3f8224 */ /* 0x000fe200078e0a3f */
[----:B------:R-:W-:Y:S01]  /*2250*/  ISETP.GE.AND P1, PT, R9, RZ, PT ;  /* 0x000000ff0900720c */ /* 0x000fe20003f26270 */
[----:B------:R-:W-:Y:S01]  /*2260*/  @!P5 IMAD.IADD R107, R107, 0x1, -R5 ;  /* 0x000000016b6bd824 */ /* 0x000fe200078e0a05 */
[----:B------:R-:W-:Y:S01]  /*2270*/  IABS R67, R10 ;  /* 0x0000000a00437213 */ /* 0x000fe20000000000 */
[----:B------:R-:W-:Y:S01]  /*2280*/  IMAD.HI.U32 R9, R6, R105, RZ ;  /* 0x0000006906097227 */ /* 0x000fe200078e00ff */
[----:B------:R-:W-:-:S02]  /*2290*/  ISETP.GE.AND P0, PT, R11, RZ, PT ;  /* 0x000000ff0b00720c */ /* 0x000fc40003f06270 */
[----:B------:R-:W-:Y:S01]  /*22a0*/  ISETP.GT.U32.AND P5, PT, R5, R107, PT ;  /* 0x0000006b0500720c */ /* 0x000fe20003fa4070 */
[--C-:B------:R-:W-:Y:S01]  /*22b0*/  @!P2 IMAD.IADD R65, R65, 0x1, -R5.reuse ;  /* 0x000000014141a824 */ /* 0x100fe200078e0a05 */
[----:B------:R-:W-:Y:S01]  /*22c0*/  LOP3.LUT R11, R7, 0xbe, RZ, 0xfc, !PT ;  /* 0x000000be070b7812 */ /* 0x000fe200078efcff */
[----:B------:R-:W-:Y:S01]  /*22d0*/  @!P6 IMAD.IADD R109, R109, 0x1, -R5 ;  /* 0x000000016d6de824 */ /* 0x000fe200078e0a05 */
[----:B------:R-:W-:Y:S01]  /*22e0*/  ISETP.GE.AND P6, PT, R13, RZ, PT ;  /* 0x000000ff0d00720c */ /* 0x000fe20003fc6270 */
[----:B------:R-:W-:Y:S01]  /*22f0*/  IMAD.MOV R14, RZ, RZ, -R9 ;  /* 0x000000ffff0e7224 */ /* 0x000fe200078e0a09 */
[----:B------:R-:W-:Y:S01]  /*2300*/  ISETP.GT.U32.AND P2, PT, R5, R65, PT ;  /* 0x000000410500720c */ /* 0x000fe20003f44070 */
[----:B------:R-:W-:Y:S01]  /*2310*/  @!P3 IMAD.MOV R109, RZ, RZ, -R109 ;  /* 0x000000ffff6db224 */ /* 0x000fe200078e0a6d */
[----:B------:R-:W-:Y:S01]  /*2320*/  ISETP.GE.AND P3, PT, R10, RZ, PT ;  /* 0x000000ff0a00720c */ /* 0x000fe20003f66270 */
[----:B------:R-:W-:Y:S01]  /*2330*/  IMAD.HI.U32 R10, R6, R103, RZ ;  /* 0x00000067060a7227 */ /* 0x000fe200078e00ff */
[----:B------:R-:W-:-:S02]  /*2340*/  LOP3.LUT R13, R7, 0xc0, RZ, 0xfc, !PT ;  /* 0x000000c0070d7812 */ /* 0x000fc400078efcff */
[----:B------:R-:W-:Y:S01]  /*2350*/  IABS R101, R11 ;  /* 0x0000000b00657213 */ /* 0x000fe20000000000 */
[----:B------:R-:W-:Y:S01]  /*2360*/  @!P5 IMAD.IADD R107, R107, 0x1, -R5 ;  /* 0x000000016b6bd824 */ /* 0x000fe200078e0a05 */
[----:B------:R-:W-:Y:S01]  /*2370*/  ISETP.GE.AND P5, PT, R13, RZ, PT ;  /* 0x000000ff0d00720c */ /* 0x000fe20003fa6270 */
[----:B------:R-:W-:Y:S01]  /*2380*/  IMAD R105, R5, R14, R105 ;  /* 0x0000000e05697224 */ /* 0x000fe200078e0269 */
[----:B------:R-:W-:Y:S01]  /*2390*/  IABS R69, R13 ;  /* 0x0000000d00457213 */ /* 0x000fe20000000000 */
[----:B------:R-:W-:Y:S01]  /*23a0*/  IMAD.MOV R10, RZ, RZ, -R10 ;  /* 0x000000ffff0a7224 */ /* 0x000fe200078e0a0a */
[----:B------:R-:W-:Y:S01]  /*23b0*/  LOP3.LUT R13, R7, 0xbc, RZ, 0xfc, !PT ;  /* 0x000000bc070d7812 */ /* 0x000fe200078efcff */
[----:B------:R-:W-:Y:S01]  /*23c0*/  @!P4 IMAD.MOV R107, RZ, RZ, -R107 ;  /* 0x000000ffff6bc224 */ /* 0x000fe200078e0a6b */
[----:B------:R-:W-:Y:S01]  /*23d0*/  ISETP.GT.U32.AND P4, PT, R5, R105, PT ;  /* 0x000000690500720c */ /* 0x000fe20003f84070 */
[----:B------:R-:W-:Y:S01]  /*23e0*/  @!P2 IMAD.IADD R65, R65, 0x1, -R5 ;  /* 0x000000014141a824 */ /* 0x000fe200078e0a05 */
[----:B------:R-:W-:Y:S01]  /*23f0*/  IABS R71, R13 ;  /* 0x0000000d00477213 */ /* 0x000fe20000000000 */
[----:B------:R-:W-:Y:S01]  /*2400*/  IMAD R103, R5, R10, R103 ;  /* 0x0000000a05677224 */ /* 0x000fe200078e0267 */
[----:B------:R-:W-:Y:S01]  /*2410*/  LOP3.LUT R16, R7, 0xb8, RZ, 0xfc, !PT ;  /* 0x000000b807107812 */ /* 0x000fe200078efcff */
[----:B------:R-:W-:Y:S01]  /*2420*/  @!P6 IMAD.MOV R65, RZ, RZ, -R65 ;  /* 0x000000ffff41e224 */ /* 0x000fe200078e0a41 */
[----:B------:R-:W-:Y:S01]  /*2430*/  IABS R97, R17 ;  /* 0x0000001100617213 */ /* 0x000fe20000000000 */
[----:B------:R-:W-:Y:S01]  /*2440*/  IMAD.HI.U32 R9, R6, R67, RZ ;  /* 0x0000004306097227 */ /* 0x000fe200078e00ff */
[----:B------:R-:W-:-:S02]  /*2450*/  ISETP.GT.U32.AND P6, PT, R5, R103, PT ;  /* 0x000000670500720c */ /* 0x000fc40003fc4070 */
[----:B------:R-:W-:Y:S01]  /*2460*/  IABS R73, R16 ;  /* 0x0000001000497213 */ /* 0x000fe20000000000 */
[----:B------:R-:W-:Y:S02]  /*2470*/  IMAD.MOV R14, RZ, RZ, -R9 ;  /* 0x000000ffff0e7224 */ /* 0x000fe400078e0a09 */
[----:B------:R-:W-:Y:S02]  /*2480*/  @!P4 IMAD.IADD R105, R105, 0x1, -R5 ;  /* 0x000000016969c824 */ /* 0x000fe400078e0a05 */
[C---:B------:R-:W-:Y:S02]  /*2490*/  IMAD R67, R5.reuse, R14, R67 ;  /* 0x0000000e05437224 */ /* 0x040fe400078e0243 */
[----:B------:R-:W-:Y:S01]  /*24a0*/  IMAD.HI.U32 R9, R6, R69, RZ ;  /* 0x0000004506097227 */ /* 0x000fe200078e00ff */
[C---:B------:R-:W-:Y:S02]  /*24b0*/  ISETP.GT.U32.AND P4, PT, R5.reuse, R105, PT ;  /* 0x000000690500720c */ /* 0x040fe40003f84070 */
[----:B------:R-:W-:Y:S01]  /*24c0*/  ISETP.GT.U32.AND P2, PT, R5, R67, PT ;  /* 0x000000430500720c */ /* 0x000fe20003f44070 */
[----:B------:R-:W-:-:S02]  /*24d0*/  @!P6 IMAD.IADD R103, R103, 0x1, -R5 ;  /* 0x000000016767e824 */ /* 0x000fc400078e0a05 */
[----:B------:R-:W-:Y:S02]  /*24e0*/  IMAD.MOV R14, RZ, RZ, -R9 ;  /* 0x000000ffff0e7224 */ /* 0x000fe400078e0a09 */
[----:B------:R-:W-:Y:S01]  /*24f0*/  IMAD.HI.U32 R10, R6, R71, RZ ;  /* 0x00000047060a7227 */ /* 0x000fe200078e00ff */
[----:B------:R-:W-:-:S03]  /*2500*/  ISETP.GT.U32.AND P6, PT, R5, R103, PT ;  /* 0x000000670500720c */ /* 0x000fc60003fc4070 */
[----:B------:R-:W-:Y:S02]  /*2510*/  IMAD R69, R5, R14, R69 ;  /* 0x0000000e05457224 */ /* 0x000fe400078e0245 */
[----:B------:R-:W-:Y:S02]  /*2520*/  IMAD.MOV R10, RZ, RZ, -R10 ;  /* 0x000000ffff0a7224 */ /* 0x000fe400078e0a0a */
[--C-:B------:R-:W-:Y:S02]  /*2530*/  @!P2 IMAD.IADD R67, R67, 0x1, -R5.reuse ;  /* 0x000000014343a824 */ /* 0x100fe400078e0a05 */
[----:B------:R-:W-:Y:S01]  /*2540*/  @!P4 IMAD.IADD R105, R105, 0x1, -R5 ;  /* 0x000000016969c824 */ /* 0x000fe200078e0a05 */
[C---:B------:R-:W-:Y:S01]  /*2550*/  ISETP.GT.U32.AND P4, PT, R5.reuse, R69, PT ;  /* 0x000000450500720c */ /* 0x040fe20003f84070 */
[C---:B------:R-:W-:Y:S01]  /*2560*/  IMAD R71, R5.reuse, R10, R71 ;  /* 0x0000000a05477224 */ /* 0x040fe200078e0247 */
[----:B------:R-:W-:Y:S01]  /*2570*/  ISETP.GT.U32.AND P2, PT, R5, R67, PT ;  /* 0x000000430500720c */ /* 0x000fe20003f44070 */
[----:B------:R-:W-:-:S02]  /*2580*/  @!P6 IMAD.IADD R103, R103, 0x1, -R5 ;  /* 0x000000016767e824 */ /* 0x000fc400078e0a05 */
[----:B------:R-:W-:Y:S01]  /*2590*/  IMAD.HI.U32 R9, R6, R101, RZ ;  /* 0x0000006506097227 */ /* 0x000fe200078e00ff */
[----:B------:R-:W-:-:S03]  /*25a0*/  ISETP.GT.U32.AND P6, PT, R5, R71, PT ;  /* 0x000000470500720c */ /* 0x000fc60003fc4070 */
[----:B------:R-:W-:Y:S02]  /*25b0*/  IMAD.MOV R14, RZ, RZ, -R9 ;  /* 0x000000ffff0e7224 */ /* 0x000fe400078e0a09 */
[----:B------:R-:W-:Y:S02]  /*25c0*/  @!P1 IMAD.MOV R105, RZ, RZ, -R105 ;  /* 0x000000ffff699224 */ /* 0x000fe400078e0a69 */
[----:B------:R-:W-:Y:S02]  /*25d0*/  IMAD R101, R5, R14, R101 ;  /* 0x0000000e05657224 */ /* 0x000fe400078e0265 */
[--C-:B------:R-:W-:Y:S01]  /*25e0*/  @!P4 IMAD.IADD R69, R69, 0x1, -R5.reuse ;  /* 0x000000014545c824 */ /* 0x100fe200078e0a05 */
[----:B------:R-:W-:Y:S01]  /*25f0*/  ISETP.GE.AND P4, PT, R11, RZ, PT ;  /* 0x000000ff0b00720c */ /* 0x000fe20003f86270 */
[--C-:B------:R-:W-:Y:S01]  /*2600*/  @!P2 IMAD.IADD R67, R67, 0x1, -R5.reuse ;  /* 0x000000014343a824 */ /* 0x100fe200078e0a05 */
[----:B------:R-:W-:Y:S01]  /*2610*/  ISETP.GT.U32.AND P2, PT, R5, R101, PT ;  /* 0x000000650500720c */ /* 0x000fe20003f44070 */
[----:B------:R-:W-:Y:S01]  /*2620*/  @!P6 IMAD.IADD R71, R71, 0x1, -R5 ;  /* 0x000000014747e824 */ /* 0x000fe200078e0a05 */
[----:B------:R-:W-:Y:S01]  /*2630*/  ISETP.GT.U32.AND P1, PT, R5, R69, PT ;  /* 0x000000450500720c */ /* 0x000fe20003f24070 */
[----:B------:R-:W-:Y:S01]  /*2640*/  IMAD.HI.U32 R9, R6, R99, RZ ;  /* 0x0000006306097227 */ /* 0x000fe200078e00ff */
[----:B------:R-:W-:-:S02]  /*2650*/  LOP3.LUT R11, R7, 0xb4, RZ, 0xfc, !PT ;  /* 0x000000b4070b7812 */ /* 0x000fc400078efcff */
[----:B------:R-:W-:Y:S01]  /*2660*/  ISETP.GT.U32.AND P6, PT, R5, R71, PT ;  /* 0x000000470500720c */ /* 0x000fe20003fc4070 */
[----:B------:R-:W-:Y:S01]  /*2670*/  IMAD.HI.U32 R10, R6, R73, RZ ;  /* 0x00000049060a7227 */ /* 0x000fe200078e00ff */
[----:B------:R-:W-:-:S03]  /*2680*/  IABS R75, R11 ;  /* 0x0000000b004b7213 */ /* 0x000fc60000000000 */
[----:B------:R-:W-:Y:S02]  /*2690*/  IMAD.MOV R14, RZ, RZ, -R9 ;  /* 0x000000ffff0e7224 */ /* 0x000fe400078e0a09 */
[----:B------:R-:W-:Y:S02]  /*26a0*/  IMAD.MOV R10, RZ, RZ, -R10 ;  /* 0x000000ffff0a7224 */ /* 0x000fe400078e0a0a */
[----:B------:R-:W-:-:S04]  /*26b0*/  IMAD.HI.U32 R9, R6, R97, RZ ;  /* 0x0000006106097227 */ /* 0x000fc800078e00ff */
[C---:B------:R-:W-:Y:S02]  /*26c0*/  IMAD R73, R5.reuse, R10, R73 ;  /* 0x0000000a05497224 */ /* 0x040fe400078e0249 */
[----:B------:R-:W-:Y:S02]  /*26d0*/  IMAD R99, R5, R14, R99 ;  /* 0x0000000e05637224 */ /* 0x000fe400078e0263 */
[----:B------:R-:W-:Y:S02]  /*26e0*/  IMAD.MOV R10, RZ, RZ, -R9 ;  /* 0x000000ffff0a7224 */ /* 0x000fe400078e0a09 */
[--C-:B------:R-:W-:Y:S01]  /*26f0*/  @!P2 IMAD.IADD R101, R101, 0x1, -R5.reuse ;  /* 0x000000016565a824 */ /* 0x100fe200078e0a05 */
[----:B------:R-:W-:Y:S01]  /*2700*/  ISETP.GE.AND P2, PT, R13, RZ, PT ;  /* 0x000000ff0d00720c */ /* 0x000fe20003f46270 */
[----:B------:R-:W-:Y:S01]  /*2710*/  @!P1 IMAD.IADD R69, R69, 0x1, -R5 ;  /* 0x0000000145459824 */ /* 0x000fe200078e0a05 */
[C---:B------:R-:W-:Y:S01]  /*2720*/  ISETP.GT.U32.AND P1, PT, R5.reuse, R99, PT ;  /* 0x000000630500720c */ /* 0x040fe20003f24070 */
[----:B------:R-:W-:Y:S01]  /*2730*/  IMAD R97, R5, R10, R97 ;  /* 0x0000000a05617224 */ /* 0x000fe200078e0261 */
[----:B------:R-:W-:Y:S01]  /*2740*/  LOP3.LUT R13, R7, 0xb2, RZ, 0xfc, !PT ;  /* 0x000000b2070d7812 */ /* 0x000fe200078efcff */
[----:B------:R-:W-:Y:S01]  /*2750*/  @!P3 IMAD.MOV R67, RZ, RZ, -R67 ;  /* 0x000000ffff43b224 */ /* 0x000fe200078e0a43 */
[C---:B------:R-:W-:Y:S01]  /*2760*/  ISETP.GT.U32.AND P3, PT, R5.reuse, R101, PT ;  /* 0x000000650500720c */ /* 0x040fe20003f64070 */
[----:B------:R-:W-:Y:S01]  /*2770*/  @!P5 IMAD.MOV R69, RZ, RZ, -R69 ;  /* 0x000000ffff45d224 */ /* 0x000fe200078e0a45 */
[----:B------:R-:W-:Y:S01]  /*2780*/  ISETP.GT.U32.AND P5, PT, R5, R73, PT ;  /* 0x000000490500720c */ /* 0x000fe20003fa4070 */
[----:B------:R-:W-:Y:S01]  /*2790*/  @!P6 IMAD.IADD R71, R71, 0x1, -R5 ;  /* 0x000000014747e824 */ /* 0x000fe200078e0a05 */
[----:B------:R-:W-:Y:S01]  /*27a0*/  ISETP.GT.U32.AND P6, PT, R5, R97, PT ;  /* 0x000000610500720c */ /* 0x000fe20003fc4070 */
[----:B------:R-:W-:Y:S01]  /*27b0*/  IMAD.HI.U32 R9, R6, R75, RZ ;  /* 0x0000004b06097227 */ /* 0x000fe200078e00ff */
[----:B------:R-:W-:-:S03]  /*27c0*/  IABS R95, R13 ;  /* 0x0000000d005f7213 */ /* 0x000fc60000000000 */
[----:B------:R-:W-:Y:S01]  /*27d0*/  @!P1 IMAD.IADD R99, R99, 0x1, -R5 ;  /* 0x0000000163639824 */ /* 0x000fe200078e0a05 */
[----:B------:R-:W-:Y:S01]  /*27e0*/  ISETP.GE.AND P1, PT, R17, RZ, PT ;  /* 0x000000ff1100720c */ /* 0x000fe20003f26270 */
[----:B------:R-:W-:Y:S01]  /*27f0*/  IMAD.MOV R10, RZ, RZ, -R9 ;  /* 0x000000ffff0a7224 */ /* 0x000fe200078e0a09 */
[----:B------:R-:W-:Y:S01]  /*2800*/  LOP3.LUT R17, R7, 0x9c, RZ, 0xfc, !PT ;  /* 0x0000009c07117812 */ /* 0x000fe200078efcff */
[--C-:B------:R-:W-:Y:S01]  /*2810*/  @!P3 IMAD.IADD R101, R101, 0x1, -R5.reuse ;  /* 0x000000016565b824 */ /* 0x100fe200078e0a05 */
[----:B------:R-:W-:Y:S01]  /*2820*/  ISETP.GE.AND P3, PT, R16, RZ, PT ;  /* 0x000000ff1000720c */ /* 0x000fe20003f66270 */
[--C-:B------:R-:W-:Y:S01]  /*2830*/  @!P5 IMAD.IADD R73, R73, 0x1, -R5.reuse ;  /* 0x000000014949d824 */ /* 0x100fe200078e0a05 */
[----:B------:R-:W-:Y:S01]  /*2840*/  ISETP.GT.U32.AND P5, PT, R5, R99, PT ;  /* 0x000000630500720c */ /* 0x000fe20003fa4070 */
[----:B------:R-:W-:Y:S01]  /*2850*/  @!P6 IMAD.IADD R97, R97, 0x1, -R5 ;  /* 0x000000016161e824 */ /* 0x000fe200078e0a05 */
[----:B------:R-:W-:Y:S01]  /*2860*/  LOP3.LUT R16, R7, 0xae, RZ, 0xfc, !PT ;  /* 0x000000ae07107812 */ /* 0x000fe200078efcff */
[----:B------:R-:W-:Y:S01]  /*2870*/  @!P4 IMAD.MOV R101, RZ, RZ, -R101 ;  /* 0x000000ffff65c224 */ /* 0x000fe200078e0a65 */
[C---:B------:R-:W-:Y:S01]  /*2880*/  ISETP.GT.U32.AND P6, PT, R5.reuse, R73, PT ;  /* 0x000000490500720c */ /* 0x040fe20003fc4070 */
[----:B------:R-:W-:Y:S01]  /*2890*/  IMAD.HI.U32 R9, R6, R95, RZ ;  /* 0x0000005f06097227 */ /* 0x000fe200078e00ff */
[----:B------:R-:W-:-:S02]  /*28a0*/  ISETP.GT.U32.AND P4, PT, R5, R97, PT ;  /* 0x000000610500720c */ /* 0x000fc40003f84070 */
[----:B------:R-:W-:Y:S01]  /*28b0*/  IABS R93, R16 ;  /* 0x00000010005d7213 */ /* 0x000fe20000000000 */
[----:B------:R-:W-:Y:S01]  /*28c0*/  IMAD R75, R5, R10, R75 ;  /* 0x0000000a054b7224 */ /* 0x000fe200078e024b */
[----:B------:R-:W-:Y:S01]  /*28d0*/  IABS R151, R17 ;  /* 0x0000001100977213 */ /* 0x000fe20000000000 */
[----:B------:R-:W-:Y:S02]  /*28e0*/  IMAD.MOV R10, RZ, RZ, -R9 ;  /* 0x000000ffff0a7224 */ /* 0x000fe400078e0a09 */
[----:B------:R-:W-:Y:S01]  /*28f0*/  @!P5 IMAD.IADD R99, R99, 0x1, -R5 ;  /* 0x000000016363d824 */ /* 0x000fe200078e0a05 */
[C---:B------:R-:W-:Y:S01]  /*2900*/  ISETP.GT.U32.AND P5, PT, R5.reuse, R75, PT ;  /* 0x0000004b0500720c */ /* 0x040fe20003fa4070 */
[----:B------:R-:W-:Y:S02]  /*2910*/  IMAD R95, R5, R10, R95 ;  /* 0x0000000a055f7224 */ /* 0x000fe400078e025f */
[----:B------:R-:W-:Y:S01]  /*2920*/  @!P0 IMAD.MOV R103, RZ, RZ, -R103 ;  /* 0x000000ffff678224 */ /* 0x000fe200078e0a67 */
[----:B------:R-:W-:Y:S01]  /*2930*/  ISETP.GE.AND P0, PT, R15, RZ, PT ;  /* 0x000000ff0f00720c */ /* 0x000fe20003f06270 */
[--C-:B------:R-:W-:Y:S01]  /*2940*/  @!P4 IMAD.IADD R97, R97, 0x1, -R5.reuse ;  /* 0x000000016161c824 */ /* 0x100fe200078e0a05 */
[----:B------:R-:W-:Y:S01]  /*2950*/  ISETP.GT.U32.AND P4, PT, R5, R95, PT ;  /* 0x0000005f0500720c */ /* 0x000fe20003f84070 */
[----:B------:R-:W-:Y:S01]  /*2960*/  @!P6 IMAD.IADD R73, R73, 0x1, -R5 ;  /* 0x000000014949e824 */ /* 0x000fe200078e0a05 */
[----:B------:R-:W-:Y:S01]  /*2970*/  LOP3.LUT R15, R7, 0xb0, RZ, 0xfc, !PT ;  /* 0x000000b0070f7812 */ /* 0x000fe200078efcff */
[----:B------:R-:W-:Y:S01]  /*2980*/  IMAD.HI.U32 R10, R6, R93, RZ ;  /* 0x0000005d060a7227 */ /* 0x000fe200078e00ff */
[----:B------:R-:W-:-:S02]  /*2990*/  ISETP.GE.AND P6, PT, R11, RZ, PT ;  /* 0x000000ff0b00720c */ /* 0x000fc40003fc6270 */
[----:B------:R-:W-:Y:S01]  /*29a0*/  IABS R77, R15 ;  /* 0x0000000f004d7213 */ /* 0x000fe20000000000 */
[--C-:B------:R-:W-:Y:S01]  /*29b0*/  @!P5 IMAD.IADD R75, R75, 0x1, -R5.reuse ;  /* 0x000000014b4bd824 */ /* 0x100fe200078e0a05 */
[----:B------:R-:W-:Y:S01]  /*29c0*/  LOP3.LUT R11, R7, 0xac, RZ, 0xfc, !PT ;  /* 0x000000ac070b7812 */ /* 0x000fe200078efcff */
[----:B------:R-:W-:Y:S01]  /*29d0*/  IMAD.MOV R10, RZ, RZ, -R10 ;  /* 0x000000ffff0a7224 */ /* 0x000fe200078e0a0a */
[----:B------:R-:W-:Y:S01]  /*29e0*/  ISETP.GE.AND P5, PT, R13, RZ, PT ;  /* 0x000000ff0d00720c */ /* 0x000fe20003fa6270 */
[----:B------:R-:W-:Y:S01]  /*29f0*/  IMAD.HI.U32 R9, R6, R77, RZ ;  /* 0x0000004d06097227 */ /* 0x000fe200078e00ff */
[----:B------:R-:W-:Y:S02]  /*2a00*/  LOP3.LUT R13, R7, 0xaa, RZ, 0xfc, !PT ;  /* 0x000000aa070d7812 */ /* 0x000fe400078efcff */
[----:B------:R-:W-:Y:S01]  /*2a10*/  IABS R79, R11 ;  /* 0x0000000b004f7213 */ /* 0x000fe20000000000 */
[----:B------:R-:W-:Y:S01]  /*2a20*/  @!P4 IMAD.IADD R95, R95, 0x1, -R5 ;  /* 0x000000015f5fc824 */ /* 0x000fe200078e0a05 */
[C---:B------:R-:W-:Y:S01]  /*2a30*/  ISETP.GT.U32.AND P4, PT, R5.reuse, R75, PT ;  /* 0x0000004b0500720c */ /* 0x040fe20003f84070 */
[C---:B------:R-:W-:Y:S01]  /*2a40*/  IMAD R93, R5.reuse, R10, R93 ;  /* 0x0000000a055d7224 */ /* 0x040fe200078e025d */
[----:B------:R-:W-:Y:S01]  /*2a50*/  IABS R91, R13 ;  /* 0x0000000d005b7213 */ /* 0x000fe20000000000 */
[----:B------:R-:W-:Y:S01]  /*2a60*/  @!P2 IMAD.MOV R71, RZ, RZ, -R71 ;  /* 0x000000ffff47a224 */ /* 0x000fe200078e0a47 */
[----:B------:R-:W-:Y:S01]  /*2a70*/  ISETP.GT.U32.AND P2, PT, R5, R95, PT ;  /* 0x0000005f0500720c */ /* 0x000fe20003f44070 */
[----:B------:R-:W-:-:S02]  /*2a80*/  IMAD.MOV R14, RZ, RZ, -R9 ;  /* 0x000000ffff0e7224 */ /* 0x000fc400078e0a09 */
[----:B------:R-:W-:-:S04]  /*2a90*/  IMAD.HI.U32 R9, R6, R79, RZ ;  /* 0x0000004f06097227 */ /* 0x000fc800078e00ff */
[----:B------:R-:W-:Y:S01]  /*2aa0*/  @!P3 IMAD.MOV R73, RZ, RZ, -R73 ;  /* 0x000000ffff49b224 */ /* 0x000fe200078e0a49 */
[C---:B------:R-:W-:Y:S01]  /*2ab0*/  ISETP.GT.U32.AND P3, PT, R5.reuse, R93, PT ;  /* 0x0000005d0500720c */ /* 0x040fe20003f64070 */
[----:B------:R-:W-:Y:S02]  /*2ac0*/  IMAD R77, R5, R14, R77 ;  /* 0x0000000e054d7224 */ /* 0x000fe400078e024d */
[----:B------:R-:W-:-:S04]  /*2ad0*/  IMAD.HI.U32 R10, R6, R91, RZ ;  /* 0x0000005b060a7227 */ /* 0x000fc800078e00ff */
[----:B------:R-:W-:Y:S02]  /*2ae0*/  IMAD.MOV R14, RZ, RZ, -R9 ;  /* 0x000000ffff0e7224 */ /* 0x000fe400078e0a09 */
[----:B------:R-:W-:Y:S01]  /*2af0*/  @!P4 IMAD.IADD R75, R75, 0x1, -R5 ;  /* 0x000000014b4bc824 */ /* 0x000fe200078e0a05 */
[----:B------:R-:W-:Y:S01]  /*2b00*/  ISETP.GE.AND P4, PT, R16, RZ, PT ;  /* 0x000000ff1000720c */ /* 0x000fe20003f86270 */
[----:B------:R-:W-:Y:S01]  /*2b10*/  IMAD.MOV R10, RZ, RZ, -R10 ;  /* 0x000000ffff0a7224 */ /* 0x000fe200078e0a0a */
[----:B------:R-:W-:Y:S01]  /*2b20*/  LOP3.LUT R16, R7, 0x9e, RZ, 0xfc, !PT ;  /* 0x0000009e07107812 */ /* 0x000fe200078efcff */
[----:B------:R-:W-:Y:S02]  /*2b30*/  IMAD R79, R5, R14, R79 ;  /* 0x0000000e054f7224 */ /* 0x000fe400078e024f */
[----:B------:R-:W-:Y:S01]  /*2b40*/  @!P2 IMAD.IADD R95, R95, 0x1, -R5 ;  /* 0x000000015f5fa824 */ /* 0x000fe200078e0a05 */
[----:B------:R-:W-:Y:S01]  /*2b50*/  ISETP.GE.AND P2, PT, R11, RZ, PT ;  /* 0x000000ff0b00720c */ /* 0x000fe20003f46270 */
[----:B------:R-:W-:Y:S01]  /*2b60*/  IMAD R91, R5, R10, R91 ;  /* 0x0000000a055b7224 */ /* 0x000fe200078e025b */
[----:B------:R-:W-:Y:S01]  /*2b70*/  LOP3.LUT R10, R7, 0xa8, RZ, 0xfc, !PT ;  /* 0x000000a8070a7812 */ /* 0x000fe200078efcff */
[----:B------:R-:W-:Y:S01]  /*2b80*/  @!P6 IMAD.MOV R75, RZ, RZ, -R75 ;  /* 0x000000ffff4be224 */ /* 0x000fe200078e0a4b */
[C---:B------:R-:W-:Y:S01]  /*2b90*/  ISETP.GT.U32.AND P6, PT, R5.reuse, R79, PT ;  /* 0x0000004f0500720c */ /* 0x040fe20003fc4070 */
[----:B------:R-:W-:Y:S01]  /*2ba0*/  @!P0 IMAD.MOV R99, RZ, RZ, -R99 ;  /* 0x000000ffff638224 */ /* 0x000fe200078e0a63 */
[----:B------:R-:W-:Y:S01]  /*2bb0*/  ISETP.GT.U32.AND P0, PT, R5, R77, PT ;  /* 0x0000004d0500720c */ /* 0x000fe20003f04070 */
[----:B------:R-:W-:Y:S01]  /*2bc0*/  @!P3 IMAD.IADD R93, R93, 0x1, -R5 ;  /* 0x000000015d5db824 */ /* 0x000fe200078e0a05 */
[----:B------:R-:W-:Y:S01]  /*2bd0*/  LOP3.LUT R11, R7, 0xa6, RZ, 0xfc, !PT ;  /* 0x000000a6070b7812 */ /* 0x000fe200078efcff */
[----:B------:R-:W-:Y:S01]  /*2be0*/  @!P5 IMAD.MOV R95, RZ, RZ, -R95 ;  /* 0x000000ffff5fd224 */ /* 0x000fe200078e0a5f */
[C---:B------:R-:W-:Y:S01]  /*2bf0*/  ISETP.GT.U32.AND P5, PT, R5.reuse, R91, PT ;  /* 0x0000005b0500720c */ /* 0x040fe20003fa4070 */
[----:B------:R-:W-:Y:S01]  /*2c00*/  @!P1 IMAD.MOV R97, RZ, RZ, -R97 ;  /* 0x000000ffff619224 */ /* 0x000fe200078e0a61 */
[----:B------:R-:W-:Y:S01]  /*2c10*/  ISETP.GT.U32.AND P3, PT, R5, R93, PT ;  /* 0x0000005d0500720c */ /* 0x000fe20003f64070 */
[----:B------:R-:W-:Y:S01]  /*2c20*/  IMAD R0, R0, UR4, RZ ;  /* 0x0000000400007c24 */ /* 0x000fe2000f8e02ff */
[----:B------:R-:W-:Y:S01]  /*2c30*/  IABS R81, R10 ;  /* 0x0000000a00517213 */ /* 0x000fe20000000000 */
[----:B------:R-:W-:Y:S01]  /*2c40*/  USHF.L.U32 UR4, UR4, 0x6, URZ ;  /* 0x0000000604047899 */ /* 0x000fe2000800063f */
[----:B------:R-:W-:Y:S01]  /*2c50*/  IABS R89, R11 ;  /* 0x0000000b00597213 */ /* 0x000fe20000000000 */
[--C-:B------:R-:W-:Y:S01]  /*2c60*/  @!P6 IMAD.IADD R79, R79, 0x1, -R5.reuse ;  /* 0x000000014f4fe824 */ /* 0x100fe200078e0a05 */
[----:B------:R-:W-:Y:S01]  /*2c70*/  ISETP.GE.AND P1, PT, R15, RZ, PT ;  /* 0x000000ff0f00720c */ /* 0x000fe20003f26270 */
[--C-:B------:R-:W-:Y:S01]  /*2c80*/  @!P0 IMAD.IADD R77, R77, 0x1, -R5.reuse ;  /* 0x000000014d4d8824 */ /* 0x100fe200078e0a05 */
[----:B------:R-:W-:Y:S01]  /*2c90*/  IABS R85, R16 ;  /* 0x0000001000557213 */ /* 0x000fe20000000000 */
[----:B------:R-:W-:Y:S01]  /*2ca0*/  IMAD.HI.U32 R9, R6, R81, RZ ;  /* 0x0000005106097227 */ /* 0x000fe200078e00ff */
[C---:B------:R-:W-:Y:S01]  /*2cb0*/  ISETP.GT.U32.AND P6, PT, R5.reuse, R79, PT ;  /* 0x0000004f0500720c */ /* 0x040fe20003fc4070 */
[----:B------:R-:W-:Y:S01]  /*2cc0*/  USHF.R.S32.HI UR5, URZ, 0x1f, UR4 ;  /* 0x0000001f3f057899 */ /* 0x000fe20008011404 */
[----:B------:R-:W-:Y:S01]  /*2cd0*/  ISETP.GT.U32.AND P0, PT, R5, R77, PT ;  /* 0x0000004d0500720c */ /* 0x000fe20003f04070 */
[--C-:B------:R-:W-:Y:S01]  /*2ce0*/  @!P5 IMAD.IADD R91, R91, 0x1, -R5.reuse ;  /* 0x000000015b5bd824 */ /* 0x100fe200078e0a05 */
[----:B------:R-:W-:Y:S01]  /*2cf0*/  LOP3.LUT R15, R7, 0xa0, RZ, 0xfc, !PT ;  /* 0x000000a0070f7812 */ /* 0x000fe200078efcff */
[----:B------:R-:W-:Y:S01]  /*2d00*/  @!P3 IMAD.IADD R93, R93, 0x1, -R5 ;  /* 0x000000015d5db824 */ /* 0x000fe200078e0a05 */
[----:B------:R-:W-:Y:S01]  /*2d10*/  ISETP.GE.AND P3, PT, R10, RZ, PT ;  /* 0x000000ff0a00720c */ /* 0x000fe20003f66270 */
[----:B------:R-:W-:Y:S01]  /*2d20*/  IMAD.HI.U32 R10, R6, R89, RZ ;  /* 0x00000059060a7227 */ /* 0x000fe200078e00ff */
[----:B------:R-:W-:Y:S01]  /*2d30*/  ISETP.GT.U32.AND P5, PT, R5, R91, PT ;  /* 0x0000005b0500720c */ /* 0x000fe20003fa4070 */
[----:B------:R-:W-:Y:S01]  /*2d40*/  USHF.L.U32 UR40, UR4, 0x1, URZ ;  /* 0x0000000104287899 */ /* 0x000fe2000800063f */
[----:B------:R-:W-:Y:S01]  /*2d50*/  IABS R149, R15 ;  /* 0x0000000f00957213 */ /* 0x000fe20000000000 */
[----:B------:R-:W-:Y:S01]  /*2d60*/  IMAD.MOV R14, RZ, RZ, -R9 ;  /* 0x000000ffff0e7224 */ /* 0x000fe200078e0a09 */
[----:B------:R-:W-:Y:S01]  /*2d70*/  USHF.L.U64.HI UR13, UR4, 0x1, UR5 ;  /* 0x00000001040d7899 */ /* 0x000fe20008010205 */
[----:B------:R-:W-:-:S02]  /*2d80*/  IMAD.MOV R10, RZ, RZ, -R10 ;  /* 0x000000ffff0a7224 */ /* 0x000fc400078e0a0a */
[C---:B------:R-:W-:Y:S02]  /*2d90*/  IMAD R81, R5.reuse, R14, R81 ;  /* 0x0000000e05517224 */ /* 0x040fe400078e0251 */
[----:B------:R-:W-:Y:S02]  /*2da0*/  IMAD R89, R5, R10, R89 ;  /* 0x0000000a05597224 */ /* 0x000fe400078e0259 */
[--C-:B------:R-:W-:Y:S01]  /*2db0*/  @!P6 IMAD.IADD R79, R79, 0x1, -R5.reuse ;  /* 0x000000014f4fe824 */ /* 0x100fe200078e0a05 */
[----:B------:R-:W-:Y:S01]  /*2dc0*/  ISETP.GT.U32.AND P6, PT, R5, R81, PT ;  /* 0x000000510500720c */ /* 0x000fe20003fc4070 */
[--C-:B------:R-:W-:Y:S01]  /*2dd0*/  @!P0 IMAD.IADD R77, R77, 0x1, -R5.reuse ;  /* 0x000000014d4d8824 */ /* 0x100fe200078e0a05 */
[----:B------:R-:W-:Y:S01]  /*2de0*/  ISETP.GE.AND P0, PT, R13, RZ, PT ;  /* 0x000000ff0d00720c */ /* 0x000fe20003f06270 */
[----:B------:R-:W-:Y:S01]  /*2df0*/  @!P5 IMAD.IADD R91, R91, 0x1, -R5 ;  /* 0x000000015b5bd824 */ /* 0x000fe200078e0a05 */
[----:B------:R-:W-:Y:S01]  /*2e00*/  ISETP.GT.U32.AND P5, PT, R5, R89, PT ;  /* 0x000000590500720c */ /* 0x000fe20003fa4070 */
[----:B------:R-:W-:Y:S01]  /*2e10*/  @!P1 IMAD.MOV R77, RZ, RZ, -R77 ;  /* 0x000000ffff4d9224 */ /* 0x000fe200078e0a4d */
[----:B------:R-:W-:Y:S01]  /*2e20*/  LOP3.LUT R13, R7, 0xa4, RZ, 0xfc, !PT ;  /* 0x000000a4070d7812 */ /* 0x000fe200078efcff */
[----:B------:R-:W-:Y:S01]  /*2e30*/  @!P4 IMAD.MOV R93, RZ, RZ, -R93 ;  /* 0x000000ffff5dc224 */ /* 0x000fe200078e0a5d */
[----:B------:R-:W-:Y:S01]  /*2e40*/  ISETP.GE.AND P1, PT, R11, RZ, PT ;  /* 0x000000ff0b00720c */ /* 0x000fe20003f26270 */
[----:B------:R-:W-:Y:S01]  /*2e50*/  @!P2 IMAD.MOV R79, RZ, RZ, -R79 ;  /* 0x000000ffff4fa224 */ /* 0x000fe200078e0a4f */
[----:B------:R-:W-:-:S02]  /*2e60*/  IABS R83, R13 ;  /* 0x0000000d00537213 */ /* 0x000fc40000000000 */
[----:B------:R-:W-:Y:S01]  /*2e70*/  LOP3.LUT R11, R7, 0xa2, RZ, 0xfc, !PT ;  /* 0x000000a2070b7812 */ /* 0x000fe200078efcff */
[--C-:B------:R-:W-:Y:S01]  /*2e80*/  @!P6 IMAD.IADD R81, R81, 0x1, -R5.reuse ;  /* 0x000000015151e824 */ /* 0x100fe200078e0a05 */
[----:B------:R-:W-:Y:S01]  /*2e90*/  ISETP.GE.AND P4, PT, R13, RZ, PT ;  /* 0x000000ff0d00720c */ /* 0x000fe20003f86270 */
[C---:B------:R-:W-:Y:S01]  /*2ea0*/  IMAD.HI.U32 R9, R6.reuse, R83, RZ ;  /* 0x0000005306097227 */ /* 0x040fe200078e00ff */
[----:B------:R-:W-:Y:S02]  /*2eb0*/  IABS R87, R11 ;  /* 0x0000000b00577213 */ /* 0x000fe40000000000 */
[----:B------:R-:W-:Y:S01]  /*2ec0*/  LOP3.LUT R13, R7, 0x9a, RZ, 0xfc, !PT ;  /* 0x0000009a070d7812 */ /* 0x000fe200078efcff */
[----:B------:R-:W-:Y:S01]  /*2ed0*/  @!P5 IMAD.IADD R89, R89, 0x1, -R5 ;  /* 0x000000015959d824 */ /* 0x000fe200078e0a05 */
[----:B------:R-:W-:Y:S01]  /*2ee0*/  ISETP.GT.U32.AND P5, PT, R5, R81, PT ;  /* 0x000000510500720c */ /* 0x000fe20003fa4070 */
[----:B------:R-:W-:Y:S01]  /*2ef0*/  IMAD.MOV R10, RZ, RZ, -R9 ;  /* 0x000000ffff0a7224 */ /* 0x000fe200078e0a09 */
[----:B------:R-:W-:Y:S01]  /*2f00*/  IABS R157, R13 ;  /* 0x0000000d009d7213 */ /* 0x000fe20000000000 */
[----:B------:R-:W-:-:S04]  /*2f10*/  IMAD.HI.U32 R9, R6, R87, RZ ;  /* 0x0000005706097227 */ /* 0x000fc800078e00ff */
[----:B------:R-:W-:Y:S02]  /*2f20*/  IMAD.MOV R14, RZ, RZ, -R9 ;  /* 0x000000ffff0e7224 */ /* 0x000fe400078e0a09 */
[----:B------:R-:W-:-:S04]  /*2f30*/  IMAD.HI.U32 R9, R6, R85, RZ ;  /* 0x0000005506097227 */ /* 0x000fc800078e00ff */
[----:B------:R-:W-:Y:S02]  /*2f40*/  IMAD R87, R5, R14, R87 ;  /* 0x0000000e05577224 */ /* 0x000fe400078e0257 */
[----:B------:R-:W-:Y:S02]  /*2f50*/  @!P5 IMAD.IADD R81, R81, 0x1, -R5 ;  /* 0x000000015151d824 */ /* 0x000fe400078e0a05 */
[C---:B------:R-:W-:Y:S01]  /*2f60*/  IMAD R83, R5.reuse, R10, R83 ;  /* 0x0000000a05537224 */ /* 0x040fe200078e0253 */
[C---:B------:R-:W-:Y:S01]  /*2f70*/  ISETP.GT.U32.AND P5, PT, R5.reuse, R87, PT ;  /* 0x000000570500720c */ /* 0x040fe20003fa4070 */
[----:B------:R-:W-:Y:S02]  /*2f80*/  IMAD.MOV R14, RZ, RZ, -R9 ;  /* 0x000000ffff0e7224 */ /* 0x000fe400078e0a09 */
[----:B------:R-:W-:Y:S01]  /*2f90*/  IMAD.HI.U32 R10, R6, R149, RZ ;  /* 0x00000095060a7227 */ /* 0x000fe200078e00ff */
[----:B------:R-:W-:-:S03]  /*2fa0*/  ISETP.GT.U32.AND P6, PT, R5, R83, PT ;  /* 0x000000530500720c */ /* 0x000fc60003fc4070 */
[----:B------:R-:W-:Y:S02]  /*2fb0*/  IMAD R85, R5, R14, R85 ;  /* 0x0000000e05557224 */ /* 0x000fe400078e0255 */
[----:B------:R-:W-:Y:S02]  /*2fc0*/  IMAD.MOV R10, RZ, RZ, -R10 ;  /* 0x000000ffff0a7224 */ /* 0x000fe400078e0a0a */
[----:B------:R-:W-:Y:S02]  /*2fd0*/  @!P3 IMAD.MOV R81, RZ, RZ, -R81 ;  /* 0x000000ffff51b224 */ /* 0x000fe400078e0a51 */
[----:B------:R-:W-:Y:S01]  /*2fe0*/  @!P5 IMAD.IADD R87, R87, 0x1, -R5 ;  /* 0x000000015757d824 */ /* 0x000fe200078e0a05 */
[C---:B------:R-:W-:Y:S01]  /*2ff0*/  ISETP.GT.U32.AND P5, PT, R5.reuse, R85, PT ;  /* 0x000000550500720c */ /* 0x040fe20003fa4070 */
[----:B------:R-:W-:Y:S02]  /*3000*/  IMAD R149, R5, R10, R149 ;  /* 0x0000000a05957224 */ /* 0x000fe400078e0295 */
[----:B------:R-:W-:Y:S01]  /*3010*/  @!P6 IMAD.IADD R83, R83, 0x1, -R5 ;  /* 0x000000015353e824 */ /* 0x000fe200078e0a05 */
[C---:B------:R-:W-:Y:S01]  /*3020*/  ISETP.GT.U32.AND P6, PT, R5.reuse, R89, PT ;  /* 0x000000590500720c */ /* 0x040fe20003fc4070 */
[----:B------:R-:W-:Y:S01]  /*3030*/  IMAD.HI.U32 R10, R6, R151, RZ ;  /* 0x00000097060a7227 */ /* 0x000fe200078e00ff */
[----:B------:R-:W-:-:S02]  /*3040*/  ISETP.GT.U32.AND P3, PT, R5, R149, PT ;  /* 0x000000950500720c */ /* 0x000fc40003f64070 */
[----:B------:R-:W-:Y:S01]  /*3050*/  ISETP.GT.U32.AND P2, PT, R5, R83, PT ;  /* 0x000000530500720c */ /* 0x000fe20003f44070 */
[----:B------:R-:W-:Y:S02]  /*3060*/  IMAD.MOV R10, RZ, RZ, -R10 ;  /* 0x000000ffff0a7224 */ /* 0x000fe400078e0a0a */
[----:B------:R-:W-:-:S04]  /*3070*/  IMAD.HI.U32 R9, R6, R157, RZ ;  /* 0x0000009d06097227 */ /* 0x000fc800078e00ff */
[--C-:B------:R-:W-:Y:S02]  /*3080*/  @!P5 IMAD.IADD R85, R85, 0x1, -R5.reuse ;  /* 0x000000015555d824 */ /* 0x100fe400078e0a05 */
[----:B------:R-:W-:Y:S01]  /*3090*/  @!P6 IMAD.IADD R89, R89, 0x1, -R5 ;  /* 0x000000015959e824 */ /* 0x000fe200078e0a05 */
[----:B------:R-:W-:Y:S01]  /*30a0*/  ISETP.GE.AND P6, PT, R15, RZ, PT ;  /* 0x000000ff0f00720c */ /* 0x000fe20003fc6270 */
[C---:B------:R-:W-:Y:S01]  /*30b0*/  IMAD R151, R5.reuse, R10, R151 ;  /* 0x0000000a05977224 */ /* 0x040fe200078e0297 */
[----:B------:R-:W-:Y:S01]  /*30c0*/  ISETP.GT.U32.AND P5, PT, R5, R85, PT ;  /* 0x000000550500720c */ /* 0x000fe20003fa4070 */
[----:B------:R-:W-:Y:S01]  /*30d0*/  IMAD.MOV R10, RZ, RZ, -R9 ;  /* 0x000000ffff0a7224 */ /* 0x000fe200078e0a09 */
[----:B------:R-:W-:Y:S01]  /*30e0*/  LOP3.LUT R15, R7, 0x98, RZ, 0xfc, !PT ;  /* 0x00000098070f7812 */ /* 0x000fe200078efcff */
[----:B------:R-:W-:Y:S01]  /*30f0*/  @!P1 IMAD.MOV R89, RZ, RZ, -R89 ;  /* 0x000000ffff599224 */ /* 0x000fe200078e0a59 */
[C---:B------:R-:W-:Y:S01]  /*3100*/  ISETP.GT.U32.AND P1, PT, R5.reuse, R87, PT ;  /* 0x000000570500720c */ /* 0x040fe20003f24070 */
[----:B------:R-:W-:Y:S01]  /*3110*/  IMAD R157, R5, R10, R157 ;  /* 0x0000000a059d7224 */ /* 0x000fe200078e029d */
[----:B------:R-:W-:Y:S01]  /*3120*/  IABS R155, R15 ;  /* 0x0000000f009b7213 */ /* 0x000fe20000000000 */
[----:B------:R-:W-:-:S02]  /*3130*/  @!P3 IMAD.IADD R149, R149, 0x1, -R5 ;  /* 0x000000019595b824 */ /* 0x000fc400078e0a05 */
[----:B------:R-:W-:Y:S01]  /*3140*/  @!P0 IMAD.MOV R91, RZ, RZ, -R91 ;  /* 0x000000ffff5b8224 */ /* 0x000fe200078e0a5b */
[----:B------:R-:W-:Y:S01]  /*3150*/  ISETP.GE.AND P0, PT, R11, RZ, PT ;  /* 0x000000ff0b00720c */ /* 0x000fe20003f06270 */
[----:B------:R-:W-:Y:S01]  /*3160*/  IMAD.HI.U32 R9, R6, R155, RZ ;  /* 0x0000009b06097227 */ /* 0x000fe200078e00ff */
[----:B------:R-:W-:-:S03]  /*3170*/  ISETP.GT.U32.AND P3, PT, R5, R149, PT ;  /* 0x000000950500720c */ /* 0x000fc60003f64070 */
[--C-:B------:R-:W-:Y:S01]  /*3180*/  @!P5 IMAD.IADD R85, R85, 0x1, -R5.reuse ;  /* 0x000000015555d824 */ /* 0x100fe200078e0a05 */
[----:B------:R-:W-:Y:S01]  /*3190*/  ISETP.GT.U32.AND P5, PT, R5, R157, PT ;  /* 0x0000009d0500720c */ /* 0x000fe20003fa4070 */
[----:B------:R-:W-:Y:S01]  /*31a0*/  @!P1 IMAD.IADD R87, R87, 0x1, -R5 ;  /* 0x0000000157579824 */ /* 0x000fe200078e0a05 */
[----:B------:R-:W-:Y:S01]  /*31b0*/  ISETP.GT.U32.AND P1, PT, R5, R151, PT ;  /* 0x000000970500720c */ /* 0x000fe20003f24070 */
[----:B------:R-:W-:-:S04]  /*31c0*/  IMAD.HI.U32 R10, R6, R159, RZ ;  /* 0x0000009f060a7227 */ /* 0x000fc800078e00ff */
[----:B------:R-:W-:Y:S02]  /*31d0*/  IMAD.MOV R14, RZ, RZ, -R9 ;  /* 0x000000ffff0e7224 */ /* 0x000fe400078e0a09 */
[----:B------:R-:W-:-:S04]  /*31e0*/  IMAD.HI.U32 R11, R6, R161, RZ ;  /* 0x000000a1060b7227 */ /* 0x000fc800078e00ff */
[----:B------:R-:W-:Y:S01]  /*31f0*/  @!P2 IMAD.IADD R83, R83, 0x1, -R5 ;  /* 0x000000015353a824 */ /* 0x000fe200078e0a05 */
[----:B------:R-:W-:Y:S01]  /*3200*/  ISETP.GE.AND P2, PT, R16, RZ, PT ;  /* 0x000000ff1000720c */ /* 0x000fe20003f46270 */
[----:B------:R-:W-:Y:S02]  /*3210*/  IMAD.MOV R10, RZ, RZ, -R10 ;  /* 0x000000ffff0a7224 */ /* 0x000fe400078e0a0a */
[----:B------:R-:W-:Y:S01]  /*3220*/  IMAD R155, R5, R14, R155 ;  /* 0x0000000e059b7224 */ /* 0x000fe200078e029b */
[C---:B------:R-:W-:Y:S01]  /*3230*/  LOP3.LUT R14, R7.reuse, 0x8e, RZ, 0xfc, !PT ;  /* 0x0000008e070e7812 */ /* 0x040fe200078efcff */
[----:B------:R-:W-:Y:S01]  /*3240*/  IMAD.MOV R16, RZ, RZ, -R11 ;  /* 0x000000ffff107224 */ /* 0x000fe200078e0a0b */
[----:B------:R-:W-:Y:S01]  /*3250*/  LOP3.LUT R11, R7, 0x92, RZ, 0xfc, !PT ;  /* 0x00000092070b7812 */ /* 0x000fe200078efcff */
[--C-:B------:R-:W-:Y:S01]  /*3260*/  @!P5 IMAD.IADD R157, R157, 0x1, -R5.reuse ;  /* 0x000000019d9dd824 */ /* 0x100fe200078e0a05 */
[----:B------:R-:W-:Y:S01]  /*3270*/  IABS R169, R14 ;  /* 0x0000000e00a97213 */ /* 0x000fe20000000000 */
[----:B------:R-:W-:Y:S01]  /*3280*/  @!P3 IMAD.IADD R149, R149, 0x1, -R5 ;  /* 0x000000019595b824 */ /* 0x000fe200078e0a05 */
[----:B------:R-:W-:Y:S01]  /*3290*/  IABS R163, R11 ;  /* 0x0000000b00a37213 */ /* 0x000fe20000000000 */
[C---:B------:R-:W-:Y:S01]  /*32a0*/  IMAD R159, R5.reuse, R10, R159 ;  /* 0x0000000a059f7224 */ /* 0x040fe200078e029f */
[C---:B------:R-:W-:Y:S01]  /*32b0*/  ISETP.GT.U32.AND P5, PT, R5.reuse, R157, PT ;  /* 0x0000009d0500720c */ /* 0x040fe20003fa4070 */
[----:B------:R-:W-:Y:S01]  /*32c0*/  @!P0 IMAD.MOV R87, RZ, RZ, -R87 ;  /* 0x000000ffff578224 */ /* 0x000fe200078e0a57 */
[C---:B------:R-:W-:Y:S01]  /*32d0*/  ISETP.GT.U32.AND P0, PT, R5.reuse, R155, PT ;  /* 0x0000009b0500720c */ /* 0x040fe20003f04070 */
[----:B------:R-:W-:Y:S01]  /*32e0*/  @!P6 IMAD.MOV R149, RZ, RZ, -R149 ;  /* 0x000000ffff95e224 */ /* 0x000fe200078e0a95 */
[----:B------:R-:W-:Y:S01]  /*32f0*/  ISETP.GT.U32.AND P6, PT, R5, R159, PT ;  /* 0x0000009f0500720c */ /* 0x000fe20003fc4070 */
[----:B------:R-:W-:Y:S01]  /*3300*/  @!P1 IMAD.IADD R151, R151, 0x1, -R5 ;  /* 0x0000000197979824 */ /* 0x000fe200078e0a05 */
[----:B------:R-:W-:Y:S01]  /*3310*/  ISETP.GE.AND P1, PT, R13, RZ, PT ;  /* 0x000000ff0d00720c */ /* 0x000fe20003f26270 */
[----:B------:R-:W-:Y:S01]  /*3320*/  IMAD.HI.U32 R9, R6, R163, RZ ;  /* 0x000000a306097227 */ /* 0x000fe200078e00ff */
[----:B------:R-:W-:-:S02]  /*3330*/  LOP3.LUT R13, R7, 0x90, RZ, 0xfc, !PT ;  /* 0x00000090070d7812 */ /* 0x000fc400078efcff */
[----:B------:R-:W-:Y:S01]  /*3340*/  ISETP.GE.AND P3, PT, R17, RZ, PT ;  /* 0x000000ff1100720c */ /* 0x000fe20003f66270 */
[----:B------:R-:W-:Y:S01]  /*3350*/  @!P4 IMAD.MOV R83, RZ, RZ, -R83 ;  /* 0x000000ffff53c224 */ /* 0x000fe200078e0a53 */
[----:B------:R-:W-:Y:S01]  /*3360*/  ISETP.GT.U32.AND P4, PT, R5, R151, PT ;  /* 0x000000970500720c */ /* 0x000fe20003f84070 */
[----:B------:R-:W-:Y:S01]  /*3370*/  IMAD.MOV R10, RZ, RZ, -R9 ;  /* 0x000000ffff0a7224 */ /* 0x000fe200078e0a09 */
[----:B------:R-:W-:Y:S01]  /*3380*/  IABS R165, R13 ;  /* 0x0000000d00a57213 */ /* 0x000fe20000000000 */
[--C-:B------:R-:W-:Y:S01]  /*3390*/  @!P0 IMAD.IADD R155, R155, 0x1, -R5.reuse ;  /* 0x000000019b9b8824 */ /* 0x100fe200078e0a05 */
[----:B------:R-:W-:Y:S01]  /*33a0*/  ISETP.GE.AND P0, PT, R19, RZ, PT ;  /* 0x000000ff1300720c */ /* 0x000fe20003f06270 */
[----:B------:R-:W-:Y:S01]  /*33b0*/  @!P5 IMAD.IADD R157, R157, 0x1, -R5 ;  /* 0x000000019d9dd824 */ /* 0x000fe200078e0a05 */
[----:B------:R-:W-:Y:S01]  /*33c0*/  ISETP.GE.AND P5, PT, R18, RZ, PT ;  /* 0x000000ff1200720c */ /* 0x000fe20003fa6270 */
[----:B------:R-:W-:Y:S01]  /*33d0*/  IMAD R163, R5, R10, R163 ;  /* 0x0000000a05a37224 */ /* 0x000fe200078e02a3 */
[----:B------:R-:W-:Y:S01]  /*33e0*/  LOP3.LUT R17, R7, 0x7e, RZ, 0xfc, !PT ;  /* 0x0000007e07117812 */ /* 0x000fe200078efcff */
[----:B------:R-:W-:Y:S01]  /*33f0*/  @!P6 IMAD.IADD R159, R159, 0x1, -R5 ;  /* 0x000000019f9fe824 */ /* 0x000fe200078e0a05 */
[C---:B------:R-:W-:Y:S01]  /*3400*/  ISETP.GT.U32.AND P6, PT, R5.reuse, R155, PT ;  /* 0x0000009b0500720c */ /* 0x040fe20003fc4070 */
[----:B------:R-:W-:Y:S01]  /*3410*/  IMAD R161, R5, R16, R161 ;  /* 0x0000001005a17224 */ /* 0x000fe200078e02a1 */
[----:B------:R-:W-:Y:S01]  /*3420*/  LOP3.LUT R19, R7, 0x7c, RZ, 0xfc, !PT ;  /* 0x0000007c07137812 */ /* 0x000fe200078efcff */
[----:B------:R-:W-:Y:S01]  /*3430*/  @!P1 IMAD.MOV R157, RZ, RZ, -R157 ;  /* 0x000000ffff9d9224 */ /* 0x000fe200078e0a9d */
[----:B------:R-:W-:Y:S01]  /*3440*/  ISETP.GT.U32.AND P1, PT, R5, R163, PT ;  /* 0x000000a30500720c */ /* 0x000fe20003f24070 */
[----:B------:R-:W-:Y:S01]  /*3450*/  @!P2 IMAD.MOV R85, RZ, RZ, -R85 ;  /* 0x000000ffff55a224 */ /* 0x000fe200078e0a55 */
[----:B------:R-:W-:Y:S01]  /*3460*/  ISETP.GE.AND P2, PT, R15, RZ, PT ;  /* 0x000000ff0f00720c */ /* 0x000fe20003f46270 */
[----:B------:R-:W-:Y:S01]  /*3470*/  @!P4 IMAD.IADD R151, R151, 0x1, -R5 ;  /* 0x000000019797c824 */ /* 0x000fe200078e0a05 */
[----:B------:R-:W-:Y:S01]  /*3480*/  ISETP.GT.U32.AND P4, PT, R5, R161, PT ;  /* 0x000000a10500720c */ /* 0x000fe20003f84070 */
[----:B------:R-:W-:Y:S01]  /*3490*/  IMAD.HI.U32 R9, R6, R165, RZ ;  /* 0x000000a506097227 */ /* 0x000fe200078e00ff */
[----:B------:R-:W-:-:S02]  /*34a0*/  LOP3.LUT R15, R7, 0x8c, RZ, 0xfc, !PT ;  /* 0x0000008c070f7812 */ /* 0x000fc400078efcff */
[----:B------:R-:W-:Y:S01]  /*34b0*/  IABS R183, R17 ;  /* 0x0000001100b77213 */ /* 0x000fe20000000000 */
[----:B------:R-:W-:Y:S01]  /*34c0*/  @!P6 IMAD.IADD R155, R155, 0x1, -R5 ;  /* 0x000000019b9be824 */ /* 0x000fe200078e0a05 */
[----:B------:R-:W-:Y:S01]  /*34d0*/  ISETP.GE.AND P6, PT, R11, RZ, PT ;  /* 0x000000ff0b00720c */ /* 0x000fe20003fc6270 */
[----:B------:R-:W-:Y:S01]  /*34e0*/  IMAD.MOV R10, RZ, RZ, -R9 ;  /* 0x000000ffff0a7224 */ /* 0x000fe200078e0a09 */
[----:B------:R-:W-:Y:S01]  /*34f0*/  IABS R167, R15 ;  /* 0x0000000f00a77213 */ /* 0x000fe20000000000 */
[----:B------:R-:W-:Y:S01]  /*3500*/  @!P1 IMAD.IADD R163, R163, 0x1, -R5 ;  /* 0x00000001a3a39824 */ /* 0x000fe200078e0a05 */
[----:B------:R-:W-:Y:S01]  /*3510*/  LOP3.LUT R11, R7, 0x8a, RZ, 0xfc, !PT ;  /* 0x0000008a070b7812 */ /* 0x000fe200078efcff */
[----:B------:R-:W-:Y:S01]  /*3520*/  IMAD R165, R5, R10, R165 ;  /* 0x0000000a05a57224 */ /* 0x000fe200078e02a5 */
[----:B------:R-:W-:Y:S01]  /*3530*/  ISETP.GE.AND P1, PT, R14, RZ, PT ;  /* 0x000000ff0e00720c */ /* 0x000fe20003f26270 */
[----:B------:R-:W-:Y:S01]  /*3540*/  @!P4 IMAD.IADD R161, R161, 0x1, -R5 ;  /* 0x00000001a1a1c824 */ /* 0x000fe200078e0a05 */
[C---:B------:R-:W-:Y:S01]  /*3550*/  ISETP.GT.U32.AND P4, PT, R5.reuse, R159, PT ;  /* 0x0000009f0500720c */ /* 0x040fe20003f84070 */
[----:B------:R-:W-:Y:S01]  /*3560*/  @!P2 IMAD.MOV R155, RZ, RZ, -R155 ;  /* 0x000000ffff9ba224 */ /* 0x000fe200078e0a9b */
[----:B------:R-:W-:Y:S01]  /*3570*/  IABS R171, R11 ;  /* 0x0000000b00ab7213 */ /* 0x000fe20000000000 */
[----:B------:R-:W-:Y:S01]  /*3580*/  IMAD.HI.U32 R9, R6, R169, RZ ;  /* 0x000000a906097227 */ /* 0x000fe200078e00ff */
[----:B------:R-:W-:-:S02]  /*3590*/  ISETP.GT.U32.AND P2, PT, R5, R163, PT ;  /* 0x000000a30500720c */ /* 0x000fc40003f44070 */
[----:B------:R-:W-:Y:S01]  /*35a0*/  IABS R185, R19 ;  /* 0x0000001300b97213 */ /* 0x000fe20000000000 */
[----:B------:R-:W-:-:S04]  /*35b0*/  IMAD.HI.U32 R10, R6, R167, RZ ;  /* 0x000000a7060a7227 */ /* 0x000fc800078e00ff */
[----:B------:R-:W-:Y:S02]  /*35c0*/  IMAD.MOV R14, RZ, RZ, -R9 ;  /* 0x000000ffff0e7224 */ /* 0x000fe400078e0a09 */
[----:B------:R-:W-:Y:S02]  /*35d0*/  IMAD.MOV R10, RZ, RZ, -R10 ;  /* 0x000000ffff0a7224 */ /* 0x000fe400078e0a0a */
[----:B------:R-:W-:-:S04]  /*35e0*/  IMAD.HI.U32 R9, R6, R171, RZ ;  /* 0x000000ab06097227 */ /* 0x000fc800078e00ff */
[----:B------:R-:W-:Y:S02]  /*35f0*/  IMAD R167, R5, R10, R167 ;  /* 0x0000000a05a77224 */ /* 0x000fe400078e02a7 */
[----:B------:R-:W-:Y:S01]  /*3600*/  IMAD.MOV R10, RZ, RZ, -R9 ;  /* 0x000000ffff0a7224 */ /* 0x000fe200078e0a09 */
[----:B------:R-:W-:Y:S01]  /*3610*/  LOP3.LUT R9, R7, 0x88, RZ, 0xfc, !PT ;  /* 0x0000008807097812 */ /* 0x000fe200078efcff */
[----:B------:R-:W-:Y:S01]  /*3620*/  @!P3 IMAD.MOV R151, RZ, RZ, -R151 ;  /* 0x000000ffff97b224 */ /* 0x000fe200078e0a97 */
[----:B------:R-:W-:Y:S01]  /*3630*/  ISETP.GT.U32.AND P3, PT, R5, R161, PT ;  /* 0x000000a10500720c */ /* 0x000fe20003f64070 */
[--C-:B------:R-:W-:Y:S01]  /*3640*/  @!P4 IMAD.IADD R159, R159, 0x1, -R5.reuse ;  /* 0x000000019f9fc824 */ /* 0x100fe200078e0a05 */
[----:B------:R-:W-:Y:S01]  /*3650*/  ISETP.GT.U32.AND P4, PT, R5, R165, PT ;  /* 0x000000a50500720c */ /* 0x000fe20003f84070 */
[----:B------:R-:W-:Y:S01]  /*3660*/  @!P2 IMAD.IADD R163, R163, 0x1, -R5 ;  /* 0x00000001a3a3a824 */ /* 0x000fe200078e0a05 */
[C---:B------:R-:W-:Y:S01]  /*3670*/  ISETP.GT.U32.AND P2, PT, R5.reuse, R167, PT ;  /* 0x000000a70500720c */ /* 0x040fe20003f44070 */
[----:B------:R-:W-:Y:S01]  /*3680*/  IMAD R171, R5, R10, R171 ;  /* 0x0000000a05ab7224 */ /* 0x000fe200078e02ab */
[----:B------:R-:W-:Y:S01]  /*3690*/  IABS R173, R9 ;  /* 0x0000000900ad7213 */ /* 0x000fe20000000000 */
[----:B------:R-:W-:-:S02]  /*36a0*/  @!P6 IMAD.MOV R163, RZ, RZ, -R163 ;  /* 0x000000ffffa3e224 */ /* 0x000fc400078e0aa3 */
[C---:B------:R-:W-:Y:S01]  /*36b0*/  IMAD R169, R5.reuse, R14, R169 ;  /* 0x0000000e05a97224 */ /* 0x040fe200078e02a9 */
[----:B------:R-:W-:Y:S01]  /*36c0*/  ISETP.GT.U32.AND P6, PT, R5, R171, PT ;  /* 0x000000ab0500720c */ /* 0x000fe20003fc4070 */
[----:B------:R-:W-:Y:S02]  /*36d0*/  @!P5 IMAD.MOV R159, RZ, RZ, -R159 ;  /* 0x000000ffff9fd224 */ /* 0x000fe400078e0a9f */
[--C-:B------:R-:W-:Y:S01]  /*36e0*/  @!P3 IMAD.IADD R161, R161, 0x1, -R5.reuse ;  /* 0x00000001a1a1b824 */ /* 0x100fe200078e0a05 */
[----:B------:R-:W-:Y:S01]  /*36f0*/  ISETP.GE.AND P3, PT, R13, RZ, PT ;  /* 0x000000ff0d00720c */ /* 0x000fe20003f66270 */
[--C-:B------:R-:W-:Y:S01]  /*3700*/  @!P4 IMAD.IADD R165, R165, 0x1, -R5.reuse ;  /* 0x00000001a5a5c824 */ /* 0x100fe200078e0a05 */
[----:B------:R-:W-:Y:S01]  /*3710*/  ISETP.GT.U32.AND P5, PT, R5, R169, PT ;  /* 0x000000a90500720c */ /* 0x000fe20003fa4070 */
[----:B------:R-:W-:Y:S01]  /*3720*/  @!P2 IMAD.IADD R167, R167, 0x1, -R5 ;  /* 0x00000001a7a7a824 */ /* 0x000fe200078e0a05 */
[----:B------:R-:W-:Y:S01]  /*3730*/  LOP3.LUT R13, R7, 0x86, RZ, 0xfc, !PT ;  /* 0x00000086070d7812 */ /* 0x000fe200078efcff */
[----:B------:R-:W-:Y:S01]  /*3740*/  @!P0 IMAD.MOV R161, RZ, RZ, -R161 ;  /* 0x000000ffffa18224 */ /* 0x000fe200078e0aa1 */
[----:B------:R-:W-:-:S02]  /*3750*/  ISETP.GT.U32.AND P4, PT, R5, R165, PT ;  /* 0x000000a50500720c */ /* 0x000fc40003f84070 */
[----:B------:R-:W-:Y:S01]  /*3760*/  IABS R175, R13 ;  /* 0x0000000d00af7213 */ /* 0x000fe20000000000 */
[--C-:B------:R-:W-:Y:S01]  /*3770*/  @!P6 IMAD.IADD R171, R171, 0x1, -R5.reuse ;  /* 0x00000001ababe824 */ /* 0x100fe200078e0a05 */
[----:B------:R-:W-:Y:S02]  /*3780*/  ISETP.GE.AND P0, PT, R15, RZ, PT ;  /* 0x000000ff0f00720c */ /* 0x000fe40003f06270 */
[C---:B------:R-:W-:Y:S01]  /*3790*/  ISETP.GT.U32.AND P2, PT, R5.reuse, R167, PT ;  /* 0x000000a70500720c */ /* 0x040fe20003f44070 */
[C---:B------:R-:W-:Y:S01]  /*37a0*/  IMAD.HI.U32 R10, R6.reuse, R175, RZ ;  /* 0x000000af060a7227 */ /* 0x040fe200078e00ff */
[----:B------:R-:W-:Y:S02]  /*37b0*/  ISETP.GT.U32.AND P6, PT, R5, R171, PT ;  /* 0x000000ab0500720c */ /* 0x000fe40003fc4070 */
[----:B------:R-:W-:Y:S01]  /*37c0*/  LOP3.LUT R15, R7, 0x84, RZ, 0xfc, !PT ;  /* 0x00000084070f7812 */ /* 0x000fe200078efcff */
[--C-:B------:R-:W-:Y:S02]  /*37d0*/  @!P5 IMAD.IADD R169, R169, 0x1, -R5.reuse ;  /* 0x00000001a9a9d824 */ /* 0x100fe400078e0a05 */
[----:B------:R-:W-:Y:S01]  /*37e0*/  IMAD.MOV R10, RZ, RZ, -R10 ;  /* 0x000000ffff0a7224 */ /* 0x000fe200078e0a0a */
[----:B------:R-:W-:Y:S01]  /*37f0*/  IABS R177, R15 ;  /* 0x0000000f00b17213 */ /* 0x000fe20000000000 */
[----:B------:R-:W-:Y:S01]  /*3800*/  @!P4 IMAD.IADD R165, R165, 0x1, -R5 ;  /* 0x00000001a5a5c824 */ /* 0x000fe200078e0a05 */
[C---:B------:R-:W-:Y:S01]  /*3810*/  ISETP.GT.U32.AND P5, PT, R5.reuse, R169, PT ;  /* 0x000000a90500720c */ /* 0x040fe20003fa4070 */
[----:B------:R-:W-:Y:S01]  /*3820*/  IMAD R175, R5, R10, R175 ;  /* 0x0000000a05af7224 */ /* 0x000fe200078e02af */
[----:B------:R-:W-:Y:S01]  /*3830*/  ISETP.GE.AND P4, PT, R11, RZ, PT ;  /* 0x000000ff0b00720c */ /* 0x000fe20003f86270 */
[----:B------:R-:W-:Y:S01]  /*3840*/  @!P3 IMAD.MOV R165, RZ, RZ, -R165 ;  /* 0x000000ffffa5b224 */ /* 0x000fe200078e0aa5 */
[----:B------:R-:W-:Y:S01]  /*3850*/  ISETP.GE.AND P3, PT, R9, RZ, PT ;  /* 0x000000ff0900720c */ /* 0x000fe20003f66270 */
[----:B------:R-:W-:Y:S01]  /*3860*/  @!P6 IMAD.IADD R171, R171, 0x1, -R5 ;  /* 0x00000001ababe824 */ /* 0x000fe200078e0a05 */
[----:B------:R-:W-:Y:S01]  /*3870*/  ISETP.GT.U32.AND P6, PT, R5, R175, PT ;  /* 0x000000af0500720c */ /* 0x000fe20003fc4070 */
[----:B------:R-:W-:-:S04]  /*3880*/  IMAD.HI.U32 R9, R6, R173, RZ ;  /* 0x000000ad06097227 */ /* 0x000fc800078e00ff */
[----:B------:R-:W-:Y:S01]  /*3890*/  IMAD.MOV R14, RZ, RZ, -R9 ;  /* 0x000000ffff0e7224 */ /* 0x000fe200078e0a09 */
[----:B------:R-:W-:Y:S01]  /*38a0*/  LOP3.LUT R9, R7, 0x82, RZ, 0xfc, !PT ;  /* 0x0000008207097812 */ /* 0x000fe200078efcff */
[----:B------:R-:W-:-:S03]  /*38b0*/  IMAD.HI.U32 R11, R6, R177, RZ ;  /* 0x000000b1060b7227 */ /* 0x000fc600078e00ff */
[----:B------:R-:W-:Y:S01]  /*38c0*/  IABS R179, R9 ;  /* 0x0000000900b37213 */ /* 0x000fe20000000000 */
[----:B------:R-:W-:Y:S01]  /*38d0*/  @!P5 IMAD.IADD R169, R169, 0x1, -R5 ;  /* 0x00000001a9a9d824 */ /* 0x000fe200078e0a05 */
[----:B------:R-:W-:Y:S01]  /*38e0*/  ISETP.GE.AND P5, PT, R13, RZ, PT ;  /* 0x000000ff0d00720c */ /* 0x000fe20003fa6270 */
[----:B------:R-:W-:Y:S02]  /*38f0*/  IMAD R173, R5, R14, R173 ;  /* 0x0000000e05ad7224 */ /* 0x000fe400078e02ad */
[----:B------:R-:W-:Y:S01]  /*3900*/  @!P2 IMAD.IADD R167, R167, 0x1, -R5 ;  /* 0x00000001a7a7a824 */ /* 0x000fe200078e0a05 */
[----:B------:R-:W-:Y:S01]  /*3910*/  ISETP.GE.AND P2, PT, R15, RZ, PT ;  /* 0x000000ff0f00720c */ /* 0x000fe20003f46270 */
[----:B------:R-:W-:Y:S01]  /*3920*/  IMAD.MOV R16, RZ, RZ, -R11 ;  /* 0x000000ffff107224 */ /* 0x000fe200078e0a0b */
[----:B------:R-:W-:Y:S01]  /*3930*/  LOP3.LUT R15, R7, 0x80, RZ, 0xfc, !PT ;  /* 0x00000080070f7812 */ /* 0x000fe200078efcff */
[----:B------:R-:W-:Y:S01]  /*3940*/  @!P1 IMAD.MOV R169, RZ, RZ, -R169 ;  /* 0x000000ffffa99224 */ /* 0x000fe200078e0aa9 */
[----:B------:R-:W-:Y:S01]  /*3950*/  ISETP.GT.U32.AND P1, PT, R5, R173, PT ;  /* 0x000000ad0500720c */ /* 0x000fe20003f24070 */
[----:B------:R-:W-:Y:S01]  /*3960*/  @!P6 IMAD.IADD R175, R175, 0x1, -R5 ;  /* 0x00000001afafe824 */ /* 0x000fe200078e0a05 */
[----:B------:R-:W-:Y:S01]  /*3970*/  IABS R181, R15 ;  /* 0x0000000f00b57213 */ /* 0x000fe20000000000 */
[----:B------:R-:W-:-:S02]  /*3980*/  IMAD R177, R5, R16, R177 ;  /* 0x0000001005b17224 */ /* 0x000fc400078e02b1 */
[----:B------:R-:W-:Y:S01]  /*3990*/  @!P0 IMAD.MOV R167, RZ, RZ, -R167 ;  /* 0x000000ffffa78224 */ /* 0x000fe200078e0aa7 */
[----:B------:R-:W-:Y:S01]  /*39a0*/  ISETP.GE.AND P0, PT, R9, RZ, PT ;  /* 0x000000ff0900720c */ /* 0x000fe20003f06270 */
[----:B------:R-:W-:Y:S01]  /*39b0*/  IMAD.HI.U32 R9, R6, R179, RZ ;  /* 0x000000b306097227 */ /* 0x000fe200078e00ff */
[----:B------:R-:W-:-:S03]  /*39c0*/  ISETP.GT.U32.AND P6, PT, R5, R175, PT ;  /* 0x000000af0500720c */ /* 0x000fc60003fc4070 */
[----:B------:R-:W-:Y:S01]  /*39d0*/  @!P4 IMAD.MOV R171, RZ, RZ, -R171 ;  /* 0x000000ffffabc224 */ /* 0x000fe200078e0aab */
[----:B------:R-:W-:Y:S01]  /*39e0*/  ISETP.GT.U32.AND P4, PT, R5, R177, PT ;  /* 0x000000b10500720c */ /* 0x000fe20003f84070 */
[----:B------:R-:W-:-:S04]  /*39f0*/  IMAD.HI.U32 R10, R6, R181, RZ ;  /* 0x000000b5060a7227 */ /* 0x000fc800078e00ff */
[----:B------:R-:W-:Y:S02]  /*3a00*/  IMAD.MOV R14, RZ, RZ, -R9 ;  /* 0x000000ffff0e7224 */ /* 0x000fe400078e0a09 */
[----:B------:R-:W-:Y:S02]  /*3a10*/  @!P1 IMAD.IADD R173, R173, 0x1, -R5 ;  /* 0x00000001adad9824 */ /* 0x000fe400078e0a05 */
[----:B------:R-:W-:Y:S02]  /*3a20*/  IMAD.MOV R10, RZ, RZ, -R10 ;  /* 0x000000ffff0a7224 */ /* 0x000fe400078e0a0a */
[C---:B------:R-:W-:Y:S01]  /*3a30*/  IMAD R179, R5.reuse, R14, R179 ;  /* 0x0000000e05b37224 */ /* 0x040fe200078e02b3 */
[C---:B------:R-:W-:Y:S01]  /*3a40*/  ISETP.GT.U32.AND P1, PT, R5.reuse, R173, PT ;  /* 0x000000ad0500720c */ /* 0x040fe20003f24070 */
[----:B------:R-:W-:Y:S02]  /*3a50*/  IMAD R181, R5, R10, R181 ;  /* 0x0000000a05b57224 */ /* 0x000fe400078e02b5 */
[--C-:B------:R-:W-:Y:S01]  /*3a60*/  @!P6 IMAD.IADD R175, R175, 0x1, -R5.reuse ;  /* 0x00000001afafe824 */ /* 0x100fe200078e0a05 */
[----:B------:R-:W-:Y:S01]  /*3a70*/  ISETP.GT.U32.AND P6, PT, R5, R179, PT ;  /* 0x000000b30500720c */ /* 0x000fe20003fc4070 */
[----:B------:R-:W-:Y:S01]  /*3a80*/  @!P4 IMAD.IADD R177, R177, 0x1, -R5 ;  /* 0x00000001b1b1c824 */ /* 0x000fe200078e0a05 */
[----:B------:R-:W-:Y:S01]  /*3a90*/  ISETP.GT.U32.AND P4, PT, R5, R181, PT ;  /* 0x000000b50500720c */ /* 0x000fe20003f84070 */
[----:B------:R-:W-:-:S04]  /*3aa0*/  IMAD.HI.U32 R11, R6, R183, RZ ;  /* 0x000000b7060b7227 */ /* 0x000fc800078e00ff */
[----:B------:R-:W-:-:S04]  /*3ab0*/  IMAD.HI.U32 R13, R6, R185, RZ ;  /* 0x000000b9060d7227 */ /* 0x000fc800078e00ff */
[----:B------:R-:W-:Y:S01]  /*3ac0*/  IMAD.MOV R16, RZ, RZ, -R11 ;  /* 0x000000ffff107224 */ /* 0x000fe200078e0a0b */
[C---:B------:R-:W-:Y:S01]  /*3ad0*/  LOP3.LUT R11, R7.reuse, 0x7a, RZ, 0xfc, !PT ;  /* 0x0000007a070b7812 */ /* 0x040fe200078efcff */
[----:B------:R-:W-:Y:S01]  /*3ae0*/  IMAD.MOV R18, RZ, RZ, -R13 ;  /* 0x000000ffff127224 */ /* 0x000fe200078e0a0d */
[----:B------:R-:W-:Y:S01]  /*3af0*/  LOP3.LUT R13, R7, 0x78, RZ, 0xfc, !PT ;  /* 0x00000078070d7812 */ /* 0x000fe200078efcff */
[--C-:B------:R-:W-:Y:S01]  /*3b00*/  @!P1 IMAD.IADD R173, R173, 0x1, -R5.reuse ;  /* 0x00000001adad9824 */ /* 0x100fe200078e0a05 */
[----:B------:R-:W-:Y:S01]  /*3b10*/  IABS R187, R11 ;  /* 0x0000000b00bb7213 */ /* 0x000fe20000000000 */
[--C-:B------:R-:W-:Y:S01]  /*3b20*/  @!P6 IMAD.IADD R179, R179, 0x1, -R5.reuse ;  /* 0x00000001b3b3e824 */ /* 0x100fe200078e0a05 */
[----:B------:R-:W-:Y:S01]  /*3b30*/  IABS R189, R13 ;  /* 0x0000000d00bd7213 */ /* 0x000fe20000000000 */
[----:B------:R-:W-:Y:S01]  /*3b40*/  @!P4 IMAD.IADD R181, R181, 0x1, -R5 ;  /* 0x00000001b5b5c824 */ /* 0x000fe200078e0a05 */
[C---:B------:R-:W-:Y:S01]  /*3b50*/  ISETP.GT.U32.AND P6, PT, R5.reuse, R177, PT ;  /* 0x000000b10500720c */ /* 0x040fe20003fc4070 */
[----:B------:R-:W-:Y:S01]  /*3b60*/  @!P3 IMAD.MOV R173, RZ, RZ, -R173 ;  /* 0x000000ffffadb224 */ /* 0x000fe200078e0aad */
[C---:B------:R-:W-:Y:S01]  /*3b70*/  ISETP.GT.U32.AND P3, PT, R5.reuse, R179, PT ;  /* 0x000000b30500720c */ /* 0x040fe20003f64070 */
[----:B------:R-:W-:Y:S01]  /*3b80*/  IMAD.HI.U32 R9, R6, R187, RZ ;  /* 0x000000bb06097227 */ /* 0x000fe200078e00ff */
[----:B------:R-:W-:-:S02]  /*3b90*/  ISETP.GT.U32.AND P4, PT, R5, R181, PT ;  /* 0x000000b50500720c */ /* 0x000fc40003f84070 */
[----:B------:R-:W-:Y:S01]  /*3ba0*/  ISETP.GE.AND P1, PT, R15, RZ, PT ;  /* 0x000000ff0f00720c */ /* 0x000fe20003f26270 */
[----:B------:R-:W-:Y:S01]  /*3bb0*/  IMAD R183, R5, R16, R183 ;  /* 0x0000001005b77224 */ /* 0x000fe200078e02b7 */
[----:B------:R-:W-:Y:S01]  /*3bc0*/  LOP3.LUT R15, R7, 0x76, RZ, 0xfc, !PT ;  /* 0x00000076070f7812 */ /* 0x000fe200078efcff */
[----:B------:R-:W-:-:S03]  /*3bd0*/  IMAD.HI.U32 R10, R6, R189, RZ ;  /* 0x000000bd060a7227 */ /* 0x000fc600078e00ff */
[----:B------:R-:W-:Y:S01]  /*3be0*/  IABS R191, R15 ;  /* 0x0000000f00bf7213 */ /* 0x000fe20000000000 */
[----:B------:R-:W-:Y:S02]  /*3bf0*/  IMAD.MOV R14, RZ, RZ, -R9 ;  /* 0x000000ffff0e7224 */ /* 0x000fe400078e0a09 */
[----:B------:R-:W-:Y:S02]  /*3c00*/  IMAD.MOV R16, RZ, RZ, -R10 ;  /* 0x000000ffff107224 */ /* 0x000fe400078e0a0a */
[----:B------:R-:W-:Y:S01]  /*3c10*/  @!P5 IMAD.MOV R175, RZ, RZ, -R175 ;  /* 0x000000ffffafd224 */ /* 0x000fe200078e0aaf */
[C---:B------:R-:W-:Y:S01]  /*3c20*/  ISETP.GT.U32.AND P5, PT, R5.reuse, R183, PT ;  /* 0x000000b70500720c */ /* 0x040fe20003fa4070 */
[C---:B------:R-:W-:Y:S02]  /*3c30*/  IMAD R187, R5.reuse, R14, R187 ;  /* 0x0000000e05bb7224 */ /* 0x040fe400078e02bb */
[----:B------:R-:W-:Y:S01]  /*3c40*/  IMAD R189, R5, R16, R189 ;  /* 0x0000001005bd7224 */ /* 0x000fe200078e02bd */
[----:B------:R-:W-:Y:S01]  /*3c50*/  LOP3.LUT R16, R7, 0x72, RZ, 0xfc, !PT ;  /* 0x0000007207107812 */ /* 0x000fe200078efcff */
[----:B------:R-:W-:Y:S01]  /*3c60*/  @!P3 IMAD.IADD R179, R179, 0x1, -R5 ;  /* 0x00000001b3b3b824 */ /* 0x000fe200078e0a05 */
[C---:B------:R-:W-:Y:S01]  /*3c70*/  ISETP.GT.U32.AND P3, PT, R5.reuse, R187, PT ;  /* 0x000000bb0500720c */ /* 0x040fe20003f64070 */
[----:B------:R-:W-:Y:S01]  /*3c80*/  IMAD R185, R5, R18, R185 ;  /* 0x0000001205b97224 */ /* 0x000fe200078e02b9 */
[----:B------:R-:W-:Y:S01]  /*3c90*/  LOP3.LUT R18, R7, 0x74, RZ, 0xfc, !PT ;  /* 0x0000007407127812 */ /* 0x000fe200078efcff */
[--C-:B------:R-:W-:Y:S01]  /*3ca0*/  @!P4 IMAD.IADD R181, R181, 0x1, -R5.reuse ;  /* 0x00000001b5b5c824 */ /* 0x100fe200078e0a05 */
[----:B------:R-:W-:Y:S01]  /*3cb0*/  ISETP.GT.U32.AND P4, PT, R5, R189, PT ;  /* 0x000000bd0500720c */ /* 0x000fe20003f84070 */
[--C-:B------:R-:W-:Y:S01]  /*3cc0*/  @!P6 IMAD.IADD R177, R177, 0x1, -R5.reuse ;  /* 0x00000001b1b1e824 */ /* 0x100fe200078e0a05 */
[----:B------:R-:W-:Y:S01]  /*3cd0*/  ISETP.GT.U32.AND P6, PT, R5, R185, PT ;  /* 0x000000b90500720c */ /* 0x000fe20003fc4070 */
[----:B------:R-:W-:Y:S01]  /*3ce0*/  @!P5 IMAD.IADD R183, R183, 0x1, -R5 ;  /* 0x00000001b7b7d824 */ /* 0x000fe200078e0a05 */
[----:B------:R-:W-:Y:S01]  /*3cf0*/  IABS R193, R18 ;  /* 0x0000001200c17213 */ /* 0x000fe20000000000 */
[----:B------:R-:W-:Y:S01]  /*3d00*/  @!P2 IMAD.MOV R177, RZ, RZ, -R177 ;  /* 0x000000ffffb1a224 */ /* 0x000fe200078e0ab1 */
[----:B------:R-:W-:Y:S01]  /*3d10*/  ISETP.GE.AND P5, PT, R17, RZ, PT ;  /* 0x000000ff1100720c */ /* 0x000fe20003fa6270 */
[----:B------:R-:W-:Y:S01]  /*3d20*/  IMAD.HI.U32 R9, R6, R191, RZ ;  /* 0x000000bf06097227 */ /* 0x000fe200078e00ff */
[----:B------:R-:W-:-:S02]  /*3d30*/  LOP3.LUT R17, R7, 0x70, RZ, 0xfc, !PT ;  /* 0x0000007007117812 */ /* 0x000fc400078efcff */
[----:B------:R-:W-:Y:S01]  /*3d40*/  IABS R195, R16 ;  /* 0x0000001000c37213 */ /* 0x000fe20000000000 */
[--C-:B------:R-:W-:Y:S01]  /*3d50*/  @!P3 IMAD.IADD R187, R187, 0x1, -R5.reuse ;  /* 0x00000001bbbbb824 */ /* 0x100fe200078e0a05 */
[----:B------:R-:W-:Y:S01]  /*3d60*/  ISETP.GT.U32.AND P3, PT, R5, R183, PT ;  /* 0x000000b70500720c */ /* 0x000fe20003f64070 */
[--C-:B------:R-:W-:Y:S01]  /*3d70*/  @!P4 IMAD.IADD R189, R189, 0x1, -R5.reuse ;  /* 0x00000001bdbdc824 */ /* 0x100fe200078e0a05 */
[----:B------:R-:W-:Y:S01]  /*3d80*/  IABS R197, R17 ;  /* 0x0000001100c57213 */ /* 0x000fe20000000000 */
[----:B------:R-:W-:Y:S01]  /*3d90*/  @!P6 IMAD.IADD R185, R185, 0x1, -R5 ;  /* 0x00000001b9b9e824 */ /* 0x000fe200078e0a05 */
[----:B------:R-:W-:Y:S01]  /*3da0*/  ISETP.GT.U32.AND P4, PT, R5, R187, PT ;  /* 0x000000bb0500720c */ /* 0x000fe20003f84070 */
[----:B------:R-:W-:Y:S01]  /*3db0*/  IMAD.HI.U32 R10, R6, R193, RZ ;  /* 0x000000c1060a7227 */ /* 0x000fe200078e00ff */
[----:B------:R-:W-:Y:S02]  /*3dc0*/  ISETP.GE.AND P6, PT, R19, RZ, PT ;  /* 0x000000ff1300720c */ /* 0x000fe40003fc6270 */
[----:B------:R-:W-:Y:S01]  /*3dd0*/  ISETP.GT.U32.AND P2, PT, R5, R185, PT ;  /* 0x000000b90500720c */ /* 0x000fe20003f44070 */
[----:B------:R-:W-:-:S02]  /*3de0*/  IMAD.MOV R14, RZ, RZ, -R9 ;  /* 0x000000ffff0e7224 */ /* 0x000fc400078e0a09 */
[----:B------:R-:W-:Y:S01]  /*3df0*/  @!P0 IMAD.MOV R179, RZ, RZ, -R179 ;  /* 0x000000ffffb38224 */ /* 0x000fe200078e0ab3 */
[----:B------:R-:W-:Y:S01]  /*3e00*/  ISETP.GT.U32.AND P0, PT, R5, R189, PT ;  /* 0x000000bd0500720c */ /* 0x000fe20003f04070 */
[----:B------:R-:W-:Y:S01]  /*3e10*/  @!P3 IMAD.IADD R183, R183, 0x1, -R5 ;  /* 0x00000001b7b7b824 */ /* 0x000fe200078e0a05 */
[----:B------:R-:W-:Y:S01]  /*3e20*/  ISETP.GE.AND P3, PT, R11, RZ, PT ;  /* 0x000000ff0b00720c */ /* 0x000fe20003f66270 */
[----:B------:R-:W-:Y:S01]  /*3e30*/  IMAD.MOV R10, RZ, RZ, -R10 ;  /* 0x000000ffff0a7224 */ /* 0x000fe200078e0a0a */
[----:B------:R-:W-:Y:S01]  /*3e40*/  LOP3.LUT R11, R7, 0x6a, RZ, 0xfc, !PT ;  /* 0x0000006a070b7812 */ /* 0x000fe200078efcff */
[----:B------:R-:W-:-:S03]  /*3e50*/  IMAD.HI.U32 R9, R6, R195, RZ ;  /* 0x000000c306097227 */ /* 0x000fc600078e00ff */
[----:B------:R-:W-:Y:S01]  /*3e60*/  IABS R203, R11 ;  /* 0x0000000b00cb7213 */ /* 0x000fe20000000000 */
[----:B------:R-:W-:Y:S02]  /*3e70*/  IMAD R191, R5, R14, R191 ;  /* 0x0000000e05bf7224 */ /* 0x000fe400078e02bf */
[----:B------:R-:W-:Y:S01]  /*3e80*/  @!P4 IMAD.IADD R187, R187, 0x1, -R5 ;  /* 0x00000001bbbbc824 */ /* 0x000fe200078e0a05 */
[----:B------:R-:W-:Y:S01]  /*3e90*/  ISETP.GE.AND P4, PT, R13, RZ, PT ;  /* 0x000000ff0d00720c */ /* 0x000fe20003f86270 */
[----:B------:R-:W-:Y:S01]  /*3ea0*/  IMAD R193, R5, R10, R193 ;  /* 0x0000000a05c17224 */ /* 0x000fe200078e02c1 */
[----:B------:R-:W-:Y:S01]  /*3eb0*/  LOP3.LUT R13, R7, 0x62, RZ, 0xfc, !PT ;  /* 0x00000062070d7812 */ /* 0x000fe200078efcff */
[----:B------:R-:W-:-:S03]  /*3ec0*/  IMAD.HI.U32 R10, R6, R197, RZ ;  /* 0x000000c5060a7227 */ /* 0x000fc600078e00ff */
[----:B------:R-:W-:Y:S01]  /*3ed0*/  IABS R211, R13 ;  /* 0x0000000d00d37213 */ /* 0x000fe20000000000 */
[----:B------:R-:W-:Y:S01]  /*3ee0*/  IMAD.MOV R14, RZ, RZ, -R9 ;  /* 0x000000ffff0e7224 */ /* 0x000fe200078e0a09 */
[----:B------:R-:W-:Y:S01]  /*3ef0*/  LOP3.LUT R9, R7, 0x6e, RZ, 0xfc, !PT ;  /* 0x0000006e07097812 */ /* 0x000fe200078efcff */
[----:B------:R-:W-:Y:S01]  /*3f00*/  @!P1 IMAD.MOV R181, RZ, RZ, -R181 ;  /* 0x000000ffffb59224 */ /* 0x000fe200078e0ab5 */
[----:B------:R-:W-:Y:S01]  /*3f10*/  ISETP.GT.U32.AND P1, PT, R5, R191, PT ;  /* 0x000000bf0500720c */ /* 0x000fe20003f24070 */
[----:B------:R-:W-:Y:S01]  /*3f20*/  @!P2 IMAD.IADD R185, R185, 0x1, -R5 ;  /* 0x00000001b9b9a824 */ /* 0x000fe200078e0a05 */
[C---:B------:R-:W-:Y:S01]  /*3f30*/  ISETP.GT.U32.AND P2, PT, R5.reuse, R193, PT ;  /* 0x000000c10500720c */ /* 0x040fe20003f44070 */
[----:B------:R-:W-:Y:S01]  /*3f40*/  IMAD.MOV R10, RZ, RZ, -R10 ;  /* 0x000000ffff0a7224 */ /* 0x000fe200078e0a0a */
[----:B------:R-:W-:Y:S01]  /*3f50*/  IABS R199, R9 ;  /* 0x0000000900c77213 */ /* 0x000fe20000000000 */
        /* <DEDUP_REMOVED lines=9> */
[--C-:B------:R-:W-:Y:S01]  /*3ff0*/  @!P1 IMAD.IADD R191, R191, 0x1, -R5.reuse ;  /* 0x00000001bfbf9824 */ /* 0x100fe200078e0a05 */
[----:B------:R-:W-:Y:S01]  /*4000*/  IABS R201, R10 ;  /* 0x0000000a00c97213 */ /* 0x000fe20000000000 */
[----:B------:R-:W-:Y:S01]  /*4010*/  @!P2 IMAD.IADD R193, R193, 0x1, -R5 ;  /* 0x00000001c1c1a824 */ /* 0x000fe200078e0a05 */
[----:B------:R-:W-:Y:S01]  /*4020*/  ISETP.GE.AND P1, PT, R18, RZ, PT ;  /* 0x000000ff1200720c */ /* 0x000fe20003f26270 */
[----:B------:R-:W-:Y:S01]  /*4030*/  @!P5 IMAD.MOV R183, RZ, RZ, -R183 ;  /* 0x000000ffffb7d224 */ /* 0x000fe200078e0ab7 */
[C---:B------:R-:W-:Y:S01]  /*4040*/  ISETP.GT.U32.AND P2, PT, R5.reuse, R191, PT ;  /* 0x000000bf0500720c */ /* 0x040fe20003f44070 */
[----:B------:R-:W-:Y:S01]  /*4050*/  @!P6 IMAD.MOV R185, RZ, RZ, -R185 ;  /* 0x000000ffffb9e224 */ /* 0x000fe200078e0ab9 */
[----:B------:R-:W-:-:S02]  /*4060*/  ISETP.GT.U32.AND P5, PT, R5, R193, PT ;  /* 0x000000c10500720c */ /* 0x000fc40003fa4070 */
[----:B------:R-:W-:Y:S01]  /*4070*/  ISETP.GE.AND P6, PT, R16, RZ, PT ;  /* 0x000000ff1000720c */ /* 0x000fe20003fc6270 */
[--C-:B------:R-:W-:Y:S01]  /*4080*/  @!P3 IMAD.IADD R195, R195, 0x1, -R5.reuse ;  /* 0x00000001c3c3b824 */ /* 0x100fe200078e0a05 */
[----:B------:R-:W-:Y:S01]  /*4090*/  ISETP.GE.AND P3, PT, R10, RZ, PT ;  /* 0x000000ff0a00720c */ /* 0x000fe20003f66270 */
[--C-:B------:R-:W-:Y:S01]  /*40a0*/  @!P4 IMAD.IADD R197, R197, 0x1, -R5.reuse ;  /* 0x00000001c5c5c824 */ /* 0x100fe200078e0a05 */
[----:B------:R-:W-:Y:S01]  /*40b0*/  LOP3.LUT R15, R7, 0x60, RZ, 0xfc, !PT ;  /* 0x00000060070f7812 */ /* 0x000fe200078efcff */
[C---:B------:R-:W-:Y:S01]  /*40c0*/  IMAD.HI.U32 R10, R6.reuse, R201, RZ ;  /* 0x000000c9060a7227 */ /* 0x040fe200078e00ff */
[----:B------:R-:W-:Y:S02]  /*40d0*/  ISETP.GT.U32.AND P4, PT, R5, R195, PT ;  /* 0x000000c30500720c */ /* 0x000fe40003f84070 */
[----:B------:R-:W-:Y:S01]  /*40e0*/  IABS R213, R15 ;  /* 0x0000000f00d57213 */ /* 0x000fe20000000000 */
[--C-:B------:R-:W-:Y:S01]  /*40f0*/  @!P2 IMAD.IADD R191, R191, 0x1, -R5.reuse ;  /* 0x00000001bfbfa824 */ /* 0x100fe200078e0a05 */
[----:B------:R-:W-:Y:S01]  /*4100*/  ISETP.GE.AND P2, PT, R17, RZ, PT ;  /* 0x000000ff1100720c */ /* 0x000fe20003f46270 */
[----:B------:R-:W-:Y:S01]  /*4110*/  @!P5 IMAD.IADD R193, R193, 0x1, -R5 ;  /* 0x00000001c1c1d824 */ /* 0x000fe200078e0a05 */
[----:B------:R-:W-:Y:S01]  /*4120*/  ISETP.GE.AND P5, PT, R9, RZ, PT ;  /* 0x000000ff0900720c */ /* 0x000fe20003fa6270 */
[----:B------:R-:W-:Y:S01]  /*4130*/  IMAD.MOV R10, RZ, RZ, -R10 ;  /* 0x000000ffff0a7224 */ /* 0x000fe200078e0a0a */
[C---:B------:R-:W-:Y:S01]  /*4140*/  LOP3.LUT R16, R7.reuse, 0x5e, RZ, 0xfc, !PT ;  /* 0x0000005e07107812 */ /* 0x040fe200078efcff */
[----:B------:R-:W-:Y:S01]  /*4150*/  IMAD.HI.U32 R9, R6, R199, RZ ;  /* 0x000000c706097227 */ /* 0x000fe200078e00ff */
[----:B------:R-:W-:-:S02]  /*4160*/  LOP3.LUT R17, R7, 0x5c, RZ, 0xfc, !PT ;  /* 0x0000005c07117812 */ /* 0x000fc400078efcff */
[----:B------:R-:W-:Y:S01]  /*4170*/  IABS R215, R16 ;  /* 0x0000001000d77213 */ /* 0x000fe20000000000 */
[----:B------:R-:W-:Y:S01]  /*4180*/  @!P0 IMAD.MOV R191, RZ, RZ, -R191 ;  /* 0x000000ffffbf8224 */ /* 0x000fe200078e0abf */
[C---:B------:R-:W-:Y:S01]  /*4190*/  ISETP.GT.U32.AND P0, PT, R5.reuse, R197, PT ;  /* 0x000000c50500720c */ /* 0x040fe20003f04070 */
[----:B------:R-:W-:Y:S01]  /*41a0*/  IMAD R201, R5, R10, R201 ;  /* 0x0000000a05c97224 */ /* 0x000fe200078e02c9 */
[----:B------:R-:W-:Y:S01]  /*41b0*/  LOP3.LUT R10, R7, 0x66, RZ, 0xfc, !PT ;  /* 0x00000066070a7812 */ /* 0x000fe200078efcff */
[----:B------:R-:W-:Y:S01]  /*41c0*/  @!P4 IMAD.IADD R195, R195, 0x1, -R5 ;  /* 0x00000001c3c3c824 */ /* 0x000fe200078e0a05 */
[----:B------:R-:W-:Y:S01]  /*41d0*/  IABS R217, R17 ;  /* 0x0000001100d97213 */ /* 0x000fe20000000000 */
[----:B------:R-:W-:Y:S01]  /*41e0*/  IMAD.MOV R14, RZ, RZ, -R9 ;  /* 0x000000ffff0e7224 */ /* 0x000fe200078e0a09 */
[----:B------:R-:W-:Y:S01]  /*41f0*/  LOP3.LUT R9, R7, 0x68, RZ, 0xfc, !PT ;  /* 0x0000006807097812 */ /* 0x000fe200078efcff */
[----:B------:R-:W-:Y:S01]  /*4200*/  @!P6 IMAD.MOV R195, RZ, RZ, -R195 ;  /* 0x000000ffffc3e224 */ /* 0x000fe200078e0ac3 */
[C---:B------:R-:W-:Y:S01]  /*4210*/  ISETP.GT.U32.AND P6, PT, R5.reuse, R201, PT ;  /* 0x000000c90500720c */ /* 0x040fe20003fc4070 */
[----:B------:R-:W-:Y:S01]  /*4220*/  IMAD R199, R5, R14, R199 ;  /* 0x0000000e05c77224 */ /* 0x000fe200078e02c7 */
[----:B------:R-:W-:Y:S01]  /*4230*/  IABS R205, R9 ;  /* 0x0000000900cd7213 */ /* 0x000fe20000000000 */
[----:B------:R-:W-:Y:S01]  /*4240*/  @!P1 IMAD.MOV R193, RZ, RZ, -R193 ;  /* 0x000000ffffc19224 */ /* 0x000fe200078e0ac1 */
[----:B------:R-:W-:Y:S01]  /*4250*/  IABS R207, R10 ;  /* 0x0000000a00cf7213 */ /* 0x000fe20000000000 */
[----:B------:R-:W-:Y:S01]  /*4260*/  @!P0 IMAD.IADD R197, R197, 0x1, -R5 ;  /* 0x00000001c5c58824 */ /* 0x000fe200078e0a05 */
[----:B------:R-:W-:-:S02]  /*4270*/  ISETP.GT.U32.AND P4, PT, R5, R199, PT ;  /* 0x000000c70500720c */ /* 0x000fc40003f84070 */
[----:B------:R-:W-:Y:S01]  /*4280*/  ISETP.GE.AND P0, PT, R9, RZ, PT ;  /* 0x000000ff0900720c */ /* 0x000fe20003f06270 */
[C---:B------:R-:W-:Y:S01]  /*4290*/  IMAD.HI.U32 R9, R6.reuse, R203, RZ ;  /* 0x000000cb06097227 */ /* 0x040fe200078e00ff */
[----:B------:R-:W-:Y:S02]  /*42a0*/  ISETP.GE.AND P1, PT, R11, RZ, PT ;  /* 0x000000ff0b00720c */ /* 0x000fe40003f26270 */
[C---:B------:R-:W-:Y:S01]  /*42b0*/  LOP3.LUT R11, R7.reuse, 0x64, RZ, 0xfc, !PT ;  /* 0x00000064070b7812 */ /* 0x040fe200078efcff */
[----:B------:R-:W-:Y:S01]  /*42c0*/  IMAD.MOV R14, RZ, RZ, -R9 ;  /* 0x000000ffff0e7224 */ /* 0x000fe200078e0a09 */
[----:B------:R-:W-:Y:S01]  /*42d0*/  LOP3.LUT R18, R7, 0x32, RZ, 0xfc, !PT ;  /* 0x0000003207127812 */ /* 0x000fe200078efcff */
[----:B------:R-:W-:Y:S01]  /*42e0*/  @!P6 IMAD.IADD R201, R201, 0x1, -R5 ;  /* 0x00000001c9c9e824 */ /* 0x000fe200078e0a05 */
[----:B------:R-:W-:Y:S01]  /*42f0*/  IABS R209, R11 ;  /* 0x0000000b00d17213 */ /* 0x000fe20000000000 */
[----:B------:R-:W-:-:S03]  /*4300*/  IMAD.HI.U32 R9, R6, R205, RZ ;  /* 0x000000cd06097227 */ /* 0x000fc600078e00ff */
[----:B------:R-:W-:Y:S01]  /*4310*/  ISETP.GT.U32.AND P6, PT, R5, R201, PT ;  /* 0x000000c90500720c */ /* 0x000fe20003fc4070 */
[----:B------:R-:W-:Y:S01]  /*4320*/  @!P2 IMAD.MOV R197, RZ, RZ, -R197 ;  /* 0x000000ffffc5a224 */ /* 0x000fe200078e0ac5 */
[----:B------:R-:W-:Y:S01]  /*4330*/  ISETP.GE.AND P2, PT, R10, RZ, PT ;  /* 0x000000ff0a00720c */ /* 0x000fe20003f46270 */
[----:B------:R-:W-:Y:S02]  /*4340*/  @!P4 IMAD.IADD R199, R199, 0x1, -R5 ;  /* 0x00000001c7c7c824 */ /* 0x000fe400078e0a05 */
[----:B------:R-:W-:Y:S02]  /*4350*/  IMAD.MOV R10, RZ, RZ, -R9 ;  /* 0x000000ffff0a7224 */ /* 0x000fe400078e0a09 */
[----:B------:R-:W-:Y:S01]  /*4360*/  IMAD.HI.U32 R9, R6, R207, RZ ;  /* 0x000000cf06097227 */ /* 0x000fe200078e00ff */
[----:B------:R-:W-:-:S03]  /*4370*/  ISETP.GT.U32.AND P4, PT, R5, R199, PT ;  /* 0x000000c70500720c */ /* 0x000fc60003f84070 */
[----:B------:R-:W-:Y:S02]  /*4380*/  IMAD R203, R5, R14, R203 ;  /* 0x0000000e05cb7224 */ /* 0x000fe400078e02cb */
[----:B------:R-:W-:Y:S02]  /*4390*/  IMAD.MOV R14, RZ, RZ, -R9 ;  /* 0x000000ffff0e7224 */ /* 0x000fe400078e0a09 */
[----:B------:R-:W-:Y:S02]  /*43a0*/  @!P6 IMAD.IADD R201, R201, 0x1, -R5 ;  /* 0x00000001c9c9e824 */ /* 0x000fe400078e0a05 */
[C---:B------:R-:W-:Y:S02]  /*43b0*/  IMAD R207, R5.reuse, R14, R207 ;  /* 0x0000000e05cf7224 */ /* 0x040fe400078e02cf */
[----:B------:R-:W-:Y:S02]  /*43c0*/  IMAD R205, R5, R10, R205 ;  /* 0x0000000a05cd7224 */ /* 0x000fe400078e02cd */
[----:B------:R-:W-:Y:S01]  /*43d0*/  @!P4 IMAD.IADD R199, R199, 0x1, -R5 ;  /* 0x00000001c7c7c824 */ /* 0x000fe200078e0a05 */
[C---:B------:R-:W-:Y:S01]  /*43e0*/  ISETP.GT.U32.AND P6, PT, R5.reuse, R207, PT ;  /* 0x000000cf0500720c */ /* 0x040fe20003fc4070 */
[----:B------:R-:W-:Y:S01]  /*43f0*/  IMAD.HI.U32 R10, R6, R209, RZ ;  /* 0x000000d1060a7227 */ /* 0x000fe200078e00ff */
[----:B------:R-:W-:-:S03]  /*4400*/  ISETP.GT.U32.AND P4, PT, R5, R203, PT ;  /* 0x000000cb0500720c */ /* 0x000fc60003f84070 */
[----:B------:R-:W-:Y:S01]  /*4410*/  @!P5 IMAD.MOV R199, RZ, RZ, -R199 ;  /* 0x000000ffffc7d224 */ /* 0x000fe200078e0ac7 */
[----:B------:R-:W-:Y:S01]  /*4420*/  ISETP.GT.U32.AND P5, PT, R5, R205, PT ;  /* 0x000000cd0500720c */ /* 0x000fe20003fa4070 */
[----:B------:R-:W-:Y:S02]  /*4430*/  IMAD.MOV R10, RZ, RZ, -R10 ;  /* 0x000000ffff0a7224 */ /* 0x000fe400078e0a0a */
[----:B------:R-:W-:-:S04]  /*4440*/  IMAD.HI.U32 R9, R6, R211, RZ ;  /* 0x000000d306097227 */ /* 0x000fc800078e00ff */
[----:B------:R-:W-:Y:S02]  /*4450*/  @!P6 IMAD.IADD R207, R207, 0x1, -R5 ;  /* 0x00000001cfcfe824 */ /* 0x000fe400078e0a05 */
[C---:B------:R-:W-:Y:S02]  /*4460*/  IMAD R209, R5.reuse, R10, R209 ;  /* 0x0000000a05d17224 */ /* 0x040fe400078e02d1 */
[----:B------:R-:W-:Y:S01]  /*4470*/  @!P3 IMAD.MOV R201, RZ, RZ, -R201 ;  /* 0x000000ffffc9b224 */ /* 0x000fe200078e0ac9 */
[----:B------:R-:W-:Y:S01]  /*4480*/  ISETP.GT.U32.AND P3, PT, R5, R207, PT ;  /* 0x000000cf0500720c */ /* 0x000fe20003f64070 */
[----:B------:R-:W-:Y:S02]  /*4490*/  IMAD.MOV R10, RZ, RZ, -R9 ;  /* 0x000000ffff0a7224 */ /* 0x000fe400078e0a09 */
[----:B------:R-:W-:-:S04]  /*44a0*/  IMAD.HI.U32 R9, R6, R213, RZ ;  /* 0x000000d506097227 */ /* 0x000fc800078e00ff */
[----:B------:R-:W-:Y:S02]  /*44b0*/  IMAD R211, R5, R10, R211 ;  /* 0x0000000a05d37224 */ /* 0x000fe400078e02d3 */
[----:B------:R-:W-:Y:S02]  /*44c0*/  @!P5 IMAD.IADD R205, R205, 0x1, -R5 ;  /* 0x00000001cdcdd824 */ /* 0x000fe400078e0a05 */
[----:B------:R-:W-:Y:S02]  /*44d0*/  IMAD.MOV R10, RZ, RZ, -R9 ;  /* 0x000000ffff0a7224 */ /* 0x000fe400078e0a09 */
        /* <DEDUP_REMOVED lines=8> */
[----:B------:R-:W-:-:S04]  /*4560*/  IMAD.HI.U32 R10, R6, R217, RZ ;  /* 0x000000d9060a7227 */ /* 0x000fc800078e00ff */
[----:B------:R-:W-:Y:S01]  /*4570*/  @!P6 IMAD.IADD R205, R205, 0x1, -R5 ;  /* 0x00000001cdcde824 */ /* 0x000fe200078e0a05 */
[----:B------:R-:W-:Y:S01]  /*4580*/  ISETP.GE.AND P6, PT, R11, RZ, PT ;  /* 0x000000ff0b00720c */ /* 0x000fe20003fc6270 */
[----:B------:R-:W-:Y:S01]  /*4590*/  IMAD.MOV R14, RZ, RZ, -R9 ;  /* 0x000000ffff0e7224 */ /* 0x000fe200078e0a09 */
[----:B------:R-:W-:Y:S01]  /*45a0*/  LOP3.LUT R11, R7, 0x5a, RZ, 0xfc, !PT ;  /* 0x0000005a070b7812 */ /* 0x000fe200078efcff */
[--C-:B------:R-:W-:Y:S02]  /*45b0*/  @!P4 IMAD.IADD R209, R209, 0x1, -R5.reuse ;  /* 0x00000001d1d1c824 */ /* 0x100fe400078e0a05 */
[--C-:B------:R-:W-:Y:S01]  /*45c0*/  @!P3 IMAD.IADD R213, R213, 0x1, -R5.reuse ;  /* 0x00000001d5d5b824 */ /* 0x100fe200078e0a05 */
[----:B------:R-:W-:Y:S01]  /*45d0*/  IABS R219, R11 ;  /* 0x0000000b00db7213 */ /* 0x000fe20000000000 */
[----:B------:R-:W-:Y:S01]  /*45e0*/  IMAD.MOV R10, RZ, RZ, -R10 ;  /* 0x000000ffff0a7224 */ /* 0x000fe200078e0a0a */
[----:B------:R-:W-:Y:S01]  /*45f0*/  ISETP.GT.U32.AND P4, PT, R5, R209, PT ;  /* 0x000000d10500720c */ /* 0x000fe20003f84070 */
[----:B------:R-:W-:Y:S01]  /*4600*/  @!P5 IMAD.IADD R203, R203, 0x1, -R5 ;  /* 0x00000001cbcbd824 */ /* 0x000fe200078e0a05 */
[C---:B------:R-:W-:Y:S01]  /*4610*/  ISETP.GT.U32.AND P3, PT, R5.reuse, R213, PT ;  /* 0x000000d50500720c */ /* 0x040fe20003f64070 */
[----:B------:R-:W-:Y:S01]  /*4620*/  IMAD.HI.U32 R9, R6, R219, RZ ;  /* 0x000000db06097227 */ /* 0x000fe200078e00ff */
[----:B------:R-:W-:-:S03]  /*4630*/  ISETP.GT.U32.AND P5, PT, R5, R211, PT ;  /* 0x000000d30500720c */ /* 0x000fc60003fa4070 */
[C---:B------:R-:W-:Y:S02]  /*4640*/  IMAD R217, R5.reuse, R10, R217 ;  /* 0x0000000a05d97224 */ /* 0x040fe400078e02d9 */
[----:B------:R-:W-:Y:S02]  /*4650*/  IMAD.MOV R10, RZ, RZ, -R9 ;  /* 0x000000ffff0a7224 */ /* 0x000fe400078e0a09 */
[----:B------:R-:W-:Y:S02]  /*4660*/  @!P1 IMAD.MOV R203, RZ, RZ, -R203 ;  /* 0x000000ffffcb9224 */ /* 0x000fe400078e0acb */
[----:B------:R-:W-:Y:S02]  /*4670*/  IMAD R219, R5, R10, R219 ;  /* 0x0000000a05db7224 */ /* 0x000fe400078e02db */
[--C-:B------:R-:W-:Y:S02]  /*4680*/  @!P3 IMAD.IADD R213, R213, 0x1, -R5.reuse ;  /* 0x00000001d5d5b824 */ /* 0x100fe400078e0a05 */
[--C-:B------:R-:W-:Y:S01]  /*4690*/  @!P4 IMAD.IADD R209, R209, 0x1, -R5.reuse ;  /* 0x00000001d1d1c824 */ /* 0x100fe200078e0a05 */
[----:B------:R-:W-:Y:S01]  /*46a0*/  ISETP.GT.U32.AND P3, PT, R5, R219, PT ;  /* 0x000000db0500720c */ /* 0x000fe20003f64070 */
[----:B------:R-:W-:Y:S01]  /*46b0*/  @!P5 IMAD.IADD R211, R211, 0x1, -R5 ;  /* 0x00000001d3d3d824 */ /* 0x000fe200078e0a05 */
[----:B------:R-:W-:Y:S01]  /*46c0*/  ISETP.GE.AND P4, PT, R13, RZ, PT ;  /* 0x000000ff0d00720c */ /* 0x000fe20003f86270 */
[----:B------:R-:W-:Y:S01]  /*46d0*/  @!P6 IMAD.MOV R209, RZ, RZ, -R209 ;  /* 0x000000ffffd1e224 */ /* 0x000fe200078e0ad1 */
[----:B------:R-:W-:Y:S01]  /*46e0*/  LOP3.LUT R13, R7, 0x58, RZ, 0xfc, !PT ;  /* 0x00000058070d7812 */ /* 0x000fe200078efcff */
[----:B------:R-:W-:Y:S01]  /*46f0*/  IMAD R215, R5, R14, R215 ;  /* 0x0000000e05d77224 */ /* 0x000fe200078e02d7 */
[----:B------:R-:W-:Y:S01]  /*4700*/  ISETP.GE.AND P5, PT, R15, RZ, PT ;  /* 0x000000ff0f00720c */ /* 0x000fe20003fa6270 */
[----:B------:R-:W-:Y:S01]  /*4710*/  @!P0 IMAD.MOV R205, RZ, RZ, -R205 ;  /* 0x000000ffffcd8224 */ /* 0x000fe200078e0acd */
[----:B------:R-:W-:Y:S01]  /*4720*/  ISETP.GT.U32.AND P1, PT, R5, R211, PT ;  /* 0x000000d30500720c */ /* 0x000fe20003f24070 */
[----:B------:R-:W-:Y:S01]  /*4730*/  @!P2 IMAD.MOV R207, RZ, RZ, -R207 ;  /* 0x000000ffffcfa224 */ /* 0x000fe200078e0acf */
[----:B------:R-:W-:-:S02]  /*4740*/  IABS R221, R13 ;  /* 0x0000000d00dd7213 */ /* 0x000fc40000000000 */
[----:B------:R-:W-:Y:S01]  /*4750*/  ISETP.GT.U32.AND P6, PT, R5, R217, PT ;  /* 0x000000d90500720c */ /* 0x000fe20003fc4070 */
[----:B------:R-:W-:Y:S01]  /*4760*/  @!P3 IMAD.IADD R219, R219, 0x1, -R5 ;  /* 0x00000001dbdbb824 */ /* 0x000fe200078e0a05 */
[----:B------:R-:W-:Y:S01]  /*4770*/  LOP3.LUT R15, R7, 0x56, RZ, 0xfc, !PT ;  /* 0x00000056070f7812 */ /* 0x000fe200078efcff */
[----:B------:R-:W-:Y:S01]  /*4780*/  IMAD.HI.U32 R9, R6, R221, RZ ;  /* 0x000000dd06097227 */ /* 0x000fe200078e00ff */
[C---:B------:R-:W-:Y:S02]  /*4790*/  ISETP.GT.U32.AND P0, PT, R5.reuse, R215, PT ;  /* 0x000000d70500720c */ /* 0x040fe40003f04070 */
[----:B------:R-:W-:Y:S01]  /*47a0*/  IABS R223, R15 ;  /* 0x0000000f00df7213 */ /* 0x000fe20000000000 */
[----:B------:R-:W-:Y:S01]  /*47b0*/  IMAD.MOV R10, RZ, RZ, -R9 ;  /* 0x000000ffff0a7224 */ /* 0x000fe200078e0a09 */
[----:B------:R-:W-:Y:S01]  /*47c0*/  ISETP.GT.U32.AND P3, PT, R5, R219, PT ;  /* 0x000000db0500720c */ /* 0x000fe20003f64070 */
[----:B------:R-:W-:Y:S01]  /*47d0*/  @!P1 IMAD.IADD R211, R211, 0x1, -R5 ;  /* 0x00000001d3d39824 */ /* 0x000fe200078e0a05 */
[----:B------:R-:W-:Y:S01]  /*47e0*/  ISETP.GE.AND P2, PT, R16, RZ, PT ;  /* 0x000000ff1000720c */ /* 0x000fe20003f46270 */
[----:B------:R-:W-:Y:S01]  /*47f0*/  IMAD.HI.U32 R9, R6, R223, RZ ;  /* 0x000000df06097227 */ /* 0x000fe200078e00ff */
[----:B------:R-:W-:-:S02]  /*4800*/  LOP3.LUT R16, R7, 0x52, RZ, 0xfc, !PT ;  /* 0x0000005207107812 */ /* 0x000fc400078efcff */
[----:B------:R-:W-:Y:S01]  /*4810*/  ISETP.GE.AND P1, PT, R17, RZ, PT ;  /* 0x000000ff1100720c */ /* 0x000fe20003f26270 */
[----:B------:R-:W-:Y:S01]  /*4820*/  @!P6 IMAD.IADD R217, R217, 0x1, -R5 ;  /* 0x00000001d9d9e824 */ /* 0x000fe200078e0a05 */
[----:B------:R-:W-:Y:S01]  /*4830*/  IABS R227, R16 ;  /* 0x0000001000e37213 */ /* 0x000fe20000000000 */
[----:B------:R-:W-:Y:S01]  /*4840*/  IMAD R221, R5, R10, R221 ;  /* 0x0000000a05dd7224 */ /* 0x000fe200078e02dd */
[----:B------:R-:W-:Y:S01]  /*4850*/  LOP3.LUT R17, R7, 0x38, RZ, 0xfc, !PT ;  /* 0x0000003807117812 */ /* 0x000fe200078efcff */
[----:B------:R-:W-:Y:S02]  /*4860*/  IMAD.MOV R10, RZ, RZ, -R9 ;  /* 0x000000ffff0a7224 */ /* 0x000fe400078e0a09 */
[----:B------:R-:W-:Y:S01]  /*4870*/  @!P4 IMAD.MOV R211, RZ, RZ, -R211 ;  /* 0x000000ffffd3c224 */ /* 0x000fe200078e0ad3 */
[----:B------:R-:W-:Y:S01]  /*4880*/  ISETP.GT.U32.AND P4, PT, R5, R217, PT ;  /* 0x000000d90500720c */ /* 0x000fe20003f84070 */
[----:B------:R-:W-:Y:S01]  /*4890*/  @!P0 IMAD.IADD R215, R215, 0x1, -R5 ;  /* 0x00000001d7d78824 */ /* 0x000fe200078e0a05 */
[----:B------:R-:W-:Y:S01]  /*48a0*/  ISETP.GE.AND P0, PT, R11, RZ, PT ;  /* 0x000000ff0b00720c */ /* 0x000fe20003f06270 */
[----:B------:R-:W-:Y:S01]  /*48b0*/  IMAD R223, R5, R10, R223 ;  /* 0x0000000a05df7224 */ /* 0x000fe200078e02df */
[----:B------:R-:W-:Y:S01]  /*48c0*/  LOP3.LUT R11, R7, 0x54, RZ, 0xfc, !PT ;  /* 0x00000054070b7812 */ /* 0x000fe200078efcff */
[----:B------:R-:W-:Y:S01]  /*48d0*/  @!P3 IMAD.IADD R219, R219, 0x1, -R5 ;  /* 0x00000001dbdbb824 */ /* 0x000fe200078e0a05 */
[C---:B------:R-:W-:Y:S01]  /*48e0*/  ISETP.GT.U32.AND P6, PT, R5.reuse, R215, PT ;  /* 0x000000d70500720c */ /* 0x040fe20003fc4070 */
[----:B------:R-:W-:Y:S01]  /*48f0*/  IMAD.HI.U32 R10, R6, R227, RZ ;  /* 0x000000e3060a7227 */ /* 0x000fe200078e00ff */
[----:B------:R-:W-:-:S02]  /*4900*/  ISETP.GT.U32.AND P3, PT, R5, R223, PT ;  /* 0x000000df0500720c */ /* 0x000fc40003f64070 */
[----:B------:R-:W-:Y:S01]  /*4910*/  IABS R225, R11 ;  /* 0x0000000b00e17213 */ /* 0x000fe20000000000 */
[----:B------:R-:W-:Y:S01]  /*4920*/  IMAD.MOV R10, RZ, RZ, -R10 ;  /* 0x000000ffff0a7224 */ /* 0x000fe200078e0a0a */
[----:B------:R-:W-:Y:S01]  /*4930*/  IABS R251, R17 ;  /* 0x0000001100fb7213 */ /* 0x000fe20000000000 */
[----:B------:R-:W-:Y:S01]  /*4940*/  @!P4 IMAD.IADD R217, R217, 0x1, -R5 ;  /* 0x00000001d9d9c824 */ /* 0x000fe200078e0a05 */
[----:B------:R-:W-:Y:S01]  /*4950*/  ISETP.GE.AND P4, PT, R13, RZ, PT ;  /* 0x000000ff0d00720c */ /* 0x000fe20003f86270 */
[----:B------:R-:W-:Y:S01]  /*4960*/  IMAD.HI.U32 R9, R6, R225, RZ ;  /* 0x000000e106097227 */ /* 0x000fe200078e00ff */
[----:B------:R-:W-:-:S03]  /*4970*/  LOP3.LUT R13, R7, 0x50, RZ, 0xfc, !PT ;  /* 0x00000050070d7812 */ /* 0x000fc600078efcff */
[--C-:B------:R-:W-:Y:S01]  /*4980*/  @!P6 IMAD.IADD R215, R215, 0x1, -R5.reuse ;  /* 0x00000001d7d7e824 */ /* 0x100fe200078e0a05 */
[----:B------:R-:W-:Y:S01]  /*4990*/  IABS R229, R13 ;  /* 0x0000000d00e57213 */ /* 0x000fe20000000000 */
[----:B------:R-:W-:Y:S01]  /*49a0*/  @!P3 IMAD.IADD R223, R223, 0x1, -R5 ;  /* 0x00000001dfdfb824 */ /* 0x000fe200078e0a05 */
[C---:B------:R-:W-:Y:S01]  /*49b0*/  ISETP.GT.U32.AND P6, PT, R5.reuse, R221, PT ;  /* 0x000000dd0500720c */ /* 0x040fe20003fc4070 */
[----:B------:R-:W-:Y:S02]  /*49c0*/  @!P2 IMAD.MOV R215, RZ, RZ, -R215 ;  /* 0x000000ffffd7a224 */ /* 0x000fe400078e0ad7 */
[----:B------:R-:W-:Y:S01]  /*49d0*/  IMAD.MOV R14, RZ, RZ, -R9 ;  /* 0x000000ffff0e7224 */ /* 0x000fe200078e0a09 */
[----:B------:R-:W-:Y:S01]  /*49e0*/  ISETP.GT.U32.AND P2, PT, R5, R223, PT ;  /* 0x000000df0500720c */ /* 0x000fe20003f44070 */
[----:B------:R-:W-:-:S04]  /*49f0*/  IMAD.HI.U32 R9, R6, R229, RZ ;  /* 0x000000e506097227 */ /* 0x000fc800078e00ff */
[C---:B------:R-:W-:Y:S02]  /*4a00*/  IMAD R227, R5.reuse, R10, R227 ;  /* 0x0000000a05e37224 */ /* 0x040fe400078e02e3 */
[----:B------:R-:W-:Y:S02]  /*4a10*/  IMAD.MOV R10, RZ, RZ, -R9 ;  /* 0x000000ffff0a7224 */ /* 0x000fe400078e0a09 */
[C---:B------:R-:W-:Y:S02]  /*4a20*/  IMAD R225, R5.reuse, R14, R225 ;  /* 0x0000000e05e17224 */ /* 0x040fe400078e02e1 */
[----:B------:R-:W-:Y:S02]  /*4a30*/  IMAD R229, R5, R10, R229 ;  /* 0x0000000a05e57224 */ /* 0x000fe400078e02e5 */
[----:B------:R-:W-:Y:S02]  /*4a40*/  @!P2 IMAD.IADD R223, R223, 0x1, -R5 ;  /* 0x00000001dfdfa824 */ /* 0x000fe400078e0a05 */
[----:B------:R-:W-:Y:S01]  /*4a50*/  @!P5 IMAD.MOV R213, RZ, RZ, -R213 ;  /* 0x000000ffffd5d224 */ /* 0x000fe200078e0ad5 */
[----:B------:R-:W-:Y:S01]  /*4a60*/  ISETP.GT.U32.AND P2, PT, R5, R229, PT ;  /* 0x000000e50500720c */ /* 0x000fe20003f44070 */
[----:B------:R-:W-:Y:S01]  /*4a70*/  @!P6 IMAD.IADD R221, R221, 0x1, -R5 ;  /* 0x00000001dddde824 */ /* 0x000fe200078e0a05 */
[----:B------:R-:W-:Y:S01]  /*4a80*/  ISETP.GT.U32.AND P5, PT, R5, R225, PT ;  /* 0x000000e10500720c */ /* 0x000fe20003fa4070 */
[----:B------:R-:W-:Y:S01]  /*4a90*/  @!P0 IMAD.MOV R219, RZ, RZ, -R219 ;  /* 0x000000ffffdb8224 */ /* 0x000fe200078e0adb */
[----:B------:R-:W-:Y:S01]  /*4aa0*/  ISETP.GE.AND P6, PT, R15, RZ, PT ;  /* 0x000000ff0f00720c */ /* 0x000fe20003fc6270 */
[----:B------:R-:W-:Y:S01]  /*4ab0*/  @!P1 IMAD.MOV R217, RZ, RZ, -R217 ;  /* 0x000000ffffd99224 */ /* 0x000fe200078e0ad9 */
[----:B------:R-:W-:-:S02]  /*4ac0*/  LOP3.LUT R15, R7, 0x4e, RZ, 0xfc, !PT ;  /* 0x0000004e070f7812 */ /* 0x000fc400078efcff */
[C---:B------:R-:W-:Y:S02]  /*4ad0*/  ISETP.GT.U32.AND P0, PT, R5.reuse, R227, PT ;  /* 0x000000e30500720c */ /* 0x040fe40003f04070 */
[----:B------:R-:W-:Y:S02]  /*4ae0*/  IABS R231, R15 ;  /* 0x0000000f00e77213 */ /* 0x000fe40000000000 */
[----:B------:R-:W-:Y:S01]  /*4af0*/  ISETP.GT.U32.AND P3, PT, R5, R221, PT ;  /* 0x000000dd0500720c */ /* 0x000fe20003f64070 */
[--C-:B------:R-:W-:Y:S01]  /*4b00*/  @!P2 IMAD.IADD R229, R229, 0x1, -R5.reuse ;  /* 0x00000001e5e5a824 */ /* 0x100fe200078e0a05 */
[----:B------:R-:W-:Y:S01]  /*4b10*/  ISETP.GE.AND P1, PT, R11, RZ, PT ;  /* 0x000000ff0b00720c */ /* 0x000fe20003f26270 */
[C---:B------:R-:W-:Y:S01]  /*4b20*/  IMAD.HI.U32 R9, R6.reuse, R231, RZ ;  /* 0x000000e706097227 */ /* 0x040fe200078e00ff */
[----:B------:R-:W-:Y:S02]  /*4b30*/  LOP3.LUT R11, R7, 0x4c, RZ, 0xfc, !PT ;  /* 0x0000004c070b7812 */ /* 0x000fe400078efcff */
[----:B------:R-:W-:Y:S01]  /*4b40*/  ISETP.GT.U32.AND P2, PT, R5, R229, PT ;  /* 0x000000e50500720c */ /* 0x000fe20003f44070 */
[----:B------:R-:W-:Y:S01]  /*4b50*/  @!P5 IMAD.IADD R225, R225, 0x1, -R5 ;  /* 0x00000001e1e1d824 */ /* 0x000fe200078e0a05 */
[----:B------:R-:W-:Y:S01]  /*4b60*/  IABS R233, R11 ;  /* 0x0000000b00e97213 */ /* 0x000fe20000000000 */
[----:B------:R-:W-:Y:S01]  /*4b70*/  IMAD.MOV R10, RZ, RZ, -R9 ;  /* 0x000000ffff0a7224 */ /* 0x000fe200078e0a09 */
[----:B------:R-:W-:Y:S01]  /*4b80*/  ISETP.GE.AND P5, PT, R13, RZ, PT ;  /* 0x000000ff0d00720c */ /* 0x000fe20003fa6270 */
[----:B------:R-:W-:Y:S01]  /*4b90*/  @!P0 IMAD.IADD R227, R227, 0x1, -R5 ;  /* 0x00000001e3e38824 */ /* 0x000fe200078e0a05 */
[----:B------:R-:W-:Y:S01]  /*4ba0*/  ISETP.GT.U32.AND P0, PT, R5, R225, PT ;  /* 0x000000e10500720c */ /* 0x000fe20003f04070 */
[----:B------:R-:W-:Y:S01]  /*4bb0*/  IMAD.HI.U32 R9, R6, R233, RZ ;  /* 0x000000e906097227 */ /* 0x000fe200078e00ff */
[----:B------:R-:W-:-:S03]  /*4bc0*/  LOP3.LUT R13, R7, 0x4a, RZ, 0xfc, !PT ;  /* 0x0000004a070d7812 */ /* 0x000fc600078efcff */
[----:B------:R-:W-:Y:S01]  /*4bd0*/  @!P3 IMAD.IADD R221, R221, 0x1, -R5 ;  /* 0x00000001ddddb824 */ /* 0x000fe200078e0a05 */
[----:B------:R-:W-:Y:S01]  /*4be0*/  IABS R235, R13 ;  /* 0x0000000d00eb7213 */ /* 0x000fe20000000000 */
[C---:B------:R-:W-:Y:S01]  /*4bf0*/  IMAD R231, R5.reuse, R10, R231 ;  /* 0x0000000a05e77224 */ /* 0x040fe200078e02e7 */
[----:B------:R-:W-:Y:S01]  /*4c00*/  ISETP.GE.AND P3, PT, R16, RZ, PT ;  /* 0x000000ff1000720c */ /* 0x000fe20003f66270 */
[----:B------:R-:W-:Y:S02]  /*4c10*/  IMAD.MOV R10, RZ, RZ, -R9 ;  /* 0x000000ffff0a7224 */ /* 0x000fe400078e0a09 */
[----:B------:R-:W-:Y:S01]  /*4c20*/  @!P4 IMAD.MOV R221, RZ, RZ, -R221 ;  /* 0x000000ffffddc224 */ /* 0x000fe200078e0add */
[C---:B------:R-:W-:Y:S01]  /*4c30*/  ISETP.GT.U32.AND P4, PT, R5.reuse, R227, PT ;  /* 0x000000e30500720c */ /* 0x040fe20003f84070 */
[----:B------:R-:W-:Y:S02]  /*4c40*/  IMAD R233, R5, R10, R233 ;  /* 0x0000000a05e97224 */ /* 0x000fe400078e02e9 */
[----:B------:R-:W-:-:S02]  /*4c50*/  @!P2 IMAD.IADD R229, R229, 0x1, -R5 ;  /* 0x00000001e5e5a824 */ /* 0x000fc400078e0a05 */
[----:B------:R-:W-:Y:S01]  /*4c60*/  @!P0 IMAD.IADD R225, R225, 0x1, -R5 ;  /* 0x00000001e1e18824 */ /* 0x000fe200078e0a05 */
[C---:B------:R-:W-:Y:S01]  /*4c70*/  ISETP.GT.U32.AND P2, PT, R5.reuse, R233, PT ;  /* 0x000000e90500720c */ /* 0x040fe20003f44070 */
[----:B------:R-:W-:Y:S01]  /*4c80*/  @!P6 IMAD.MOV R223, RZ, RZ, -R223 ;  /* 0x000000ffffdfe224 */ /* 0x000fe200078e0adf */
[----:B------:R-:W-:Y:S01]  /*4c90*/  ISETP.GT.U32.AND P0, PT, R5, R231, PT ;  /* 0x000000e70500720c */ /* 0x000fe20003f04070 */
[C---:B------:R-:W-:Y:S01]  /*4ca0*/  IMAD.HI.U32 R9, R6.reuse, R235, RZ ;  /* 0x000000eb06097227 */ /* 0x040fe200078e00ff */
[----:B------:R-:W-:Y:S02]  /*4cb0*/  ISETP.GE.AND P6, PT, R15, RZ, PT ;  /* 0x000000ff0f00720c */ /* 0x000fe40003fc6270 */
[----:B------:R-:W-:Y:S01]  /*4cc0*/  LOP3.LUT R15, R7, 0x46, RZ, 0xfc, !PT ;  /* 0x00000046070f7812 */ /* 0x000fe200078efcff */
[----:B------:R-:W-:Y:S01]  /*4cd0*/  @!P4 IMAD.IADD R227, R227, 0x1, -R5 ;  /* 0x00000001e3e3c824 */ /* 0x000fe200078e0a05 */
[----:B------:R-:W-:Y:S01]  /*4ce0*/  ISETP.GE.AND P4, PT, R11, RZ, PT ;  /* 0x000000ff0b00720c */ /* 0x000fe20003f86270 */
[----:B------:R-:W-:Y:S01]  /*4cf0*/  IMAD.MOV R10, RZ, RZ, -R9 ;  /* 0x000000ffff0a7224 */ /* 0x000fe200078e0a09 */
[----:B------:R-:W-:Y:S01]  /*4d00*/  LOP3.LUT R11, R7, 0x48, RZ, 0xfc, !PT ;  /* 0x00000048070b7812 */ /* 0x000fe200078efcff */
[----:B------:R-:W-:Y:S01]  /*4d10*/  @!P1 IMAD.MOV R225, RZ, RZ, -R225 ;  /* 0x000000ffffe19224 */ /* 0x000fe200078e0ae1 */
[----:B------:R-:W-:Y:S01]  /*4d20*/  IABS R239, R15 ;  /* 0x0000000f00ef7213 */ /* 0x000fe20000000000 */
[--C-:B------:R-:W-:Y:S01]  /*4d30*/  @!P2 IMAD.IADD R233, R233, 0x1, -R5.reuse ;  /* 0x00000001e9e9a824 */ /* 0x100fe200078e0a05 */
[----:B------:R-:W-:Y:S01]  /*4d40*/  IABS R237, R11 ;  /* 0x0000000b00ed7213 */ /* 0x000fe20000000000 */
[----:B------:R-:W-:Y:S01]  /*4d50*/  @!P0 IMAD.IADD R231, R231, 0x1, -R5 ;  /* 0x00000001e7e78824 */ /* 0x000fe200078e0a05 */
[----:B------:R-:W-:Y:S01]  /*4d60*/  ISETP.GE.AND P0, PT, R13, RZ, PT ;  /* 0x000000ff0d00720c */ /* 0x000fe20003f06270 */
[C---:B------:R-:W-:Y:S01]  /*4d70*/  IMAD R235, R5.reuse, R10, R235 ;  /* 0x0000000a05eb7224 */ /* 0x040fe200078e02eb */
[C---:B------:R-:W-:Y:S01]  /*4d80*/  ISETP.GT.U32.AND P2, PT, R5.reuse, R233, PT ;  /* 0x000000e90500720c */ /* 0x040fe20003f44070 */
[----:B------:R-:W-:Y:S01]  /*4d90*/  IMAD.HI.U32 R9, R6, R237, RZ ;  /* 0x000000ed06097227 */ /* 0x000fe200078e00ff */
[----:B------:R-:W-:-:S02]  /*4da0*/  ISETP.GT.U32.AND P1, PT, R5, R231, PT ;  /* 0x000000e70500720c */ /* 0x000fc40003f24070 */
[----:B------:R-:W-:Y:S01]  /*4db0*/  LOP3.LUT R13, R7, 0x40, RZ, 0xfc, !PT ;  /* 0x00000040070d7812 */ /* 0x000fe200078efcff */
[----:B------:R-:W-:Y:S02]  /*4dc0*/  IMAD.MOV R14, RZ, RZ, -R9 ;  /* 0x000000ffff0e7224 */ /* 0x000fe400078e0a09 */
[----:B------:R-:W-:Y:S01]  /*4dd0*/  IMAD.HI.U32 R10, R6, R239, RZ ;  /* 0x000000ef060a7227 */ /* 0x000fe200078e00ff */
[----:B------:R-:W-:-:S03]  /*4de0*/  IABS R243, R13 ;  /* 0x0000000d00f37213 */ /* 0x000fc60000000000 */
[----:B------:R-:W-:Y:S01]  /*4df0*/  @!P3 IMAD.MOV R227, RZ, RZ, -R227 ;  /* 0x000000ffffe3b224 */ /* 0x000fe200078e0ae3 */
[C---:B------:R-:W-:Y:S01]  /*4e00*/  ISETP.GT.U32.AND P3, PT, R5.reuse, R235, PT ;  /* 0x000000eb0500720c */ /* 0x040fe20003f64070 */
[----:B------:R-:W-:Y:S02]  /*4e10*/  IMAD R237, R5, R14, R237 ;  /* 0x0000000e05ed7224 */ /* 0x000fe400078e02ed */
[----:B------:R-:W-:Y:S02]  /*4e20*/  IMAD.MOV R10, RZ, RZ, -R10 ;  /* 0x000000ffff0a7224 */ /* 0x000fe400078e0a0a */
[--C-:B------:R-:W-:Y:S01]  /*4e30*/  @!P2 IMAD.IADD R233, R233, 0x1, -R5.reuse ;  /* 0x00000001e9e9a824 */ /* 0x100fe200078e0a05 */
[----:B------:R-:W-:Y:S01]  /*4e40*/  ISETP.GT.U32.AND P2, PT, R5, R237, PT ;  /* 0x000000ed0500720c */ /* 0x000fe20003f44070 */
[----:B------:R-:W-:Y:S01]  /*4e50*/  @!P1 IMAD.IADD R231, R231, 0x1, -R5 ;  /* 0x00000001e7e79824 */ /* 0x000fe200078e0a05 */
[----:B------:R-:W-:Y:S01]  /*4e60*/  ISETP.GE.AND P1, PT, R15, RZ, PT ;  /* 0x000000ff0f00720c */ /* 0x000fe20003f26270 */
[----:B------:R-:W-:Y:S01]  /*4e70*/  IMAD R239, R5, R10, R239 ;  /* 0x0000000a05ef7224 */ /* 0x000fe200078e02ef */
[C---:B------:R-:W-:Y:S01]  /*4e80*/  LOP3.LUT R10, R7.reuse, 0x42, RZ, 0xfc, !PT ;  /* 0x00000042070a7812 */ /* 0x040fe200078efcff */
[----:B------:R-:W-:Y:S01]  /*4e90*/  @!P6 IMAD.MOV R231, RZ, RZ, -R231 ;  /* 0x000000ffffe7e224 */ /* 0x000fe200078e0ae7 */
[----:B------:R-:W-:Y:S01]  /*4ea0*/  LOP3.LUT R15, R7, 0x3a, RZ, 0xfc, !PT ;  /* 0x0000003a070f7812 */ /* 0x000fe200078efcff */
[----:B------:R-:W-:Y:S01]  /*4eb0*/  @!P5 IMAD.MOV R229, RZ, RZ, -R229 ;  /* 0x000000ffffe5d224 */ /* 0x000fe200078e0ae5 */
[----:B------:R-:W-:Y:S01]  /*4ec0*/  ISETP.GT.U32.AND P6, PT, R5, R239, PT ;  /* 0x000000ef0500720c */ /* 0x000fe20003fc4070 */
[----:B------:R-:W-:Y:S01]  /*4ed0*/  @!P3 IMAD.IADD R235, R235, 0x1, -R5 ;  /* 0x00000001ebebb824 */ /* 0x000fe200078e0a05 */
[----:B------:R-:W-:Y:S01]  /*4ee0*/  ISETP.GE.AND P5, PT, R11, RZ, PT ;  /* 0x000000ff0b00720c */ /* 0x000fe20003fa6270 */
[----:B------:R-:W-:Y:S01]  /*4ef0*/  @!P4 IMAD.MOV R233, RZ, RZ, -R233 ;  /* 0x000000ffffe9c224 */ /* 0x000fe200078e0ae9 */
[----:B------:R-:W-:Y:S01]  /*4f00*/  LOP3.LUT R11, R7, 0x44, RZ, 0xfc, !PT ;  /* 0x00000044070b7812 */ /* 0x000fe200078efcff */
[----:B------:R-:W-:Y:S01]  /*4f10*/  @!P2 IMAD.IADD R237, R237, 0x1, -R5 ;  /* 0x00000001ededa824 */ /* 0x000fe200078e0a05 */
[----:B------:R-:W-:-:S02]  /*4f20*/  ISETP.GT.U32.AND P3, PT, R5, R235, PT ;  /* 0x000000eb0500720c */ /* 0x000fc40003f64070 */
[----:B------:R-:W-:Y:S02]  /*4f30*/  IABS R241, R11 ;  /* 0x0000000b00f17213 */ /* 0x000fe40000000000 */
[----:B------:R-:W-:Y:S02]  /*4f40*/  ISETP.GT.U32.AND P2, PT, R5, R237, PT ;  /* 0x000000ed0500720c */ /* 0x000fe40003f44070 */
[----:B------:R-:W-:Y:S01]  /*4f50*/  IABS R245, R10 ;  /* 0x0000000a00f57213 */ /* 0x000fe20000000000 */
[----:B------:R-:W-:Y:S01]  /*4f60*/  IMAD.HI.U32 R9, R6, R241, RZ ;  /* 0x000000f106097227 */ /* 0x000fe200078e00ff */
[----:B------:R-:W-:Y:S02]  /*4f70*/  ISETP.GE.AND P4, PT, R11, RZ, PT ;  /* 0x000000ff0b00720c */ /* 0x000fe40003f86270 */
[----:B------:R-:W-:Y:S01]  /*4f80*/  IABS R11, R15 ;  /* 0x0000000f000b7213 */ /* 0x000fe20000000000 */
[----:B------:R-:W-:Y:S02]  /*4f90*/  @!P6 IMAD.IADD R239, R239, 0x1, -R5 ;  /* 0x00000001efefe824 */ /* 0x000fe400078e0a05 */
[----:B------:R-:W-:-:S02]  /*4fa0*/  IMAD.MOV R14, RZ, RZ, -R9 ;  /* 0x000000ffff0e7224 */ /* 0x000fc400078e0a09 */
[----:B------:R-:W-:Y:S01]  /*4fb0*/  @!P3 IMAD.IADD R235, R235, 0x1, -R5 ;  /* 0x00000001ebebb824 */ /* 0x000fe200078e0a05 */
[C---:B------:R-:W-:Y:S01]  /*4fc0*/  ISETP.GT.U32.AND P6, PT, R5.reuse, R239, PT ;  /* 0x000000ef0500720c */ /* 0x040fe20003fc4070 */
[----:B------:R-:W-:Y:S01]  /*4fd0*/  IMAD R241, R5, R14, R241 ;  /* 0x0000000e05f17224 */ /* 0x000fe200078e02f1 */
[----:B------:R-:W-:Y:S01]  /*4fe0*/  ISETP.GE.AND P3, PT, R10, RZ, PT ;  /* 0x000000ff0a00720c */ /* 0x000fe20003f66270 */
[----:B------:R-:W-:-:S04]  /*4ff0*/  IMAD.HI.U32 R10, R6, R243, RZ ;  /* 0x000000f3060a7227 */ /* 0x000fc800078e00ff */
[----:B------:R-:W-:Y:S01]  /*5000*/  @!P2 IMAD.IADD R237, R237, 0x1, -R5 ;  /* 0x00000001ededa824 */ /* 0x000fe200078e0a05 */
[----:B------:R-:W-:Y:S01]  /*5010*/  ISETP.GT.U32.AND P2, PT, R5, R241, PT ;  /* 0x000000f10500720c */ /* 0x000fe20003f44070 */
[----:B------:R-:W-:Y:S02]  /*5020*/  IMAD.MOV R10, RZ, RZ, -R10 ;  /* 0x000000ffff0a7224 */ /* 0x000fe400078e0a0a */
[----:B------:R-:W-:-:S04]  /*5030*/  IMAD.HI.U32 R9, R6, R245, RZ ;  /* 0x000000f506097227 */ /* 0x000fc800078e00ff */
[----:B------:R-:W-:Y:S02]  /*5040*/  IMAD R243, R5, R10, R243 ;  /* 0x0000000a05f37224 */ /* 0x000fe400078e02f3 */
[----:B------:R-:W-:Y:S02]  /*5050*/  @!P6 IMAD.IADD R239, R239, 0x1, -R5 ;  /* 0x00000001efefe824 */ /* 0x000fe400078e0a05 */
[----:B------:R-:W-:Y:S01]  /*5060*/  IMAD.MOV R14, RZ, RZ, -R9 ;  /* 0x000000ffff0e7224 */ /* 0x000fe200078e0a09 */
[----:B------:R-:W-:Y:S01]  /*5070*/  LOP3.LUT R9, R7, 0x3e, RZ, 0xfc, !PT ;  /* 0x0000003e07097812 */ /* 0x000fe200078efcff */
[----:B------:R-:W-:Y:S01]  /*5080*/  @!P1 IMAD.MOV R239, RZ, RZ, -R239 ;  /* 0x000000ffffef9224 */ /* 0x000fe200078e0aef */
[C---:B------:R-:W-:Y:S01]  /*5090*/  ISETP.GT.U32.AND P1, PT, R5.reuse, R243, PT ;  /* 0x000000f30500720c */ /* 0x040fe20003f24070 */
[----:B------:R-:W-:Y:S01]  /*50a0*/  IMAD R245, R5, R14, R245 ;  /* 0x0000000e05f57224 */ /* 0x000fe200078e02f5 */
[----:B------:R-:W-:Y:S01]  /*50b0*/  IABS R247, R9 ;  /* 0x0000000900f77213 */ /* 0x000fe20000000000 */
[----:B------:R-:W-:Y:S01]  /*50c0*/  @!P0 IMAD.MOV R235, RZ, RZ, -R235 ;  /* 0x000000ffffeb8224 */ /* 0x000fe200078e0aeb */
[----:B------:R-:W-:Y:S01]  /*50d0*/  ISETP.GE.AND P0, PT, R13, RZ, PT ;  /* 0x000000ff0d00720c */ /* 0x000fe20003f06270 */
[----:B------:R-:W-:Y:S01]  /*50e0*/  @!P2 IMAD.IADD R241, R241, 0x1, -R5 ;  /* 0x00000001f1f1a824 */ /* 0x000fe200078e0a05 */
[----:B------:R-:W-:Y:S01]  /*50f0*/  LOP3.LUT R13, R7, 0x3c, RZ, 0xfc, !PT ;  /* 0x0000003c070d7812 */ /* 0x000fe200078efcff */
[----:B------:R-:W-:Y:S01]  /*5100*/  @!P5 IMAD.MOV R237, RZ, RZ, -R237 ;  /* 0x000000ffffedd224 */ /* 0x000fe200078e0aed */
[----:B------:R-:W-:-:S02]  /*5110*/  ISETP.GT.U32.AND P5, PT, R5, R245, PT ;  /* 0x000000f50500720c */ /* 0x000fc40003fa4070 */
[----:B------:R-:W-:Y:S02]  /*5120*/  IABS R249, R13 ;  /* 0x0000000d00f97213 */ /* 0x000fe40000000000 */
[----:B------:R-:W-:Y:S01]  /*5130*/  ISETP.GT.U32.AND P2, PT, R5, R241, PT ;  /* 0x000000f10500720c */ /* 0x000fe20003f44070 */
[----:B------:R-:W-:Y:S01]  /*5140*/  @!P1 IMAD.IADD R243, R243, 0x1, -R5 ;  /* 0x00000001f3f39824 */ /* 0x000fe200078e0a05 */
[----:B------:R-:W-:Y:S01]  /*5150*/  ISETP.GE.AND P6, PT, R9, RZ, PT ;  /* 0x000000ff0900720c */ /* 0x000fe20003fc6270 */
[----:B------:R-:W-:-:S03]  /*5160*/  IMAD.HI.U32 R10, R6, R249, RZ ;  /* 0x000000f9060a7227 */ /* 0x000fc600078e00ff */
[----:B------:R-:W-:Y:S01]  /*5170*/  ISETP.GT.U32.AND P1, PT, R5, R243, PT ;  /* 0x000000f30500720c */ /* 0x000fe20003f24070 */
[----:B------:R-:W-:Y:S02]  /*5180*/  IMAD.MOV R10, RZ, RZ, -R10 ;  /* 0x000000ffff0a7224 */ /* 0x000fe400078e0a0a */
[----:B------:R-:W-:Y:S02]  /*5190*/  @!P5 IMAD.IADD R245, R245, 0x1, -R5 ;  /* 0x00000001f5f5d824 */ /* 0x000fe400078e0a05 */
[----:B------:R-:W-:Y:S02]  /*51a0*/  IMAD R249, R5, R10, R249 ;  /* 0x0000000a05f97224 */ /* 0x000fe400078e02f9 */
[----:B------:R-:W-:Y:S01]  /*51b0*/  @!P2 IMAD.IADD R241, R241, 0x1, -R5 ;  /* 0x00000001f1f1a824 */ /* 0x000fe200078e0a05 */
[----:B------:R-:W-:Y:S01]  /*51c0*/  ISETP.GT.U32.AND P5, PT, R5, R245, PT ;  /* 0x000000f50500720c */ /* 0x000fe20003fa4070 */
[----:B------:R-:W-:Y:S01]  /*51d0*/  IMAD.HI.U32 R10, R6, R251, RZ ;  /* 0x000000fb060a7227 */ /* 0x000fe200078e00ff */
[----:B------:R-:W-:-:S02]  /*51e0*/  ISETP.GE.AND P2, PT, R13, RZ, PT ;  /* 0x000000ff0d00720c */ /* 0x000fc40003f46270 */
[----:B------:R-:W-:Y:S01]  /*51f0*/  LOP3.LUT R13, R7, 0x36, RZ, 0xfc, !PT ;  /* 0x00000036070d7812 */ /* 0x000fe200078efcff */
[----:B------:R-:W-:-:S04]  /*5200*/  IMAD.HI.U32 R9, R6, R247, RZ ;  /* 0x000000f706097227 */ /* 0x000fc800078e00ff */
[----:B------:R-:W-:Y:S01]  /*5210*/  @!P4 IMAD.MOV R241, RZ, RZ, -R241 ;  /* 0x000000fffff1c224 */ /* 0x000fe200078e0af1 */
[----:B------:R-:W-:Y:S01]  /*5220*/  ISETP.GT.U32.AND P4, PT, R5, R249, PT ;  /* 0x000000f90500720c */ /* 0x000fe20003f84070 */
[----:B------:R-:W-:Y:S02]  /*5230*/  IMAD.MOV R16, RZ, RZ, -R10 ;  /* 0x000000ffff107224 */ /* 0x000fe400078e0a0a */
[----:B------:R-:W-:Y:S02]  /*5240*/  IMAD.MOV R14, RZ, RZ, -R9 ;  /* 0x000000ffff0e7224 */ /* 0x000fe400078e0a09 */
[----:B------:R-:W-:-:S04]  /*5250*/  IMAD.HI.U32 R9, R6, R11, RZ ;  /* 0x0000000b06097227 */ /* 0x000fc800078e00ff */
[----:B------:R-:W-:Y:S01]  /*5260*/  IMAD R251, R5, R16, R251 ;  /* 0x0000001005fb7224 */ /* 0x000fe200078e02fb */
[----:B------:R-:W-:Y:S01]  /*5270*/  IABS R16, R18 ;  /* 0x0000001200107213 */ /* 0x000fe20000000000 */
[----:B------:R-:W-:Y:S02]  /*5280*/  @!P1 IMAD.IADD R243, R243, 0x1, -R5 ;  /* 0x00000001f3f39824 */ /* 0x000fe400078e0a05 */
[C---:B------:R-:W-:Y:S02]  /*5290*/  IMAD R247, R5.reuse, R14, R247 ;  /* 0x0000000e05f77224 */ /* 0x040fe400078e02f7 */
[----:B------:R-:W-:Y:S02]  /*52a0*/  IMAD.MOV R14, RZ, RZ, -R9 ;  /* 0x000000ffff0e7224 */ /* 0x000fe400078e0a09 */
[----:B------:R-:W-:Y:S01]  /*52b0*/  @!P0 IMAD.MOV R243, RZ, RZ, -R243 ;  /* 0x000000fffff38224 */ /* 0x000fe200078e0af3 */
[----:B------:R-:W-:Y:S01]  /*52c0*/  ISETP.GT.U32.AND P0, PT, R5, R251, PT ;  /* 0x000000fb0500720c */ /* 0x000fe20003f04070 */
[----:B------:R-:W-:Y:S01]  /*52d0*/  @!P5 IMAD.IADD R245, R245, 0x1, -R5 ;  /* 0x00000001f5f5d824 */ /* 0x000fe200078e0a05 */
[C---:B------:R-:W-:Y:S01]  /*52e0*/  ISETP.GT.U32.AND P5, PT, R5.reuse, R247, PT ;  /* 0x000000f70500720c */ /* 0x040fe20003fa4070 */
[----:B------:R-:W-:Y:S01]  /*52f0*/  IMAD R10, R5, R14, R11 ;  /* 0x0000000e050a7224 */ /* 0x000fe200078e020b */
[----:B------:R-:W-:Y:S01]  /*5300*/  IABS R14, R13 ;  /* 0x0000000d000e7213 */ /* 0x000fe20000000000 */
[----:B------:R-:W-:-:S02]  /*5310*/  @!P4 IMAD.IADD R249, R249, 0x1, -R5 ;  /* 0x00000001f9f9c824 */ /* 0x000fc400078e0a05 */
[----:B------:R-:W-:Y:S01]  /*5320*/  @!P3 IMAD.MOV R245, RZ, RZ, -R245 ;  /* 0x000000fffff5b224 */ /* 0x000fe200078e0af5 */
[----:B------:R-:W-:Y:S01]  /*5330*/  ISETP.GE.AND P3, PT, R15, RZ, PT ;  /* 0x000000ff0f00720c */ /* 0x000fe20003f66270 */
[----:B------:R-:W-:Y:S01]  /*5340*/  IMAD.HI.U32 R9, R6, R14, RZ ;  /* 0x0000000e06097227 */ /* 0x000fe200078e00ff */
[----:B------:R-:W-:Y:S02]  /*5350*/  ISETP.GT.U32.AND P4, PT, R5, R249, PT ;  /* 0x000000f90500720c */ /* 0x000fe40003f84070 */
[----:B------:R-:W-:Y:S01]  /*5360*/  LOP3.LUT R15, R7, 0x34, RZ, 0xfc, !PT ;  /* 0x00000034070f7812 */ /* 0x000fe200078efcff */
[----:B------:R-:W-:Y:S01]  /*5370*/  IMAD.MOV R9, RZ, RZ, -R9 ;  /* 0x000000ffff097224 */ /* 0x000fe200078e0a09 */
[----:B------:R-:W-:Y:S01]  /*5380*/  ISETP.GT.U32.AND P1, PT, R5, R10, PT ;  /* 0x0000000a0500720c */ /* 0x000fe20003f24070 */
[--C-:B------:R-:W-:Y:S01]  /*5390*/  @!P0 IMAD.IADD R251, R251, 0x1, -R5.reuse ;  /* 0x00000001fbfb8824 */ /* 0x100fe200078e0a05 */
[----:B------:R-:W-:Y:S01]  /*53a0*/  IABS R32, R15 ;  /* 0x0000000f00207213 */ /* 0x000fe20000000000 */
[----:B------:R-:W-:-:S02]  /*53b0*/  @!P5 IMAD.IADD R247, R247, 0x1, -R5 ;  /* 0x00000001f7f7d824 */ /* 0x000fc400078e0a05 */
[C---:B------:R-:W-:Y:S01]  /*53c0*/  IMAD R14, R5.reuse, R9, R14 ;  /* 0x00000009050e7224 */ /* 0x040fe200078e020e */
[C---:B------:R-:W-:Y:S01]  /*53d0*/  ISETP.GT.U32.AND P0, PT, R5.reuse, R251, PT ;  /* 0x000000fb0500720c */ /* 0x040fe20003f04070 */
[----:B------:R-:W-:Y:S01]  /*53e0*/  IMAD.HI.U32 R9, R6, R32, RZ ;  /* 0x0000002006097227 */ /* 0x000fe200078e00ff */
[----:B------:R-:W-:-:S03]  /*53f0*/  ISETP.GT.U32.AND P5, PT, R5, R247, PT ;  /* 0x000000f70500720c */ /* 0x000fc60003fa4070 */
[----:B------:R-:W-:Y:S01]  /*5400*/  @!P4 IMAD.IADD R249, R249, 0x1, -R5 ;  /* 0x00000001f9f9c824 */ /* 0x000fe200078e0a05 */
[C---:B------:R-:W-:Y:S01]  /*5410*/  ISETP.GT.U32.AND P4, PT, R5.reuse, R14, PT ;  /* 0x0000000e0500720c */ /* 0x040fe20003f84070 */
[----:B------:R-:W-:Y:S02]  /*5420*/  IMAD.MOV R9, RZ, RZ, -R9 ;  /* 0x000000ffff097224 */ /* 0x000fe400078e0a09 */
[--C-:B------:R-:W-:Y:S02]  /*5430*/  @!P1 IMAD.IADD R10, R10, 0x1, -R5.reuse ;  /* 0x000000010a0a9824 */ /* 0x100fe400078e0a05 */
[----:B------:R-:W-:Y:S01]  /*5440*/  IMAD R32, R5, R9, R32 ;  /* 0x0000000905207224 */ /* 0x000fe200078e0220 */
[----:B------:R-:W-:Y:S01]  /*5450*/  LOP3.LUT R9, R7, 0x30, RZ, 0xfc, !PT ;  /* 0x0000003007097812 */ /* 0x000fe200078efcff */
[--C-:B------:R-:W-:Y:S01]  /*5460*/  @!P0 IMAD.IADD R251, R251, 0x1, -R5.reuse ;  /* 0x00000001fbfb8824 */ /* 0x100fe200078e0a05 */
[----:B------:R-:W-:Y:S01]  /*5470*/  ISETP.GT.U32.AND P1, PT, R5, R10, PT ;  /* 0x0000000a0500720c */ /* 0x000fe20003f24070 */
[----:B------:R-:W-:Y:S01]  /*5480*/  @!P5 IMAD.IADD R247, R247, 0x1, -R5 ;  /* 0x00000001f7f7d824 */ /* 0x000fe200078e0a05 */
[----:B------:R-:W-:Y:S01]  /*5490*/  ISETP.GT.U32.AND P0, PT, R5, R32, PT ;  /* 0x000000200500720c */ /* 0x000fe20003f04070 */
[----:B------:R-:W-:Y:S01]  /*54a0*/  IMAD.HI.U32 R11, R6, R16, RZ ;  /* 0x00000010060b7227 */ /* 0x000fe200078e00ff */
[----:B------:R-:W-:-:S02]  /*54b0*/  ISETP.GE.AND P5, PT, R17, RZ, PT ;  /* 0x000000ff1100720c */ /* 0x000fc40003fa6270 */
[----:B------:R-:W-:Y:S01]  /*54c0*/  IABS R30, R9 ;  /* 0x00000009001e7213 */ /* 0x000fe20000000000 */
[----:B------:R-:W-:Y:S01]  /*54d0*/  @!P4 IMAD.IADD R14, R14, 0x1, -R5 ;  /* 0x000000010e0ec824 */ /* 0x000fe200078e0a05 */
[----:B------:R-:W-:Y:S01]  /*54e0*/  IABS R17, R34 ;  /* 0x0000002200117213 */ /* 0x000fe20000000000 */
[----:B------:R-:W-:Y:S02]  /*54f0*/  IMAD.MOV R11, RZ, RZ, -R11 ;  /* 0x000000ffff0b7224 */ /* 0x000fe400078e0a0b */
[----:B------:R-:W-:Y:S01]  /*5500*/  @!P6 IMAD.MOV R247, RZ, RZ, -R247 ;  /* 0x000000fffff7e224 */ /* 0x000fe200078e0af7 */
[C---:B------:R-:W-:Y:S01]  /*5510*/  ISETP.GT.U32.AND P4, PT, R5.reuse, R14, PT ;  /* 0x0000000e0500720c */ /* 0x040fe20003f84070 */
[----:B------:R-:W-:Y:S01]  /*5520*/  IMAD R16, R5, R11, R16 ;  /* 0x0000000b05107224 */ /* 0x000fe200078e0210 */
[----:B------:R-:W-:Y:S01]  /*5530*/  LOP3.LUT R11, R7, 0x2e, RZ, 0xfc, !PT ;  /* 0x0000002e070b7812 */ /* 0x000fe200078efcff */
[--C-:B------:R-:W-:Y:S01]  /*5540*/  @!P0 IMAD.IADD R32, R32, 0x1, -R5.reuse ;  /* 0x0000000120208824 */ /* 0x100fe200078e0a05 */
[----:B------:R-:W-:Y:S01]  /*5550*/  ISETP.GE.AND P6, PT, R13, RZ, PT ;  /* 0x000000ff0d00720c */ /* 0x000fe20003fc6270 */
[----:B------:R-:W-:Y:S01]  /*5560*/  @!P1 IMAD.IADD R10, R10, 0x1, -R5 ;  /* 0x000000010a0a9824 */ /* 0x000fe200078e0a05 */
[----:B------:R-:W-:Y:S01]  /*5570*/  ISETP.GE.AND P1, PT, R18, RZ, PT ;  /* 0x000000ff1200720c */ /* 0x000fe20003f26270 */
[----:B------:R-:W-:Y:S01]  /*5580*/  @!P5 IMAD.MOV R251, RZ, RZ, -R251 ;  /* 0x000000fffffbd224 */ /* 0x000fe200078e0afb */
[C---:B------:R-:W-:Y:S01]  /*5590*/  ISETP.GT.U32.AND P5, PT, R5.reuse, R16, PT ;  /* 0x000000100500720c */ /* 0x040fe20003fa4070 */
[----:B------:R-:W-:Y:S01]  /*55a0*/  @!P3 IMAD.MOV R10, RZ, RZ, -R10 ;  /* 0x000000ffff0ab224 */ /* 0x000fe200078e0a0a */
[----:B------:R-:W-:Y:S01]  /*55b0*/  IABS R18, R11 ;  /* 0x0000000b00127213 */ /* 0x000fe20000000000 */
[----:B------:R-:W-:Y:S01]  /*55c0*/  @!P2 IMAD.MOV R249, RZ, RZ, -R249 ;  /* 0x000000fffff9a224 */ /* 0x000fe200078e0af9 */
[----:B------:R-:W-:Y:S01]  /*55d0*/  ISETP.GT.U32.AND P0, PT, R5, R32, PT ;  /* 0x000000200500720c */ /* 0x000fe20003f04070 */
[----:B------:R-:W-:Y:S01]  /*55e0*/  @!P4 IMAD.IADD R14, R14, 0x1, -R5 ;  /* 0x000000010e0ec824 */ /* 0x000fe200078e0a05 */
[----:B------:R-:W-:Y:S01]  /*55f0*/  ISETP.GE.AND P3, PT, R9, RZ, PT ;  /* 0x000000ff0900720c */ /* 0x000fe20003f66270 */
[----:B------:R-:W-:Y:S01]  /*5600*/  IMAD.HI.U32 R9, R6, R30, RZ ;  /* 0x0000001e06097227 */ /* 0x000fe200078e00ff */
[----:B------:R-:W-:-:S02]  /*5610*/  ISETP.GE.AND P2, PT, R15, RZ, PT ;  /* 0x000000ff0f00720c */ /* 0x000fc40003f46270 */
[----:B------:R-:W-:Y:S01]  /*5620*/  ISETP.GE.AND P4, PT, R11, RZ, PT ;  /* 0x000000ff0b00720c */ /* 0x000fe20003f86270 */
[----:B------:R-:W-:Y:S01]  /*5630*/  IMAD.HI.U32 R11, R6, R18, RZ ;  /* 0x00000012060b7227 */ /* 0x000fe200078e00ff */
[C---:B------:R-:W-:Y:S02]  /*5640*/  LOP3.LUT R13, R7.reuse, 0x2c, RZ, 0xfc, !PT ;  /* 0x0000002c070d7812 */ /* 0x040fe400078efcff */
[----:B------:R-:W-:Y:S01]  /*5650*/  LOP3.LUT R15, R7, 0x2a, RZ, 0xfc, !PT ;  /* 0x0000002a070f7812 */ /* 0x000fe200078efcff */
[----:B------:R-:W-:Y:S01]  /*5660*/  IMAD.MOV R9, RZ, RZ, -R9 ;  /* 0x000000ffff097224 */ /* 0x000fe200078e0a09 */
[----:B------:R-:W-:Y:S01]  /*5670*/  IABS R28, R13 ;  /* 0x0000000d001c7213 */ /* 0x000fe20000000000 */
[----:B------:R-:W-:Y:S01]  /*5680*/  IMAD.MOV R11, RZ, RZ, -R11 ;  /* 0x000000ffff0b7224 */ /* 0x000fe200078e0a0b */
[----:B------:R-:W-:Y:S01]  /*5690*/  IABS R27, R15 ;  /* 0x0000000f001b7213 */ /* 0x000fe20000000000 */
[----:B------:R-:W-:Y:S01]  /*56a0*/  @!P5 IMAD.IADD R16, R16, 0x1, -R5 ;  /* 0x000000011010d824 */ /* 0x000fe200078e0a05 */
[----:B------:R-:W-:Y:S01]  /*56b0*/  ISETP.GE.AND P5, PT, R13, RZ, PT ;  /* 0x000000ff0d00720c */ /* 0x000fe20003fa6270 */
[----:B------:R-:W-:Y:S01]  /*56c0*/  IMAD R30, R5, R9, R30 ;  /* 0x00000009051e7224 */ /* 0x000fe200078e021e */
[----:B------:R-:W-:Y:S01]  /*56d0*/  LOP3.LUT R13, R7, 0x28, RZ, 0xfc, !PT ;  /* 0x00000028070d7812 */ /* 0x000fe200078efcff */
[----:B------:R-:W-:-:S02]  /*56e0*/  IMAD R18, R5, R11, R18 ;  /* 0x0000000b05127224 */ /* 0x000fc400078e0212 */
[----:B------:R-:W-:Y:S01]  /*56f0*/  @!P0 IMAD.IADD R32, R32, 0x1, -R5 ;  /* 0x0000000120208824 */ /* 0x000fe200078e0a05 */
[C---:B------:R-:W-:Y:S01]  /*5700*/  ISETP.GT.U32.AND P0, PT, R5.reuse, R30, PT ;  /* 0x0000001e0500720c */ /* 0x040fe20003f04070 */
[----:B------:R-:W-:Y:S01]  /*5710*/  @!P6 IMAD.MOV R14, RZ, RZ, -R14 ;  /* 0x000000ffff0ee224 */ /* 0x000fe200078e0a0e */
[C---:B------:R-:W-:Y:S01]  /*5720*/  ISETP.GT.U32.AND P6, PT, R5.reuse, R16, PT ;  /* 0x000000100500720c */ /* 0x040fe20003fc4070 */
[----:B------:R-:W-:Y:S01]  /*5730*/  @!P2 IMAD.MOV R32, RZ, RZ, -R32 ;  /* 0x000000ffff20a224 */ /* 0x000fe200078e0a20 */
[----:B------:R-:W-:Y:S01]  /*5740*/  ISETP.GT.U32.AND P2, PT, R5, R18, PT ;  /* 0x000000120500720c */ /* 0x000fe20003f44070 */
[----:B------:R-:W-:Y:S01]  /*5750*/  IMAD.HI.U32 R9, R6, R28, RZ ;  /* 0x0000001c06097227 */ /* 0x000fe200078e00ff */
[----:B------:R-:W-:-:S03]  /*5760*/  IABS R147, R13 ;  /* 0x0000000d00937213 */ /* 0x000fc60000000000 */
[----:B------:R-:W-:-:S04]  /*5770*/  IMAD.HI.U32 R11, R6, R27, RZ ;  /* 0x0000001b060b7227 */ /* 0x000fc800078e00ff */
[--C-:B------:R-:W-:Y:S01]  /*5780*/  @!P0 IMAD.IADD R30, R30, 0x1, -R5.reuse ;  /* 0x000000011e1e8824 */ /* 0x100fe200078e0a05 */
[----:B------:R-:W-:Y:S01]  /*5790*/  ISETP.GE.AND P0, PT, R13, RZ, PT ;  /* 0x000000ff0d00720c */ /* 0x000fe20003f06270 */
[--C-:B------:R-:W-:Y:S01]  /*57a0*/  @!P6 IMAD.IADD R16, R16, 0x1, -R5.reuse ;  /* 0x000000011010e824 */ /* 0x100fe200078e0a05 */
[----:B------:R-:W-:Y:S01]  /*57b0*/  LOP3.LUT R13, R7, 0x26, RZ, 0xfc, !PT ;  /* 0x00000026070d7812 */ /* 0x000fe200078efcff */
[----:B------:R-:W-:Y:S01]  /*57c0*/  @!P2 IMAD.IADD R18, R18, 0x1, -R5 ;  /* 0x000000011212a824 */ /* 0x000fe200078e0a05 */
[----:B------:R-:W-:Y:S01]  /*57d0*/  ISETP.GE.AND P6, PT, R15, RZ, PT ;  /* 0x000000ff0f00720c */ /* 0x000fe20003fc6270 */
[----:B------:R-:W-:Y:S01]  /*57e0*/  @!P1 IMAD.MOV R16, RZ, RZ, -R16 ;  /* 0x000000ffff109224 */ /* 0x000fe200078e0a10 */
[C---:B------:R-:W-:Y:S01]  /*57f0*/  ISETP.GT.U32.AND P1, PT, R5.reuse, R30, PT ;  /* 0x0000001e0500720c */ /* 0x040fe20003f24070 */
[----:B------:R-:W-:Y:S01]  /*5800*/  IMAD.MOV R9, RZ, RZ, -R9 ;  /* 0x000000ffff097224 */ /* 0x000fe200078e0a09 */
[C---:B------:R-:W-:Y:S01]  /*5810*/  ISETP.GT.U32.AND P2, PT, R5.reuse, R18, PT ;  /* 0x000000120500720c */ /* 0x040fe20003f44070 */
[----:B------:R-:W-:Y:S01]  /*5820*/  IMAD.MOV R20, RZ, RZ, -R11 ;  /* 0x000000ffff147224 */ /* 0x000fe200078e0a0b */
[----:B------:R-:W-:Y:S01]  /*5830*/  IABS R25, R13 ;  /* 0x0000000d00197213 */ /* 0x000fe20000000000 */
[C---:B------:R-:W-:Y:S01]  /*5840*/  IMAD R28, R5.reuse, R9, R28 ;  /* 0x00000009051c7224 */ /* 0x040fe200078e021c */
[----:B------:R-:W-:Y:S01]  /*5850*/  IABS R15, R36 ;  /* 0x00000024000f7213 */ /* 0x000fe20000000000 */
[----:B------:R-:W-:-:S02]  /*5860*/  IMAD R27, R5, R20, R27 ;  /* 0x00000014051b7224 */ /* 0x000fc400078e021b */
[----:B------:R-:W-:-:S04]  /*5870*/  IMAD.HI.U32 R9, R6, R147, RZ ;  /* 0x0000009306097227 */ /* 0x000fc800078e00ff */
[--C-:B------:R-:W-:Y:S01]  /*5880*/  @!P1 IMAD.IADD R30, R30, 0x1, -R5.reuse ;  /* 0x000000011e1e9824 */ /* 0x100fe200078e0a05 */
[C---:B------:R-:W-:Y:S01]  /*5890*/  ISETP.GT.U32.AND P1, PT, R5.reuse, R28, PT ;  /* 0x0000001c0500720c */ /* 0x040fe20003f24070 */
[----:B------:R-:W-:Y:S01]  /*58a0*/  @!P2 IMAD.IADD R18, R18, 0x1, -R5 ;  /* 0x000000011212a824 */ /* 0x000fe200078e0a05 */
[----:B------:R-:W-:Y:S01]  /*58b0*/  ISETP.GT.U32.AND P2, PT, R5, R27, PT ;  /* 0x0000001b0500720c */ /* 0x000fe20003f44070 */
[----:B------:R-:W-:Y:S02]  /*58c0*/  IMAD.MOV R20, RZ, RZ, -R9 ;  /* 0x000000ffff147224 */ /* 0x000fe400078e0a09 */
[----:B------:R-:W-:Y:S02]  /*58d0*/  @!P4 IMAD.MOV R18, RZ, RZ, -R18 ;  /* 0x000000ffff12c224 */ /* 0x000fe400078e0a12 */
[----:B------:R-:W-:-:S04]  /*58e0*/  IMAD.HI.U32 R9, R6, R25, RZ ;  /* 0x0000001906097227 */ /* 0x000fc800078e00ff */
[----:B------:R-:W-:Y:S02]  /*58f0*/  IMAD R147, R5, R20, R147 ;  /* 0x0000001405937224 */ /* 0x000fe400078e0293 */
[--C-:B------:R-:W-:Y:S01]  /*5900*/  @!P1 IMAD.IADD R28, R28, 0x1, -R5.reuse ;  /* 0x000000011c1c9824 */ /* 0x100fe200078e0a05 */
[----:B------:R-:W-:Y:S01]  /*5910*/  ISETP.GE.AND P1, PT, R13, RZ, PT ;  /* 0x000000ff0d00720c */ /* 0x000fe20003f26270 */
[----:B------:R-:W-:Y:S01]  /*5920*/  @!P2 IMAD.IADD R27, R27, 0x1, -R5 ;  /* 0x000000011b1ba824 */ /* 0x000fe200078e0a05 */
[----:B------:R-:W-:Y:S01]  /*5930*/  LOP3.LUT R13, R7, 0x20, RZ, 0xfc, !PT ;  /* 0x00000020070d7812 */ /* 0x000fe200078efcff */
[----:B------:R-:W-:Y:S01]  /*5940*/  IMAD.HI.U32 R11, R6, R23, RZ ;  /* 0x00000017060b7227 */ /* 0x000fe200078e00ff */
[C---:B------:R-:W-:Y:S02]  /*5950*/  ISETP.GT.U32.AND P4, PT, R5.reuse, R28, PT ;  /* 0x0000001c0500720c */ /* 0x040fe40003f84070 */
[----:B------:R-:W-:Y:S01]  /*5960*/  ISETP.GT.U32.AND P2, PT, R5, R27, PT ;  /* 0x0000001b0500720c */ /* 0x000fe20003f44070 */
[----:B------:R-:W-:Y:S01]  /*5970*/  IMAD.MOV R20, RZ, RZ, -R9 ;  /* 0x000000ffff147224 */ /* 0x000fe200078e0a09 */
[----:B------:R-:W-:Y:S01]  /*5980*/  IABS R19, R13 ;  /* 0x0000000d00137213 */ /* 0x000fe20000000000 */
[----:B------:R-:W-:-:S02]  /*5990*/  IMAD.MOV R22, RZ, RZ, -R11 ;  /* 0x000000ffff167224 */ /* 0x000fc400078e0a0b */
[----:B------:R-:W-:Y:S01]  /*59a0*/  @!P3 IMAD.MOV R30, RZ, RZ, -R30 ;  /* 0x000000ffff1eb224 */ /* 0x000fe200078e0a1e */
[C---:B------:R-:W-:Y:S01]  /*59b0*/  ISETP.GT.U32.AND P3, PT, R5.reuse, R147, PT ;  /* 0x000000930500720c */ /* 0x040fe20003f64070 */
[C---:B------:R-:W-:Y:S02]  /*59c0*/  IMAD R25, R5.reuse, R20, R25 ;  /* 0x0000001405197224 */ /* 0x040fe400078e0219 */
[C---:B------:R-:W-:Y:S02]  /*59d0*/  IMAD R23, R5.reuse, R22, R23 ;  /* 0x0000001605177224 */ /* 0x040fe400078e0217 */
[--C-:B------:R-:W-:Y:S01]  /*59e0*/  @!P4 IMAD.IADD R28, R28, 0x1, -R5.reuse ;  /* 0x000000011c1cc824 */ /* 0x100fe200078e0a05 */
[----:B------:R-:W-:Y:S01]  /*59f0*/  ISETP.GT.U32.AND P4, PT, R5, R25, PT ;  /* 0x000000190500720c */ /* 0x000fe20003f84070 */
[----:B------:R-:W-:Y:S01]  /*5a00*/  @!P2 IMAD.IADD R27, R27, 0x1, -R5 ;  /* 0x000000011b1ba824 */ /* 0x000fe200078e0a05 */
[----:B------:R-:W-:Y:S01]  /*5a10*/  ISETP.GT.U32.AND P2, PT, R5, R23, PT ;  /* 0x000000170500720c */ /* 0x000fe20003f44070 */
[----:B------:R-:W-:-:S04]  /*5a20*/  IMAD.HI.U32 R9, R6, R21, RZ ;  /* 0x0000001506097227 */ /* 0x000fc800078e00ff */
[----:B------:R-:W-:Y:S02]  /*5a30*/  @!P3 IMAD.IADD R147, R147, 0x1, -R5 ;  /* 0x000000019393b824 */ /* 0x000fe400078e0a05 */
[----:B------:R-:W-:Y:S02]  /*5a40*/  IMAD.MOV R20, RZ, RZ, -R9 ;  /* 0x000000ffff147224 */ /* 0x000fe400078e0a09 */
[----:B------:R-:W-:Y:S01]  /*5a50*/  IMAD.HI.U32 R9, R6, R19, RZ ;  /* 0x0000001306097227 */ /* 0x000fe200078e00ff */
[----:B------:R-:W-:-:S03]  /*5a60*/  ISETP.GT.U32.AND P3, PT, R5, R147, PT ;  /* 0x000000930500720c */ /* 0x000fc60003f64070 */
[--C-:B------:R-:W-:Y:S02]  /*5a70*/  @!P4 IMAD.IADD R25, R25, 0x1, -R5.reuse ;  /* 0x000000011919c824 */ /* 0x100fe400078e0a05 */
[----:B------:R-:W-:Y:S01]  /*5a80*/  @!P2 IMAD.IADD R23, R23, 0x1, -R5 ;  /* 0x000000011717a824 */ /* 0x000fe200078e0a05 */
[----:B------:R-:W-:Y:S01]  /*5a90*/  ISETP.GE.AND P2, PT, R26, RZ, PT ;  /* 0x000000ff1a00720c */ /* 0x000fe20003f46270 */
[C---:B------:R-:W-:Y:S01]  /*5aa0*/  IMAD R21, R5.reuse, R20, R21 ;  /* 0x0000001405157224 */ /* 0x040fe200078e0215 */
[C---:B------:R-:W-:Y:S01]  /*5ab0*/  ISETP.GT.U32.AND P4, PT, R5.reuse, R25, PT ;  /* 0x000000190500720c */ /* 0x040fe20003f84070 */
[----:B------:R-:W-:Y:S01]  /*5ac0*/  @!P6 IMAD.MOV R27, RZ, RZ, -R27 ;  /* 0x000000ffff1be224 */ /* 0x000fe200078e0a1b */
[----:B------:R-:W-:Y:S01]  /*5ad0*/  ISETP.GT.U32.AND P6, PT, R5, R23, PT ;  /* 0x000000170500720c */ /* 0x000fe20003fc4070 */
[----:B------:R-:W-:Y:S01]  /*5ae0*/  IMAD.MOV R20, RZ, RZ, -R9 ;  /* 0x000000ffff147224 */ /* 0x000fe200078e0a09 */
[----:B------:R-:W-:Y:S01]  /*5af0*/  LOP3.LUT R26, R7, 0x12, RZ, 0xfc, !PT ;  /* 0x00000012071a7812 */ /* 0x000fe200078efcff */
[----:B------:R-:W-:-:S04]  /*5b00*/  IMAD.HI.U32 R9, R6, R15, RZ ;  /* 0x0000000f06097227 */ /* 0x000fc800078e00ff */
[----:B------:R-:W-:-:S04]  /*5b10*/  IMAD.HI.U32 R11, R6, R17, RZ ;  /* 0x00000011060b7227 */ /* 0x000fc800078e00ff */
[----:B------:R-:W-:Y:S01]  /*5b20*/  @!P3 IMAD.IADD R147, R147, 0x1, -R5 ;  /* 0x000000019393b824 */ /* 0x000fe200078e0a05 */
[C---:B------:R-:W-:Y:S01]  /*5b30*/  ISETP.GT.U32.AND P3, PT, R5.reuse, R21, PT ;  /* 0x000000150500720c */ /* 0x040fe20003f64070 */
[----:B------:R-:W-:Y:S02]  /*5b40*/  IMAD.MOV R22, RZ, RZ, -R9 ;  /* 0x000000ffff167224 */ /* 0x000fe400078e0a09 */
[----:B------:R-:W-:Y:S02]  /*5b50*/  IMAD R19, R5, R20, R19 ;  /* 0x0000001405137224 */ /* 0x000fe400078e0213 */
[----:B------:R-:W-:Y:S01]  /*5b60*/  IMAD.MOV R20, RZ, RZ, -R11 ;  /* 0x000000ffff147224 */ /* 0x000fe200078e0a0b */
[----:B------:R-:W-:Y:S01]  /*5b70*/  LOP3.LUT R11, R7, 0x1a, RZ, 0xfc, !PT ;  /* 0x0000001a070b7812 */ /* 0x000fe200078efcff */
[----:B------:R-:W-:Y:S01]  /*5b80*/  IMAD R15, R5, R22, R15 ;  /* 0x00000016050f7224 */ /* 0x000fe200078e020f */
[----:B------:R-:W-:Y:S01]  /*5b90*/  LOP3.LUT R22, R7, 0x18, RZ, 0xfc, !PT ;  /* 0x0000001807167812 */ /* 0x000fe200078efcff */
[----:B------:R-:W-:Y:S01]  /*5ba0*/  @!P4 IMAD.IADD R25, R25, 0x1, -R5 ;  /* 0x000000011919c824 */ /* 0x000fe200078e0a05 */
[----:B------:R-:W-:Y:S01]  /*5bb0*/  ISETP.GE.AND P4, PT, R13, RZ, PT ;  /* 0x000000ff0d00720c */ /* 0x000fe20003f86270 */
[----:B------:R-:W-:Y:S01]  /*5bc0*/  IMAD R17, R5, R20, R17 ;  /* 0x0000001405117224 */ /* 0x000fe200078e0211 */
[----:B------:R-:W-:Y:S01]  /*5bd0*/  IABS R13, R11 ;  /* 0x0000000b000d7213 */ /* 0x000fe20000000000 */
[----:B------:R-:W-:Y:S01]  /*5be0*/  @!P6 IMAD.IADD R23, R23, 0x1, -R5 ;  /* 0x000000011717e824 */ /* 0x000fe200078e0a05 */
[C---:B------:R-:W-:Y:S01]  /*5bf0*/  ISETP.GT.U32.AND P6, PT, R5.reuse, R15, PT ;  /* 0x0000000f0500720c */ /* 0x040fe20003fc4070 */
[----:B------:R-:W-:Y:S01]  /*5c00*/  @!P1 IMAD.MOV R25, RZ, RZ, -R25 ;  /* 0x000000ffff199224 */ /* 0x000fe200078e0a19 */
[----:B------:R-:W-:Y:S01]  /*5c10*/  ISETP.GT.U32.AND P1, PT, R5, R17, PT ;  /* 0x000000110500720c */ /* 0x000fe20003f24070 */
[----:B------:R-:W-:Y:S01]  /*5c20*/  @!P5 IMAD.MOV R28, RZ, RZ, -R28 ;  /* 0x000000ffff1cd224 */ /* 0x000fe200078e0a1c */
[----:B------:R-:W-:Y:S01]  /*5c30*/  ISETP.GE.AND P5, PT, R24, RZ, PT ;  /* 0x000000ff1800720c */ /* 0x000fe20003fa6270 */
[----:B------:R-:W-:Y:S01]  /*5c40*/  @!P3 IMAD.IADD R21, R21, 0x1, -R5 ;  /* 0x000000011515b824 */ /* 0x000fe200078e0a05 */
[----:B------:R-:W-:Y:S01]  /*5c50*/  IABS R145, R22 ;  /* 0x0000001600917213 */ /* 0x000fe20000000000 */
[----:B------:R-:W-:Y:S01]  /*5c60*/  IMAD.HI.U32 R9, R6, R13, RZ ;  /* 0x0000000d06097227 */ /* 0x000fe200078e00ff */
[----:B------:R-:W-:-:S02]  /*5c70*/  LOP3.LUT R24, R7, 0x16, RZ, 0xfc, !PT ;  /* 0x0000001607187812 */ /* 0x000fc400078efcff */
[C---:B------:R-:W-:Y:S01]  /*5c80*/  ISETP.GT.U32.AND P3, PT, R5.reuse, R21, PT ;  /* 0x000000150500720c */ /* 0x040fe20003f64070 */
[----:B------:R-:W-:Y:S01]  /*5c90*/  @!P0 IMAD.MOV R147, RZ, RZ, -R147 ;  /* 0x000000ffff938224 */ /* 0x000fe200078e0a93 */
[----:B------:R-:W-:Y:S01]  /*5ca0*/  ISETP.GT.U32.AND P0, PT, R5, R19, PT ;  /* 0x000000130500720c */ /* 0x000fe20003f04070 */
[--C-:B------:R-:W-:Y:S01]  /*5cb0*/  @!P6 IMAD.IADD R15, R15, 0x1, -R5.reuse ;  /* 0x000000010f0fe824 */ /* 0x100fe200078e0a05 */
[----:B------:R-:W-:Y:S01]  /*5cc0*/  IABS R141, R24 ;  /* 0x00000018008d7213 */ /* 0x000fe20000000000 */
[----:B------:R-:W-:Y:S02]  /*5cd0*/  @!P1 IMAD.IADD R17, R17, 0x1, -R5 ;  /* 0x0000000111119824 */ /* 0x000fe400078e0a05 */
[----:B------:R-:W-:Y:S01]  /*5ce0*/  @!P5 IMAD.MOV R23, RZ, RZ, -R23 ;  /* 0x000000ffff17d224 */ /* 0x000fe200078e0a17 */
[C---:B------:R-:W-:Y:S01]  /*5cf0*/  ISETP.GT.U32.AND P5, PT, R5.reuse, R15, PT ;  /* 0x0000000f0500720c */ /* 0x040fe20003fa4070 */
[----:B------:R-:W-:Y:S01]  /*5d00*/  IMAD.MOV R20, RZ, RZ, -R9 ;  /* 0x000000ffff147224 */ /* 0x000fe200078e0a09 */
[----:B------:R-:W-:Y:S01]  /*5d10*/  ISETP.GT.U32.AND P6, PT, R5, R17, PT ;  /* 0x000000110500720c */ /* 0x000fe20003fc4070 */
[----:B------:R-:W-:-:S04]  /*5d20*/  IMAD.HI.U32 R9, R6, R145, RZ ;  /* 0x0000009106097227 */ /* 0x000fc800078e00ff */
[----:B------:R-:W-:Y:S02]  /*5d30*/  IMAD R13, R5, R20, R13 ;  /* 0x00000014050d7224 */ /* 0x000fe400078e020d */
[----:B------:R-:W-:Y:S01]  /*5d40*/  @!P3 IMAD.IADD R21, R21, 0x1, -R5 ;  /* 0x000000011515b824 */ /* 0x000fe200078e0a05 */
[----:B------:R-:W-:Y:S01]  /*5d50*/  ISETP.GE.AND P3, PT, R34, RZ, PT ;  /* 0x000000ff2200720c */ /* 0x000fe20003f66270 */
[----:B------:R-:W-:Y:S01]  /*5d60*/  IMAD.MOV R20, RZ, RZ, -R9 ;  /* 0x000000ffff147224 */ /* 0x000fe200078e0a09 */
[----:B------:R-:W-:Y:S01]  /*5d70*/  LOP3.LUT R34, R7, 0x10, RZ, 0xfc, !PT ;  /* 0x0000001007227812 */ /* 0x000fe200078efcff */
[----:B------:R-:W-:-:S04]  /*5d80*/  IMAD.HI.U32 R9, R6, R141, RZ ;  /* 0x0000008d06097227 */ /* 0x000fc800078e00ff */
[----:B------:R-:W-:Y:S01]  /*5d90*/  @!P2 IMAD.MOV R21, RZ, RZ, -R21 ;  /* 0x000000ffff15a224 */ /* 0x000fe200078e0a15 */
[C---:B------:R-:W-:Y:S01]  /*5da0*/  ISETP.GT.U32.AND P2, PT, R5.reuse, R13, PT ;  /* 0x0000000d0500720c */ /* 0x040fe20003f44070 */
[----:B------:R-:W-:Y:S02]  /*5db0*/  IMAD R145, R5, R20, R145 ;  /* 0x0000001405917224 */ /* 0x000fe400078e0291 */
[----:B------:R-:W-:Y:S02]  /*5dc0*/  IMAD.MOV R20, RZ, RZ, -R9 ;  /* 0x000000ffff147224 */ /* 0x000fe400078e0a09 */
[--C-:B------:R-:W-:Y:S01]  /*5dd0*/  @!P5 IMAD.IADD R15, R15, 0x1, -R5.reuse ;  /* 0x000000010f0fd824 */ /* 0x100fe200078e0a05 */
[----:B------:R-:W-:Y:S01]  /*5de0*/  ISETP.GT.U32.AND P5, PT, R5, R145, PT ;  /* 0x000000910500720c */ /* 0x000fe20003fa4070 */
[--C-:B------:R-:W-:Y:S01]  /*5df0*/  @!P0 IMAD.IADD R19, R19, 0x1, -R5.reuse ;  /* 0x0000000113138824 */ /* 0x100fe200078e0a05 */
[----:B------:R-:W-:Y:S01]  /*5e00*/  ISETP.GE.AND P0, PT, R36, RZ, PT ;  /* 0x000000ff2400720c */ /* 0x000fe20003f06270 */
[----:B------:R-:W-:Y:S01]  /*5e10*/  @!P6 IMAD.IADD R17, R17, 0x1, -R5 ;  /* 0x000000011111e824 */ /* 0x000fe200078e0a05 */
[----:B------:R-:W-:Y:S01]  /*5e20*/  ISETP.GE.AND P6, PT, R22, RZ, PT ;  /* 0x000000ff1600720c */ /* 0x000fe20003fc6270 */
[C---:B------:R-:W-:Y:S01]  /*5e30*/  IMAD R141, R5.reuse, R20, R141 ;  /* 0x00000014058d7224 */ /* 0x040fe200078e028d */
[----:B------:R-:W-:Y:S01]  /*5e40*/  ISETP.GT.U32.AND P1, PT, R5, R19, PT ;  /* 0x000000130500720c */ /* 0x000fe20003f24070 */
[----:B------:R-:W-:Y:S01]  /*5e50*/  @!P3 IMAD.MOV R17, RZ, RZ, -R17 ;  /* 0x000000ffff11b224 */ /* 0x000fe200078e0a11 */
[----:B------:R-:W-:Y:S01]  /*5e60*/  LOP3.LUT R22, R7, 0x14, RZ, 0xfc, !PT ;  /* 0x0000001407167812 */ /* 0x000fe200078efcff */
[----:B------:R-:W-:Y:S01]  /*5e70*/  @!P2 IMAD.IADD R13, R13, 0x1, -R5 ;  /* 0x000000010d0da824 */ /* 0x000fe200078e0a05 */
[----:B------:R-:W-:-:S02]  /*5e80*/  ISETP.GT.U32.AND P3, PT, R5, R141, PT ;  /* 0x0000008d0500720c */ /* 0x000fc40003f64070 */
[----:B------:R-:W-:Y:S01]  /*5e90*/  IABS R143, R22 ;  /* 0x00000016008f7213 */ /* 0x000fe20000000000 */
[----:B------:R-:W-:Y:S01]  /*5ea0*/  @!P5 IMAD.IADD R145, R145, 0x1, -R5 ;  /* 0x000000019191d824 */ /* 0x000fe200078e0a05 */
[----:B------:R-:W-:Y:S01]  /*5eb0*/  ISETP.GT.U32.AND P5, PT, R5, R13, PT ;  /* 0x0000000d0500720c */ /* 0x000fe20003fa4070 */
[----:B------:R-:W-:Y:S01]  /*5ec0*/  @!P0 IMAD.MOV R15, RZ, RZ, -R15 ;  /* 0x000000ffff0f8224 */ /* 0x000fe200078e0a0f */
[----:B------:R-:W-:Y:S01]  /*5ed0*/  LOP3.LUT R36, R7, 0xe, RZ, 0xfc, !PT ;  /* 0x0000000e07247812 */ /* 0x000fe200078efcff */
[----:B------:R-:W-:Y:S01]  /*5ee0*/  IMAD.HI.U32 R9, R6, R143, RZ ;  /* 0x0000008f06097227 */ /* 0x000fe200078e00ff */
[----:B------:R-:W-:Y:S02]  /*5ef0*/  ISETP.GE.AND P2, PT, R24, RZ, PT ;  /* 0x000000ff1800720c */ /* 0x000fe40003f46270 */
[----:B------:R-:W-:Y:S01]  /*5f00*/  IABS R24, R36 ;  /* 0x0000002400187213 */ /* 0x000fe20000000000 */
[----:B------:R-:W-:Y:S01]  /*5f10*/  @!P1 IMAD.IADD R19, R19, 0x1, -R5 ;  /* 0x0000000113139824 */ /* 0x000fe200078e0a05 */
[----:B------:R-:W-:Y:S01]  /*5f20*/  ISETP.GE.AND P1, PT, R11, RZ, PT ;  /* 0x000000ff0b00720c */ /* 0x000fe20003f26270 */
[----:B------:R-:W-:Y:S01]  /*5f30*/  IMAD.MOV R20, RZ, RZ, -R9 ;  /* 0x000000ffff147224 */ /* 0x000fe200078e0a09 */
[----:B------:R-:W-:Y:S01]  /*5f40*/  IABS R11, R26 ;  /* 0x0000001a000b7213 */ /* 0x000fe20000000000 */
[----:B------:R-:W-:Y:S01]  /*5f50*/  @!P3 IMAD.IADD R141, R141, 0x1, -R5 ;  /* 0x000000018d8db824 */ /* 0x000fe200078e0a05 */
[----:B------:R-:W-:Y:S01]  /*5f60*/  ISETP.GE.AND P0, PT, R22, RZ, PT ;  /* 0x000000ff1600720c */ /* 0x000fe20003f06270 */
[C---:B------:R-:W-:Y:S01]  /*5f70*/  IMAD R143, R5.reuse, R20, R143 ;  /* 0x00000014058f7224 */ /* 0x040fe200078e028f */
[----:B------:R-:W-:Y:S01]  /*5f80*/  IABS R22, R34 ;  /* 0x0000002200167213 */ /* 0x000fe20000000000 */
[----:B------:R-:W-:Y:S01]  /*5f90*/  IMAD.HI.U32 R9, R6, R11, RZ ;  /* 0x0000000b06097227 */ /* 0x000fe200078e00ff */
[----:B------:R-:W-:-:S03]  /*5fa0*/  ISETP.GT.U32.AND P3, PT, R5, R141, PT ;  /* 0x0000008d0500720c */ /* 0x000fc60003f64070 */
[----:B------:R-:W-:Y:S01]  /*5fb0*/  @!P5 IMAD.IADD R13, R13, 0x1, -R5 ;  /* 0x000000010d0dd824 */ /* 0x000fe200078e0a05 */
[----:B------:R-:W-:Y:S01]  /*5fc0*/  ISETP.GT.U32.AND P5, PT, R5, R143, PT ;  /* 0x0000008f0500720c */ /* 0x000fe20003fa4070 */
[----:B------:R-:W-:Y:S02]  /*5fd0*/  IMAD.MOV R20, RZ, RZ, -R9 ;  /* 0x000000ffff147224 */ /* 0x000fe400078e0a09 */
[----:B------:R-:W-:-:S04]  /*5fe0*/  IMAD.HI.U32 R9, R6, R22, RZ ;  /* 0x0000001606097227 */ /* 0x000fc800078e00ff */
[----:B------:R-:W-:Y:S02]  /*5ff0*/  IMAD R20, R5, R20, R11 ;  /* 0x0000001405147224 */ /* 0x000fe400078e020b */
[----:B------:R-:W-:Y:S02]  /*6000*/  @!P3 IMAD.IADD R141, R141, 0x1, -R5 ;  /* 0x000000018d8db824 */ /* 0x000fe400078e0a05 */
[----:B------:R-:W-:Y:S01]  /*6010*/  IMAD.HI.U32 R11, R6, R24, RZ ;  /* 0x00000018060b7227 */ /* 0x000fe200078e00ff */
[----:B------:R-:W-:-:S03]  /*6020*/  ISETP.GT.U32.AND P3, PT, R5, R20, PT ;  /* 0x000000140500720c */ /* 0x000fc60003f64070 */
[----:B------:R-:W-:Y:S02]  /*6030*/  @!P5 IMAD.IADD R143, R143, 0x1, -R5 ;  /* 0x000000018f8fd824 */ /* 0x000fe400078e0a05 */
[----:B------:R-:W-:Y:S02]  /*6040*/  IMAD.MOV R11, RZ, RZ, -R11 ;  /* 0x000000ffff0b7224 */ /* 0x000fe400078e0a0b */
[----:B------:R-:W-:Y:S01]  /*6050*/  IMAD.MOV R9, RZ, RZ, -R9 ;  /* 0x000000ffff097224 */ /* 0x000fe200078e0a09 */
[C---:B------:R-:W-:Y:S01]  /*6060*/  ISETP.GT.U32.AND P5, PT, R5.reuse, R143, PT ;  /* 0x0000008f0500720c */ /* 0x040fe20003fa4070 */
[----:B------:R-:W-:Y:S02]  /*6070*/  IMAD R11, R5, R11, R24 ;  /* 0x0000000b050b7224 */ /* 0x000fe400078e0218 */
[----:B------:R-:W-:-:S04]  /*6080*/  IMAD.HI.U32 R24, R6, R139, RZ ;  /* 0x0000008b06187227 */ /* 0x000fc800078e00ff */
[--C-:B------:R-:W-:Y:S01]  /*6090*/  @!P3 IMAD.IADD R20, R20, 0x1, -R5.reuse ;  /* 0x000000011414b824 */ /* 0x100fe200078e0a05 */
[C---:B------:R-:W-:Y:S01]  /*60a0*/  ISETP.GT.U32.AND P3, PT, R5.reuse, R11, PT ;  /* 0x0000000b0500720c */ /* 0x040fe20003f64070 */
[----:B------:R-:W-:Y:S02]  /*60b0*/  IMAD R9, R5, R9, R22 ;  /* 0x0000000905097224 */ /* 0x000fe400078e0216 */
[----:B------:R-:W-:Y:S02]  /*60c0*/  IMAD.MOV R24, RZ, RZ, -R24 ;  /* 0x000000ffff187224 */ /* 0x000fe400078e0a18 */
[----:B------:R-:W-:Y:S01]  /*60d0*/  @!P5 IMAD.IADD R143, R143, 0x1, -R5 ;  /* 0x000000018f8fd824 */ /* 0x000fe200078e0a05 */
[----:B------:R-:W-:Y:S01]  /*60e0*/  ISETP.GT.U32.AND P5, PT, R5, R9, PT ;  /* 0x000000090500720c */ /* 0x000fe20003fa4070 */
[----:B------:R-:W-:-:S04]  /*60f0*/  IMAD.HI.U32 R22, R6, R135, RZ ;  /* 0x0000008706167227 */ /* 0x000fc800078e00ff */
[----:B------:R-:W-:Y:S01]  /*6100*/  IMAD R139, R5, R24, R139 ;  /* 0x00000018058b7224 */ /* 0x000fe200078e028b */
[----:B------:R-:W-:Y:S01]  /*6110*/  LOP3.LUT R24, R7, 0x2, RZ, 0xfc, !PT ;  /* 0x0000000207187812 */ /* 0x000fe200078efcff */
[----:B------:R-:W-:Y:S02]  /*6120*/  IMAD.MOV R22, RZ, RZ, -R22 ;  /* 0x000000ffff167224 */ /* 0x000fe400078e0a16 */
[----:B------:R-:W-:Y:S01]  /*6130*/  @!P3 IMAD.IADD R11, R11, 0x1, -R5 ;  /* 0x000000010b0bb824 */ /* 0x000fe200078e0a05 */
[C---:B------:R-:W-:Y:S01]  /*6140*/  ISETP.GT.U32.AND P3, PT, R5.reuse, R139, PT ;  /* 0x0000008b0500720c */ /* 0x040fe20003f64070 */
[C---:B------:R-:W-:Y:S01]  /*6150*/  IMAD R135, R5.reuse, R22, R135 ;  /* 0x0000001605877224 */ /* 0x040fe200078e0287 */
[----:B------:R-:W-:Y:S01]  /*6160*/  IABS R129, R24 ;  /* 0x0000001800817213 */ /* 0x000fe20000000000 */
[----:B------:R-:W-:Y:S01]  /*6170*/  @!P4 IMAD.MOV R19, RZ, RZ, -R19 ;  /* 0x000000ffff13c224 */ /* 0x000fe200078e0a13 */
[----:B------:R-:W-:Y:S01]  /*6180*/  ISETP.GT.U32.AND P4, PT, R5, R145, PT ;  /* 0x000000910500720c */ /* 0x000fe20003f84070 */
[----:B------:R-:W-:Y:S01]  /*6190*/  @!P5 IMAD.IADD R9, R9, 0x1, -R5 ;  /* 0x000000010909d824 */ /* 0x000fe200078e0a05 */
[----:B------:R-:W-:Y:S01]  /*61a0*/  ISETP.GT.U32.AND P5, PT, R5, R135, PT ;  /* 0x000000870500720c */ /* 0x000fe20003fa4070 */
[----:B------:R-:W-:-:S04]  /*61b0*/  IMAD.HI.U32 R22, R6, R137, RZ ;  /* 0x0000008906167227 */ /* 0x000fc800078e00ff */
[----:B------:R-:W-:Y:S02]  /*61c0*/  IMAD.MOV R22, RZ, RZ, -R22 ;  /* 0x000000ffff167224 */ /* 0x000fe400078e0a16 */
[----:B------:R-:W-:Y:S01]  /*61d0*/  @!P3 IMAD.IADD R139, R139, 0x1, -R5 ;  /* 0x000000018b8bb824 */ /* 0x000fe200078e0a05 */
[----:B------:R-:W-:Y:S01]  /*61e0*/  ISETP.GT.U32.AND P3, PT, R5, R11, PT ;  /* 0x0000000b0500720c */ /* 0x000fe20003f64070 */
[----:B------:R-:W-:-:S04]  /*61f0*/  IMAD.HI.U32 R7, R6, R133, RZ ;  /* 0x0000008506077227 */ /* 0x000fc800078e00ff */
[----:B------:R-:W-:Y:S01]  /*6200*/  @!P1 IMAD.MOV R13, RZ, RZ, -R13 ;  /* 0x000000ffff0d9224 */ /* 0x000fe200078e0a0d */
[C---:B------:R-:W-:Y:S01]  /*6210*/  ISETP.GT.U32.AND P1, PT, R5.reuse, R20, PT ;  /* 0x000000140500720c */ /* 0x040fe20003f24070 */
[----:B------:R-:W-:Y:S01]  /*6220*/  @!P2 IMAD.MOV R141, RZ, RZ, -R141 ;  /* 0x000000ffff8da224 */ /* 0x000fe200078e0a8d */
[----:B------:R-:W-:Y:S01]  /*6230*/  ISETP.GT.U32.AND P2, PT, R5, R139, PT ;  /* 0x0000008b0500720c */ /* 0x000fe20003f44070 */
[----:B------:R-:W-:Y:S01]  /*6240*/  @!P4 IMAD.IADD R145, R145, 0x1, -R5 ;  /* 0x000000019191c824 */ /* 0x000fe200078e0a05 */
[----:B------:R-:W-:Y:S01]  /*6250*/  ISETP.GE.AND P4, PT, R26, RZ, PT ;  /* 0x000000ff1a00720c */ /* 0x000fe20003f86270 */
[----:B------:R-:W-:Y:S02]  /*6260*/  IMAD R137, R5, R22, R137 ;  /* 0x0000001605897224 */ /* 0x000fe400078e0289 */
[----:B------:R-:W-:-:S04]  /*6270*/  IMAD.HI.U32 R22, R6, R131, RZ ;  /* 0x0000008306167227 */ /* 0x000fc800078e00ff */
[----:B------:R-:W-:Y:S02]  /*6280*/  IMAD.MOV R26, RZ, RZ, -R7 ;  /* 0x000000ffff1a7224 */ /* 0x000fe400078e0a07 */
[----:B------:R-:W-:Y:S01]  /*6290*/  @!P5 IMAD.IADD R135, R135, 0x1, -R5 ;  /* 0x000000018787d824 */ /* 0x000fe200078e0a05 */
[C---:B------:R-:W-:Y:S01]  /*62a0*/  ISETP.GT.U32.AND P5, PT, R5.reuse, R9, PT ;  /* 0x000000090500720c */ /* 0x040fe20003fa4070 */
[----:B------:R-:W-:Y:S02]  /*62b0*/  IMAD.MOV R22, RZ, RZ, -R22 ;  /* 0x000000ffff167224 */ /* 0x000fe400078e0a16 */
[C---:B------:R-:W-:Y:S02]  /*62c0*/  IMAD R133, R5.reuse, R26, R133 ;  /* 0x0000001a05857224 */ /* 0x040fe400078e0285 */
[----:B------:R-:W-:Y:S02]  /*62d0*/  IMAD R131, R5, R22, R131 ;  /* 0x0000001605837224 */ /* 0x000fe400078e0283 */
[----:B------:R-:W-:Y:S01]  /*62e0*/  @!P3 IMAD.IADD R11, R11, 0x1, -R5 ;  /* 0x000000010b0bb824 */ /* 0x000fe200078e0a05 */
[----:B------:R-:W-:Y:S01]  /*62f0*/  ISETP.GT.U32.AND P3, PT, R5, R133, PT ;  /* 0x000000850500720c */ /* 0x000fe20003f64070 */
[----:B------:R-:W-:-:S04]  /*6300*/  IMAD.HI.U32 R6, R6, R129, RZ ;  /* 0x0000008106067227 */ /* 0x000fc800078e00ff */
[----:B------:R-:W-:Y:S01]  /*6310*/  @!P6 IMAD.MOV R145, RZ, RZ, -R145 ;  /* 0x000000ffff91e224 */ /* 0x000fe200078e0a91 */
[C---:B------:R-:W-:Y:S01]  /*6320*/  ISETP.GT.U32.AND P6, PT, R5.reuse, R135, PT ;  /* 0x000000870500720c */ /* 0x040fe20003fc4070 */
[--C-:B------:R-:W-:Y:S01]  /*6330*/  @!P1 IMAD.IADD R20, R20, 0x1, -R5.reuse ;  /* 0x0000000114149824 */ /* 0x100fe200078e0a05 */
[----:B------:R-:W-:Y:S01]  /*6340*/  ISETP.GT.U32.AND P1, PT, R5, R137, PT ;  /* 0x000000890500720c */ /* 0x000fe20003f24070 */
[--C-:B------:R-:W-:Y:S01]  /*6350*/  @!P2 IMAD.IADD R139, R139, 0x1, -R5.reuse ;  /* 0x000000018b8ba824 */ /* 0x100fe200078e0a05 */
[----:B------:R-:W-:Y:S01]  /*6360*/  ISETP.GT.U32.AND P2, PT, R5, R131, PT ;  /* 0x000000830500720c */ /* 0x000fe20003f44070 */
[----:B------:R-:W-:Y:S02]  /*6370*/  IMAD.MOV R6, RZ, RZ, -R6 ;  /* 0x000000ffff067224 */ /* 0x000fe400078e0a06 */
[----:B------:R-:W-:Y:S01]  /*6380*/  @!P5 IMAD.IADD R9, R9, 0x1, -R5 ;  /* 0x000000010909d824 */ /* 0x000fe200078e0a05 */
[----:B------:R-:W-:Y:S01]  /*6390*/  ISETP.GE.AND P5, PT, R34, RZ, PT ;  /* 0x000000ff2200720c */ /* 0x000fe20003fa6270 */
[----:B------:R-:W-:-:S02]  /*63a0*/  IMAD R129, R5, R6, R129 ;  /* 0x0000000605817224 */ /* 0x000fc400078e0281 */
[--C-:B------:R-:W-:Y:S02]  /*63b0*/  @!P3 IMAD.IADD R133, R133, 0x1, -R5.reuse ;  /* 0x000000018585b824 */ /* 0x100fe400078e0a05 */
[----:B------:R-:W-:Y:S01]  /*63c0*/  IMAD.U32 R7, RZ, RZ, UR12 ;  /* 0x0000000cff077e24 */ /* 0x000fe2000f8e00ff */
[----:B------:R-:W-:Y:S01]  /*63d0*/  ISETP.GT.U32.AND P3, PT, R5, R129, PT ;  /* 0x000000810500720c */ /* 0x000fe20003f64070 */
[--C-:B------:R-:W-:Y:S01]  /*63e0*/  @!P6 IMAD.IADD R135, R135, 0x1, -R5.reuse ;  /* 0x000000018787e824 */ /* 0x100fe200078e0a05 */
[----:B------:R-:W-:Y:S01]  /*63f0*/  ISETP.GE.AND P6, PT, R36, RZ, PT ;  /* 0x000000ff2400720c */ /* 0x000fe20003fc6270 */
[--C-:B------:R-:W-:Y:S02]  /*6400*/  @!P1 IMAD.IADD R137, R137, 0x1, -R5.reuse ;  /* 0x0000000189899824 */ /* 0x100fe400078e0a05 */
[----:B------:R-:W-:Y:S01]  /*6410*/  @!P2 IMAD.IADD R131, R131, 0x1, -R5 ;  /* 0x000000018383a824 */ /* 0x000fe200078e0a05 */
[----:B------:R-:W-:Y:S01]  /*6420*/  ISETP.GT.U32.AND P2, PT, R5, R133, PT ;  /* 0x000000850500720c */ /* 0x000fe20003f44070 */
[----:B------:R-:W-:Y:S01]  /*6430*/  VIADD R6, R7, 0x8000 ;  /* 0x0000800007067836 */ /* 0x000fe20000000000 */
[C---:B------:R-:W-:Y:S01]  /*6440*/  ISETP.GT.U32.AND P1, PT, R5.reuse, R137, PT ;  /* 0x000000890500720c */ /* 0x040fe20003f24070 */
[----:B------:R-:W-:Y:S01]  /*6450*/  @!P5 IMAD.MOV R9, RZ, RZ, -R9 ;  /* 0x000000ffff09d224 */ /* 0x000fe200078e0a09 */
[----:B------:R-:W-:Y:S01]  /*6460*/  ISETP.GT.U32.AND P5, PT, R5, R131, PT ;  /* 0x000000830500720c */ /* 0x000fe20003fa4070 */
[----:B------:R-:W-:Y:S01]  /*6470*/  @!P0 IMAD.MOV R143, RZ, RZ, -R143 ;  /* 0x000000ffff8f8224 */ /* 0x000fe200078e0a8f */
[----:B------:R-:W-:Y:S01]  /*6480*/  SHF.R.U32.HI R6, RZ, 0x4, R6 ;  /* 0x00000004ff067819 */ /* 0x000fe20000011606 */
[----:B------:R-:W-:Y:S01]  /*6490*/  @!P3 IMAD.IADD R129, R129, 0x1, -R5 ;  /* 0x000000018181b824 */ /* 0x000fe200078e0a05 */
[----:B------:R-:W-:Y:S01]  /*64a0*/  ISETP.GE.AND P0, PT, R38, RZ, PT ;  /* 0x000000ff2600720c */ /* 0x000fe20003f06270 */
[----:B------:R-:W-:Y:S01]  /*64b0*/  IMAD.MOV.U32 R7, RZ, RZ, R20 ;  /* 0x000000ffff077224 */ /* 0x000fe200078e0014 */
[----:B------:R-:W-:Y:S01]  /*64c0*/  SGXT.U32 R48, R6, 0xe ;  /* 0x0000000e0630781a */ /* 0x000fe20000000000 */
[----:B------:R-:W-:Y:S01]  /*64d0*/  IMAD.MOV.U32 R6, RZ, RZ, RZ ;  /* 0x000000ffff067224 */ /* 0x000fe200078e00ff */
[----:B------:R-:W-:Y:S01]  /*64e0*/  ISETP.GT.U32.AND P3, PT, R5, R129, PT ;  /* 0x000000810500720c */ /* 0x000fe20003f64070 */
[----:B------:R-:W-:Y:S01]  /*64f0*/  @!P6 IMAD.MOV R11, RZ, RZ, -R11 ;  /* 0x000000ffff0be224 */ /* 0x000fe200078e0a0b */
[----:B------:R-:W-:Y:S01]  /*6500*/  IADD3 R20, P6, R48, 0x80, RZ ;  /* 0x0000008030147810 */ /* 0x000fe20007fde0ff */
[----:B------:R-:W-:Y:S01]  /*6510*/  @!P4 IMAD.MOV R7, RZ, RZ, -R7 ;  /* 0x000000ffff07c224 */ /* 0x000fe200078e0a07 */
[----:B------:R-:W-:Y:S01]  /*6520*/  ISETP.GE.AND P4, PT, R40, RZ, PT ;  /* 0x000000ff2800720c */ /* 0x000fe20003f86270 */
[--C-:B------:R-:W-:Y:S01]  /*6530*/  @!P1 IMAD.IADD R137, R137, 0x1, -R5.reuse ;  /* 0x0000000189899824 */ /* 0x100fe200078e0a05 */
[----:B------:R-:W-:Y:S01]  /*6540*/  ISETP.GE.AND P1, PT, R42, RZ, PT ;  /* 0x000000ff2a00720c */ /* 0x000fe20003f26270 */
[--C-:B------:R-:W-:Y:S01]  /*6550*/  @!P2 IMAD.IADD R133, R133, 0x1, -R5.reuse ;  /* 0x000000018585a824 */ /* 0x100fe200078e0a05 */
[----:B------:R-:W-:Y:S01]  /*6560*/  ISETP.GE.AND P2, PT, R44, RZ, PT ;  /* 0x000000ff2c00720c */ /* 0x000fe20003f46270 */
[----:B------:R-:W-:Y:S01]  /*6570*/  @!P5 IMAD.IADD R131, R131, 0x1, -R5 ;  /* 0x000000018383d824 */ /* 0x000fe200078e0a05 */
[----:B------:R-:W-:Y:S01]  /*6580*/  ISETP.GE.AND P5, PT, R46, RZ, PT ;  /* 0x000000ff2e00720c */ /* 0x000fe20003fa6270 */
[----:B------:R-:W-:Y:S01]  /*6590*/  @!P0 IMAD.MOV R135, RZ, RZ, -R135 ;  /* 0x000000ffff878224 */ /* 0x000fe200078e0a87 */
[----:B------:R-:W-:Y:S01]  /*65a0*/  IADD3.X R6, R6, 0x40000040, RZ, P6, !PT ;  /* 0x4000004006067810 */ /* 0x000fe200037fe4ff */
[----:B------:R-:W-:Y:S01]  /*65b0*/  @!P3 IMAD.IADD R129, R129, 0x1, -R5 ;  /* 0x000000018181b824 */ /* 0x000fe200078e0a05 */
[----:B------:R-:W-:-:S02]  /*65c0*/  ISETP.GE.AND P6, PT, R24, RZ, PT ;  /* 0x000000ff1800720c */ /* 0x000fc40003fc6270 */
[----:B------:R-:W-:Y:S01]  /*65d0*/  ISETP.NE.AND P0, PT, R153, RZ, PT ;  /* 0x000000ff9900720c */ /* 0x000fe20003f05270 */
[----:B------:R-:W-:Y:S01]  /*65e0*/  @!P4 IMAD.MOV R139, RZ, RZ, -R139 ;  /* 0x000000ffff8bc224 */ /* 0x000fe200078e0a8b */
[----:B------:R-:W-:Y:S01]  /*65f0*/  LOP3.LUT R24, RZ, R153, RZ, 0x33, !PT ;  /* 0x00000099ff187212 */ /* 0x000fe200078e33ff */
[----:B------:R-:W-:Y:S01]  /*6600*/  @!P1 IMAD.MOV R137, RZ, RZ, -R137 ;  /* 0x000000ffff899224 */ /* 0x000fe200078e0a89 */
[----:B------:R-:W-:Y:S01]  /*6610*/  LEA R5, P3, R0, UR16, 0x1 ;  /* 0x0000001000057c11 */ /* 0x000fe2000f8608ff */
[----:B------:R-:W-:Y:S01]  /*6620*/  @!P2 IMAD.MOV R133, RZ, RZ, -R133 ;  /* 0x000000ffff85a224 */ /* 0x000fe200078e0a85 */
[C---:B------:R-:W-:Y:S01]  /*6630*/  SEL R128, R24.reuse, R29, !P0 ;  /* 0x0000001d18807207 */ /* 0x040fe20004000000 */
[----:B------:R-:W-:Y:S01]  /*6640*/  @!P5 IMAD.MOV R131, RZ, RZ, -R131 ;  /* 0x000000ffff83d224 */ /* 0x000fe200078e0a83 */
[C---:B------:R-:W-:Y:S02]  /*6650*/  SEL R240, R24.reuse, R31, !P0 ;  /* 0x0000001f18f07207 */ /* 0x040fe40004000000 */
[C---:B------:R-:W-:Y:S01]  /*6660*/  SEL R242, R24.reuse, R33, !P0 ;  /* 0x0000002118f27207 */ /* 0x040fe20004000000 */
[----:B------:R-:W-:Y:S01]  /*6670*/  @!P6 IMAD.MOV R129, RZ, RZ, -R129 ;  /* 0x000000ffff81e224 */ /* 0x000fe200078e0a81 */
[----:B------:R-:W-:Y:S01]  /*6680*/  SEL R244, R24, R35, !P0 ;  /* 0x0000002318f47207 */ /* 0x000fe20004000000 */
[----:B------:R-:W-:Y:S01]  /*6690*/  IMAD R128, R128, UR11, RZ ;  /* 0x0000000b80807c24 */ /* 0x000fe2000f8e02ff */
[----:B------:R-:W-:Y:S01]  /*66a0*/  R2UR UR8, R20 ;  /* 0x00000000140872ca */ /* 0x000fe200000e0000 */
[----:B------:R-:W-:Y:S01]  /*66b0*/  IMAD R240, R240, UR11, RZ ;  /* 0x0000000bf0f07c24 */ /* 0x000fe2000f8e02ff */
[----:B------:R-:W-:Y:S01]  /*66c0*/  R2UR UR9, R6 ;  /* 0x00000000060972ca */ /* 0x000fe200000e0000 */
[----:B------:R-:W-:Y:S01]  /*66d0*/  IMAD R242, R242, UR11, RZ ;  /* 0x0000000bf2f27c24 */ /* 0x000fe2000f8e02ff */
[----:B------:R-:W-:Y:S01]  /*66e0*/  SEL R246, R24, R37, !P0 ;  /* 0x0000002518f67207 */ /* 0x000fe20004000000 */
[----:B------:R-:W-:Y:S01]  /*66f0*/  IMAD R244, R244, UR11, RZ ;  /* 0x0000000bf4f47c24 */ /* 0x000fe2000f8e02ff */
[----:B------:R-:W-:-:S02]  /*6700*/  SEL R248, R24, R39, !P0 ;  /* 0x0000002718f87207 */ /* 0x000fc40004000000 */
[----:B------:R-:W-:Y:S01]  /*6710*/  SEL R250, R24, R41, !P0 ;  /* 0x0000002918fa7207 */ /* 0x000fe20004000000 */
[----:B------:R-:W-:Y:S01]  /*6720*/  IMAD R246, R246, UR11, RZ ;  /* 0x0000000bf6f67c24 */ /* 0x000fe2000f8e02ff */
        /* <DEDUP_REMOVED lines=46> */
[C---:B------:R-:W-:Y:S01]  /*6a10*/  SEL R31, R24.reuse, R16, !P0 ;  /* 0x00000010181f7207 */ /* 0x040fe20004000000 */
        /* <DEDUP_REMOVED lines=47> */
[----:B------:R-:W-:Y:S01]  /*6d10*/  SEL R84, R24, R151, !P0 ;  /* 0x0000009718547207 */ /* 0x000fe20004000000 */
        /* <DEDUP_REMOVED lines=147> */
[-C--:B------:R-:W-:Y:S01]  /*7650*/  LEA R129, P4, R128, R5.reuse, 0x1 ;  /* 0x0000000580817211 */ /* 0x080fe200078808ff */
[----:B------:R-:W-:Y:S01]  /*7660*/  IMAD R22, R22, UR11, RZ ;  /* 0x0000000b16167c24 */ /* 0x000fe2000f8e02ff */
[----:B------:R-:W-:Y:S01]  /*7670*/  LEA.HI.X.SX32 R0, R0, UR17, 0x1, P3 ;  /* 0x0000001100007c11 */ /* 0x000fe200098f0eff */
[----:B------:R-:W-:Y:S01]  /*7680*/  IMAD R24, R24, UR11, RZ ;  /* 0x0000000b18187c24 */ /* 0x000fe2000f8e02ff */
[-C--:B------:R-:W-:Y:S01]  /*7690*/  LEA R241, P3, R240, R5.reuse, 0x1 ;  /* 0x00000005f0f17211 */ /* 0x080fe200078608ff */
[----:B------:R0:W-:Y:S01]  /*76a0*/  STL [R1+0x7c0], R129 ;  /* 0x0007c08101007387 */ /* 0x0001e20000100800 */
[-C--:B------:R-:W-:Y:S01]  /*76b0*/  LEA R243, P2, R242, R5.reuse, 0x1 ;  /* 0x00000005f2f37211 */ /* 0x080fe200078408ff */
[----:B------:R-:W-:Y:S01]  /*76c0*/  ULDC.64 UR16, c[0x0][0x210] ;  /* 0x0000840000107ab9 */ /* 0x000fe20000000a00 */
[-C--:B------:R-:W-:Y:S01]  /*76d0*/  LEA.HI.X.SX32 R240, R240, R0.reuse, 0x1, P3 ;  /* 0x00000000f0f07211 */ /* 0x080fe200018f0eff */
[----:B------:R-:W-:Y:S01]  /*76e0*/  IMAD.MOV.U32 R235, RZ, RZ, RZ ;  /* 0x000000ffffeb7224 */ /* 0x000fe200078e00ff */
[-C--:B------:R-:W-:Y:S01]  /*76f0*/  LEA.HI.X.SX32 R242, R242, R0.reuse, 0x1, P2 ;  /* 0x00000000f2f27211 */ /* 0x080fe200010f0eff */
[----:B------:R-:W-:Y:S01]  /*7700*/  UMOV UR4, UR8 ;  /* 0x0000000800047c82 */ /* 0x000fe20008000000 */
[-C--:B------:R-:W-:Y:S01]  /*7710*/  LEA R245, P1, R244, R5.reuse, 0x1 ;  /* 0x00000005f4f57211 */ /* 0x080fe200078208ff */
[----:B------:R-:W-:Y:S01]  /*7720*/  UMOV UR5, UR9 ;  /* 0x0000000900057c82 */ /* 0x000fe20008000000 */
[-C--:B------:R-:W-:Y:S01]  /*7730*/  LEA R247, P0, R246, R5.reuse, 0x1 ;  /* 0x00000005f6f77211 */ /* 0x080fe200078008ff */
[----:B------:R-:W-:Y:S01]  /*7740*/  UIADD3.64 UR20, UR4, 0x80, URZ ;  /* 0x0000008004147897 */ /* 0x000fe2000fffe03f */
[-C--:B0-----:R-:W-:Y:S01]  /*7750*/  LEA.HI.X.SX32 R129, R128, R0.reuse, 0x1, P4 ;  /* 0x0000000080817211 */ /* 0x081fe200020f0eff */
[----:B------:R-:W-:Y:S01]  /*7760*/  UIADD3.64 UR24, UR4, 0x180, URZ ;  /* 0x0000018004187897 */ /* 0x000fe2000fffe03f */
[-C--:B------:R-:W-:Y:S01]  /*7770*/  LEA R128, P4, R252, R5.reuse, 0x1 ;  /* 0x00000005fc807211 */ /* 0x080fe200078808ff */
[----:B------:R-:W-:Y:S01]  /*7780*/  UIADD3.64 UR28, UR4, 0x200, URZ ;  /* 0x00000200041c7897 */ /* 0x000fe2000fffe03f */
[-C--:B------:R-:W-:Y:S01]  /*7790*/  LEA.HI.X.SX32 R244, R244, R0.reuse, 0x1, P1 ;  /* 0x00000000f4f47211 */ /* 0x080fe200008f0eff */
[----:B------:R0:W-:Y:S01]  /*77a0*/  STL [R1+0x7bc], R129 ;  /* 0x0007bc8101007387 */ /* 0x0001e20000100800 */
[-C--:B------:R-:W-:Y:S01]  /*77b0*/  LEA.HI.X.SX32 R246, R246, R0.reuse, 0x1, P0 ;  /* 0x00000000f6f67211 */ /* 0x080fe200000f0eff */
[----:B------:R-:W-:Y:S01]  /*77c0*/  UIADD3.64 UR32, UR4, 0x280, URZ ;  /* 0x0000028004207897 */ /* 0x000fe2000fffe03f */
[-C--:B------:R-:W-:Y:S01]  /*77d0*/  LEA R249, P6, R248, R5.reuse, 0x1 ;  /* 0x00000005f8f97211 */ /* 0x080fe200078c08ff */
[----:B------:R1:W-:Y:S01]  /*77e0*/  STL [R1+0x200], R128 ;  /* 0x0002008001007387 */ /* 0x0003e20000100800 */
[----:B------:R-:W-:Y:S01]  /*77f0*/  LEA R251, P5, R250, R5, 0x1 ;  /* 0x00000005fafb7211 */ /* 0x000fe200078a08ff */
[----:B------:R-:W-:Y:S01]  /*7800*/  UIADD3.64 UR36, UR4, 0x300, URZ ;  /* 0x0000030004247897 */ /* 0x000fe2000fffe03f */
[-C--:B------:R-:W-:Y:S01]  /*7810*/  LEA.HI.X.SX32 R248, R248, R0.reuse, 0x1, P6 ;  /* 0x00000000f8f87211 */ /* 0x080fe200030f0eff */
[----:B------:R-:W-:Y:S01]  /*7820*/  UMOV UR11, 0x40000040 ;  /* 0x40000040000b7882 */ /* 0x000fe20000000000 */
[----:B------:R-:W-:-:S02]  /*7830*/  LEA.HI.X.SX32 R250, R250, R0, 0x1, P5 ;  /* 0x00000000fafa7211 */ /* 0x000fc400028f0eff */
[-C--:B0-----:R-:W-:Y:S02]  /*7840*/  LEA R129, P3, R127, R5.reuse, 0x1 ;  /* 0x000000057f817211 */ /* 0x081fe400078608ff */
[----:B------:R-:W-:Y:S02]  /*7850*/  LEA.HI.X.SX32 R252, R252, R0, 0x1, P4 ;  /* 0x00000000fcfc7211 */ /* 0x000fe400020f0eff */
[-C--:B-1----:R-:W-:Y:S01]  /*7860*/  LEA R128, P2, R126, R5.reuse, 0x1 ;  /* 0x000000057e807211 */ /* 0x082fe200078408ff */
[----:B------:R0:W-:Y:S01]  /*7870*/  STL [R1+0x208], R129 ;  /* 0x0002088101007387 */ /* 0x0001e20000100800 */
[----:B------:R-:W-:-:S03]  /*7880*/  LEA R130, P4, R120, R5, 0x1 ;  /* 0x0000000578827211 */ /* 0x000fc600078808ff */
[----:B------:R1:W-:Y:S01]  /*7890*/  STL [R1+0x210], R128 ;  /* 0x0002108001007387 */ /* 0x0003e20000100800 */
[-C--:B0-----:R-:W-:Y:S02]  /*78a0*/  LEA R129, P1, R125, R5.reuse, 0x1 ;  /* 0x000000057d817211 */ /* 0x081fe400078208ff */
[----:B-1----:R-:W-:-:S03]  /*78b0*/  LEA R128, P0, R124, R5, 0x1 ;  /* 0x000000057c807211 */ /* 0x002fc600078008ff */
[----:B------:R0:W-:Y:S04]  /*78c0*/  STL [R1+0x218], R129 ;  /* 0x0002188101007387 */ /* 0x0001e80000100800 */
[----:B------:R1:W-:Y:S01]  /*78d0*/  STL [R1+0x220], R128 ;  /* 0x0002208001007387 */ /* 0x0003e20000100800 */
[-C--:B0-----:R-:W-:Y:S02]  /*78e0*/  LEA R129, P6, R122, R5.reuse, 0x1 ;  /* 0x000000057a817211 */ /* 0x081fe400078c08ff */
[----:B-1----:R-:W-:-:S03]  /*78f0*/  LEA R128, P5, R121, R5, 0x1 ;  /* 0x0000000579807211 */ /* 0x002fc600078a08ff */
[----:B------:R-:W-:Y:S04]  /*7900*/  STL [R1+0x228], R129 ;  /* 0x0002288101007387 */ /* 0x000fe80000100800 */
[----:B------:R0:W-:Y:S04]  /*7910*/  STL [R1+0x230], R128 ;  /* 0x0002308001007387 */ /* 0x0001e80000100800 */
[----:B------:R-:W-:Y:S01]  /*7920*/  STL [R1+0x238], R130 ;  /* 0x0002388201007387 */ /* 0x000fe20000100800 */
[----:B0-----:R-:W-:Y:S02]  /*7930*/  LEA.HI.X.SX32 R128, R127, R0, 0x1, P3 ;  /* 0x000000007f807211 */ /* 0x001fe400018f0eff */
[----:B------:R-:W-:-:S02]  /*7940*/  LEA R129, P3, R119, R5, 0x1 ;  /* 0x0000000577817211 */ /* 0x000fc400078608ff */
[-C--:B------:R-:W-:Y:S01]  /*7950*/  LEA.HI.X.SX32 R127, R126, R0.reuse, 0x1, P2 ;  /* 0x000000007e7f7211 */ /* 0x080fe200010f0eff */
[----:B------:R0:W-:Y:S01]  /*7960*/  STL [R1+0x204], R128 ;  /* 0x0002048001007387 */ /* 0x0001e20000100800 */
[-C--:B------:R-:W-:Y:S02]  /*7970*/  LEA.HI.X.SX32 R126, R125, R0.reuse, 0x1, P1 ;  /* 0x000000007d7e7211 */ /* 0x080fe400008f0eff */
[-C--:B------:R-:W-:Y:S01]  /*7980*/  LEA.HI.X.SX32 R125, R124, R0.reuse, 0x1, P0 ;  /* 0x000000007c7d7211 */ /* 0x080fe200000f0eff */
[----:B------:R-:W-:Y:S01]  /*7990*/  STL [R1+0x240], R129 ;  /* 0x0002408101007387 */ /* 0x000fe20000100800 */
[-C--:B------:R-:W-:Y:S02]  /*79a0*/  LEA.HI.X.SX32 R124, R122, R0.reuse, 0x1, P6 ;  /* 0x000000007a7c7211 */ /* 0x080fe400030f0eff */
[-C--:B------:R-:W-:Y:S01]  /*79b0*/  LEA.HI.X.SX32 R122, R121, R0.reuse, 0x1, P5 ;  /* 0x00000000797a7211 */ /* 0x080fe200028f0eff */
[----:B------:R1:W-:Y:S01]  /*79c0*/  STL [R1+0x20c], R127 ;  /* 0x00020c7f01007387 */ /* 0x0003e20000100800 */
[----:B------:R-:W-:-:S02]  /*79d0*/  LEA.HI.X.SX32 R121, R120, R0, 0x1, P4 ;  /* 0x0000000078797211 */ /* 0x000fc400020f0eff */
[CC--:B0-----:R-:W-:Y:S02]  /*79e0*/  LEA R128, P2, R118.reuse, R5.reuse, 0x1 ;  /* 0x0000000576807211 */ /* 0x0c1fe400078408ff */
[-C--:B------:R-:W-:Y:S02]  /*79f0*/  LEA.HI.X.SX32 R120, R119, R0.reuse, 0x1, P3 ;  /* 0x0000000077787211 */ /* 0x080fe400018f0eff */
[----:B------:R-:W-:Y:S01]  /*7a00*/  LEA.HI.X.SX32 R119, R118, R0, 0x1, P2 ;  /* 0x0000000076777211 */ /* 0x000fe200010f0eff */
[----:B------:R-:W-:Y:S01]  /*7a10*/  STL [R1+0x248], R128 ;  /* 0x0002488001007387 */ /* 0x000fe20000100800 */
[----:B-1----:R-:W-:-:S03]  /*7a20*/  LEA R127, P1, R117, R5, 0x1 ;  /* 0x00000005757f7211 */ /* 0x002fc600078208ff */
[----:B------:R0:W-:Y:S01]  /*7a30*/  STL [R1+0x214], R126 ;  /* 0x0002147e01007387 */ /* 0x0001e20000100800 */
[----:B------:R-:W-:-:S03]  /*7a40*/  LEA.HI.X.SX32 R118, R117, R0, 0x1, P1 ;  /* 0x0000000075767211 */ /* 0x000fc600008f0eff */
[----:B------:R-:W-:Y:S04]  /*7a50*/  STL [R1+0x250], R127 ;  /* 0x0002507f01007387 */ /* 0x000fe80000100800 */
[----:B------:R1:W-:Y:S01]  /*7a60*/  STL [R1+0x21c], R125 ;  /* 0x00021c7d01007387 */ /* 0x0003e20000100800 */
[----:B0-----:R-:W-:-:S04]  /*7a70*/  LEA R126, P0, R116, R5, 0x1 ;  /* 0x00000005747e7211 */ /* 0x001fc800078008ff */
        /* <DEDUP_REMOVED lines=21> */
[----:B------:R1:W-:Y:S04]  /*7bd0*/  STL [R1+0x280], R120 ;  /* 0x0002807801007387 */ /* 0x0003e80000100800 */
[----:B------:R2:W-:Y:S01]  /*7be0*/  STL [R1+0x24c], R118 ;  /* 0x00024c7601007387 */ /* 0x0005e20000100800 */
[----:B0-----:R-:W-:-:S04]  /*7bf0*/  LEA R119, P1, R110, R5, 0x1 ;  /* 0x000000056e777211 */ /* 0x001fc800078208ff */
[-C--:B------:R-:W-:Y:S01]  /*7c00*/  LEA.HI.X.SX32 R111, R110, R0.reuse, 0x1, P1 ;  /* 0x000000006e6f7211 */ /* 0x080fe200008f0eff */
[----:B------:R-:W-:Y:S01]  /*7c10*/  STL [R1+0x288], R119 ;  /* 0x0002887701007387 */ /* 0x000fe20000100800 */
[----:B-1----:R-:W-:Y:S02]  /*7c20*/  CS2R R120, SRZ ;  /* 0x0000000000787805 */ /* 0x002fe4000001ff00 */
[CC--:B--2---:R-:W-:Y:S01]  /*7c30*/  LEA R118, P0, R109.reuse, R5.reuse, 0x1 ;  /* 0x000000056d767211 */ /* 0x0c4fe200078008ff */
[----:B------:R0:W-:Y:S03]  /*7c40*/  STL [R1+0x254], R117 ;  /* 0x0002547501007387 */ /* 0x0001e60000100800 */
[----:B------:R-:W-:Y:S01]  /*7c50*/  LEA.HI.X.SX32 R110, R109, R0, 0x1, P0 ;  /* 0x000000006d6e7211 */ /* 0x000fe200000f0eff */
        /* <DEDUP_REMOVED lines=423> */
[----:B------:R-:W-:Y:S04]  /*96d0*/  STL [R1+0x580], R23 ;  /* 0x0005801701007387 */ /* 0x000fe80000100800 */
[----:B------:R1:W-:Y:S01]  /*96e0*/  STL [R1+0x54c], R19 ;  /* 0x00054c1301007387 */ /* 0x0003e20000100800 */
[----:B0-----:R-:W-:-:S04]  /*96f0*/  LEA R21, P3, R9, R5, 0x1 ;  /* 0x0000000509157211 */ /* 0x001fc800078608ff */
[----:B------:R-:W-:Y:S01]  /*9700*/  LEA.HI.X.SX32 R7, R9, R0, 0x1, P3 ;  /* 0x0000000009077211 */ /* 0x000fe200018f0eff */
[----:B------:R-:W-:Y:S01]  /*9710*/  STL [R1+0x588], R21 ;  /* 0x0005881501007387 */ /* 0x000fe20000100800 */
[----:B-1----:R-:W-:-:S03]  /*9720*/  LEA R19, P2, R11, R5, 0x1 ;  /* 0x000000050b137211 */ /* 0x002fc600078408ff */
[----:B------:R0:W-:Y:S04]  /*9730*/  STL [R1+0x554], R17 ;  /* 0x0005541101007387 */ /* 0x0001e80000100800 */
[----:B------:R-:W-:Y:S04]  /*9740*/  STL [R1+0x590], R19 ;  /* 0x0005901301007387 */ /* 0x000fe80000100800 */
[----:B------:R1:W-:Y:S01]  /*9750*/  STL [R1+0x55c], R15 ;  /* 0x00055c0f01007387 */ /* 0x0003e20000100800 */
[----:B0-----:R-:W-:-:S05]  /*9760*/  LEA R17, P1, R14, R5, 0x1 ;  /* 0x000000050e117211 */ /* 0x001fca00078208ff */
        /* <DEDUP_REMOVED lines=14> */
[----:B------:R0:W-:Y:S01]  /*9850*/  STL [R1+0x584], R7 ;  /* 0x0005840701007387 */ /* 0x0001e20000100800 */
[-C--:B------:R-:W-:Y:S02]  /*9860*/  LEA.HI.X.SX32 R5, R11, R0.reuse, 0x1, P2 ;  /* 0x000000000b057211 */ /* 0x080fe400010f0eff */
[C---:B------:R-:W-:Y:S01]  /*9870*/  LEA R13, P2, R12.reuse, UR16, 0x1 ;  /* 0x000000100c0d7c11 */ /* 0x040fe2000f8408ff */
[----:B------:R1:W-:Y:S03]  /*9880*/  STL [R1+0x7b8], R6 ;  /* 0x0007b80601007387 */ /* 0x0003e60000100800 */
[----:B------:R-:W-:Y:S01]  /*9890*/  LEA.HI.X.SX32 R12, R12, UR17, 0x1, P2 ;  /* 0x000000110c0c7c11 */ /* 0x000fe200090f0eff */
[----:B------:R2:W-:Y:S01]  /*98a0*/  STL [R1+0x58c], R5 ;  /* 0x00058c0501007387 */ /* 0x0005e20000100800 */
[----:B------:R-:W-:Y:S01]  /*98b0*/  UIADD3.64 UR16, UR4, 0x100, URZ ;  /* 0x0000010004107897 */ /* 0x000fe2000fffe03f */
[----:B0-----:R-:W-:-:S02]  /*98c0*/  LEA.HI.X.SX32 R7, R18, R0, 0x1, P6 ;  /* 0x0000000012077211 */ /* 0x001fc400030f0eff */
[-C--:B-1----:R-:W-:Y:S02]  /*98d0*/  LEA.HI.X.SX32 R6, R14, R0.reuse, 0x1, P1 ;  /* 0x000000000e067211 */ /* 0x082fe400008f0eff */
[----:B--2---:R-:W-:-:S03]  /*98e0*/  LEA.HI.X.SX32 R5, R16, R0, 0x1, P0 ;  /* 0x0000000010057211 */ /* 0x004fc600000f0eff */
[----:B------:R0:W-:Y:S04]  /*98f0*/  STL [R1+0x594], R6 ;  /* 0x0005940601007387 */ /* 0x0001e80000100800 */
[----:B------:R1:W-:Y:S04]  /*9900*/  STL [R1+0x59c], R5 ;  /* 0x00059c0501007387 */ /* 0x0003e80000100800 */
[----:B------:R-:W-:Y:S01]  /*9910*/  STL [R1+0x5a4], R7 ;  /* 0x0005a40701007387 */ /* 0x000fe20000100800 */
[-C--:B0-----:R-:W-:Y:S02]  /*9920*/  LEA.HI.X.SX32 R6, R20, R0.reuse, 0x1, P5 ;  /* 0x0000000014067211 */ /* 0x081fe400028f0eff */
[----:B-1----:R-:W-:-:S03]  /*9930*/  LEA.HI.X.SX32 R5, R22, R0, 0x1, P4 ;  /* 0x0000000016057211 */ /* 0x002fc600020f0eff */
[----:B------:R-:W-:Y:S01]  /*9940*/  STL [R1+0x7a8], R6 ;  /* 0x0007a80601007387 */ /* 0x000fe20000100800 */
[----:B------:R-:W-:Y:S02]  /*9950*/  LEA.HI.X.SX32 R0, R24, R0, 0x1, P3 ;  /* 0x0000000018007211 */ /* 0x000fe400018f0eff */
[----:B------:R-:W-:Y:S01]  /*9960*/  CS2R R24, SRZ ;  /* 0x0000000000187805 */ /* 0x000fe2000001ff00 */
[----:B------:R0:W-:Y:S04]  /*9970*/  STL [R1+0x7b0], R5 ;  /* 0x0007b00501007387 */ /* 0x0001e80000100800 */
[----:B------:R1:W-:Y:S04]  /*9980*/  STL [R1+0x5a8], R0 ;  /* 0x0005a80001007387 */ /* 0x0003e80000100800 */
[----:B------:R-:W-:Y:S01]  /*9990*/  STL [R1], RZ ;  /* 0x000000ff01007387 */ /* 0x000fe20000100800 */
[----:B0-----:R-:W0:Y:S03]  /*99a0*/  LDC R5, c[0x0][0x238] ;  /* 0x00008e00ff057b82 */ /* 0x001e260000000800 */
[----:B------:R-:W-:Y:S04]  /*99b0*/  STL [R1+0x4], RZ ;  /* 0x000004ff01007387 */ /* 0x000fe80000100800 */
[----:B------:R-:W-:Y:S04]  /*99c0*/  STL [R1+0x8], RZ ;  /* 0x000008ff01007387 */ /* 0x000fe80000100800 */
[----:B------:R-:W-:Y:S04]  /*99d0*/  STL [R1+0xc], RZ ;  /* 0x00000cff01007387 */ /* 0x000fe80000100800 */
[----:B------:R-:W-:Y:S04]  /*99e0*/  STL [R1+0x10], RZ ;  /* 0x000010ff01007387 */ /* 0x000fe80000100800 */
[----:B------:R-:W-:Y:S04]  /*99f0*/  STL [R1+0x14], RZ ;  /* 0x000014ff01007387 */ /* 0x000fe80000100800 */
[----:B------:R-:W-:Y:S01]  /*9a00*/  STL [R1+0x18], RZ ;  /* 0x000018ff01007387 */ /* 0x000fe20000100800 */
[----:B0-----:R-:W-:-:S03]  /*9a10*/  IMAD R135, R5, 0x7e, RZ ;  /* 0x0000007e05877824 */ /* 0x001fc600078e02ff */
[----:B------:R-:W-:Y:S01]  /*9a20*/  STL [R1+0x1c], RZ ;  /* 0x00001cff01007387 */ /* 0x000fe20000100800 */
[C---:B------:R-:W-:Y:S02]  /*9a30*/  IMAD R136, R5.reuse, 0x7a, RZ ;  /* 0x0000007a05887824 */ /* 0x040fe400078e02ff */
[----:B------:R-:W-:Y:S01]  /*9a40*/  IMAD R137, R5, 0x76, RZ ;  /* 0x0000007605897824 */ /* 0x000fe200078e02ff */
[----:B------:R-:W-:Y:S01]  /*9a50*/  STL [R1+0x20], RZ ;  /* 0x000020ff01007387 */ /* 0x000fe20000100800 */
[-C--:B------:R-:W-:Y:S01]  /*9a60*/  IADD3 R135, P0, R135, R13.reuse, RZ ;  /* 0x0000000d87877210 */ /* 0x080fe20007f1e0ff */
[C---:B------:R-:W-:Y:S01]  /*9a70*/  IMAD R138, R5.reuse, 0x72, RZ ;  /* 0x00000072058a7824 */ /* 0x040fe200078e02ff */
[----:B------:R-:W-:Y:S01]  /*9a80*/  IADD3 R136, P5, R136, R13, RZ ;  /* 0x0000000d88887210 */ /* 0x000fe20007fbe0ff */
[----:B------:R-:W-:Y:S01]  /*9a90*/  STL [R1+0x24], RZ ;  /* 0x000024ff01007387 */ /* 0x000fe20000100800 */
[C---:B------:R-:W-:Y:S02]  /*9aa0*/  IMAD R139, R5.reuse, 0x6e, RZ ;  /* 0x0000006e058b7824 */ /* 0x040fe400078e02ff */
[C---:B------:R-:W-:Y:S01]  /*9ab0*/  IMAD R140, R5.reuse, 0x6a, RZ ;  /* 0x0000006a058c7824 */ /* 0x040fe200078e02ff */
[----:B------:R-:W-:Y:S01]  /*9ac0*/  STL [R1+0x28], RZ ;  /* 0x000028ff01007387 */ /* 0x000fe20000100800 */
[----:B------:R-:W-:-:S02]  /*9ad0*/  IMAD R141, R5, 0x66, RZ ;  /* 0x00000066058d7824 */ /* 0x000fc400078e02ff */
[C---:B------:R-:W-:Y:S01]  /*9ae0*/  IMAD R142, R5.reuse, 0x3f, RZ ;  /* 0x0000003f058e7824 */ /* 0x040fe200078e02ff */
[----:B------:R-:W-:Y:S01]  /*9af0*/  STL [R1+0x2c], RZ ;  /* 0x00002cff01007387 */ /* 0x000fe20000100800 */
[C---:B------:R-:W-:Y:S02]  /*9b00*/  IMAD R143, R5.reuse, 0x62, RZ ;  /* 0x00000062058f7824 */ /* 0x040fe400078e02ff */
[C---:B------:R-:W-:Y:S01]  /*9b10*/  IMAD R144, R5.reuse, 0x3d, RZ ;  /* 0x0000003d05907824 */ /* 0x040fe200078e02ff */
        /* <DEDUP_REMOVED lines=116> */
[C---:B------:R-:W-:Y:S01]  /*a260*/  IMAD.SHL.U32 R134, R5.reuse, 0x2, RZ ;  /* 0x0000000205867824 */ /* 0x040fe200078e00ff */
[----:B------:R-:W-:Y:S01]  /*a270*/  STL [R1+0xcc], RZ ;  /* 0x0000ccff01007387 */ /* 0x000fe20000100800 */
[C---:B------:R-:W-:Y:S02]  /*a280*/  IMAD R197, R5.reuse, 0x3, RZ ;  /* 0x0000000305c57824 */ /* 0x040fe400078e02ff */
[C---:B------:R-:W-:Y:S01]  /*a290*/  IMAD.SHL.U32 R198, R5.reuse, 0x20, RZ ;  /* 0x0000002005c67824 */ /* 0x040fe200078e00ff */
[----:B------:R-:W-:Y:S01]  /*a2a0*/  STL [R1+0xd0], RZ ;  /* 0x0000d0ff01007387 */ /* 0x000fe20000100800 */
[----:B------:R-:W-:-:S02]  /*a2b0*/  IMAD.SHL.U32 R199, R5, 0x10, RZ ;  /* 0x0000001005c77824 */ /* 0x000fc400078e00ff */
[C---:B------:R-:W-:Y:S01]  /*a2c0*/  IMAD.SHL.U32 R200, R5.reuse, 0x8, RZ ;  /* 0x0000000805c87824 */ /* 0x040fe200078e00ff */
[----:B------:R-:W-:Y:S01]  /*a2d0*/  STL [R1+0xd4], RZ ;  /* 0x0000d4ff01007387 */ /* 0x000fe20000100800 */
[C---:B------:R-:W-:Y:S02]  /*a2e0*/  IMAD.SHL.U32 R201, R5.reuse, 0x4, RZ ;  /* 0x0000000405c97824 */ /* 0x040fe400078e00ff */
[----:B------:R-:W-:Y:S01]  /*a2f0*/  IMAD.SHL.U32 R153, R5, 0x40, RZ ;  /* 0x0000004005997824 */ /* 0x000fe200078e00ff */
[----:B------:R-:W-:Y:S04]  /*a300*/  STL [R1+0xd8], RZ ;  /* 0x0000d8ff01007387 */ /* 0x000fe80000100800 */
[----:B------:R-:W-:Y:S01]  /*a310*/  STL [R1+0xdc], RZ ;  /* 0x0000dcff01007387 */ /* 0x000fe20000100800 */
[----:B-1----:R-:W-:-:S03]  /*a320*/  SHF.R.S32.HI R0, RZ, 0x1f, R153 ;  /* 0x0000001fff007819 */ /* 0x002fc60000011499 */
[----:B------:R-:W-:Y:S01]  /*a330*/  STL [R1+0xe0], RZ ;  /* 0x0000e0ff01007387 */ /* 0x000fe20000100800 */
[C---:B------:R-:W-:Y:S01]  /*a340*/  SHF.L.U64.HI R0, R153.reuse, 0x1, R0 ;  /* 0x0000000199007819 */ /* 0x040fe20000010200 */
[----:B------:R-:W-:Y:S02]  /*a350*/  IMAD.SHL.U32 R153, R153, 0x2, RZ ;  /* 0x0000000299997824 */ /* 0x000fe400078e00ff */
[----:B------:R-:W-:Y:S04]  /*a360*/  STL [R1+0xe4], RZ ;  /* 0x0000e4ff01007387 */ /* 0x000fe80000100800 */
        /* <DEDUP_REMOVED lines=70> */
[----:B------:R0:W-:Y:S04]  /*a7d0*/  STL [R1+0x7d8], R123 ;  /* 0x0007d87b01007387 */ /* 0x0001e80000100800 */
[----:B------:R1:W-:Y:S04]  /*a7e0*/  STL [R1+0x5b0], R135 ;  /* 0x0005b08701007387 */ /* 0x0003e80000100800 */
[----:B------:R2:W-:Y:S01]  /*a7f0*/  STL [R1+0x5c0], R136 ;  /* 0x0005c08801007387 */ /* 0x0005e20000100800 */
[----:B0-----:R-:W-:-:S02]  /*a800*/  IADD3 R123, P1, R137, R13, RZ ;  /* 0x0000000d897b7210 */ /* 0x001fc40007f3e0ff */
[----:B-1----:R-:W-:-:S03]  /*a810*/  IADD3 R135, P2, R138, R13, RZ ;  /* 0x0000000d8a877210 */ /* 0x002fc60007f5e0ff */
[----:B------:R0:W-:Y:S01]  /*a820*/  STL [R1+0x5d0], R123 ;  /* 0x0005d07b01007387 */ /* 0x0001e20000100800 */
[----:B--2---:R-:W-:-:S03]  /*a830*/  IADD3 R136, P3, R139, R13, RZ ;  /* 0x0000000d8b887210 */ /* 0x004fc60007f7e0ff */
[----:B------:R1:W-:Y:S01]  /*a840*/  STL [R1+0x5e0], R135 ;  /* 0x0005e08701007387 */ /* 0x0003e20000100800 */
[----:B------:R-:W-:-:S03]  /*a850*/  CS2R R138, SRZ ;  /* 0x00000000008a7805 */ /* 0x000fc6000001ff00 */
[----:B------:R2:W-:Y:S01]  /*a860*/  STL [R1+0x5f0], R136 ;  /* 0x0005f08801007387 */ /* 0x0005e20000100800 */
[-C--:B0-----:R-:W-:Y:S02]  /*a870*/  IADD3 R123, P4, R140, R13.reuse, RZ ;  /* 0x0000000d8c7b7210 */ /* 0x081fe40007f9e0ff */
[----:B-1----:R-:W-:-:S03]  /*a880*/  IADD3 R135, P6, R141, R13, RZ ;  /* 0x0000000d8d877210 */ /* 0x002fc60007fde0ff */
[----:B------:R0:W-:Y:S01]  /*a890*/  STL [R1+0x600], R123 ;  /* 0x0006007b01007387 */ /* 0x0001e20000100800 */
[----:B------:R-:W-:Y:S02]  /*a8a0*/  CS2R R140, SRZ ;  /* 0x00000000008c7805 */ /* 0x000fe4000001ff00 */
[----:B--2---:R-:W-:Y:S01]  /*a8b0*/  LEA.HI.X.SX32 R136, R142, R12, 0x1, P0 ;  /* 0x0000000c8e887211 */ /* 0x004fe200000f0eff */
[----:B------:R1:W-:Y:S04]  /*a8c0*/  STL [R1+0x610], R135 ;  /* 0x0006108701007387 */ /* 0x0003e80000100800 */
[----:B------:R2:W-:Y:S01]  /*a8d0*/  STL [R1+0x5ac], R136 ;  /* 0x0005ac8801007387 */ /* 0x0005e20000100800 */
[----:B0-----:R-:W-:Y:S02]  /*a8e0*/  IADD3 R123, P0, R143, R13, RZ ;  /* 0x0000000d8f7b7210 */ /* 0x001fe40007f1e0ff */
[----:B------:R-:W-:-:S02]  /*a8f0*/  CS2R R142, SRZ ;  /* 0x00000000008e7805 */ /* 0x000fc4000001ff00 */
[----:B-1----:R-:W-:Y:S01]  /*a900*/  LEA.HI.X.SX32 R135, R144, R12, 0x1, P5 ;  /* 0x0000000c90877211 */ /* 0x002fe200028f0eff */
[----:B------:R0:W-:Y:S01]  /*a910*/  STL [R1+0x620], R123 ;  /* 0x0006207b01007387 */ /* 0x0001e20000100800 */
[----:B--2---:R-:W-:-:S03]  /*a920*/  IADD3 R136, P5, R145, R13, RZ ;  /* 0x0000000d91887210 */ /* 0x004fc60007fbe0ff */
[----:B------:R1:W-:Y:S01]  /*a930*/  STL [R1+0x5bc], R135 ;  /* 0x0005bc8701007387 */ /* 0x0003e20000100800 */
[----:B------:R-:W-:-:S03]  /*a940*/  CS2R R144, SRZ ;  /* 0x0000000000907805 */ /* 0x000fc6000001ff00 */
[----:B------:R2:W-:Y:S01]  /*a950*/  STL [R1+0x630], R136 ;  /* 0x0006308801007387 */ /* 0x0005e20000100800 */
[----:B0-----:R-:W-:Y:S02]  /*a960*/  LEA.HI.X.SX32 R123, R146, R12, 0x1, P1 ;  /* 0x0000000c927b7211 */ /* 0x001fe400008f0eff */
        /* <DEDUP_REMOVED lines=17> */
[----:B--2---:R-:W-:-:S03]  /*aa80*/  LEA.HI.X.SX32 R136, R155, R12, 0x1, P6 ;  /* 0x0000000c9b887211 */ /* 0x004fc600030f0eff */
[----:B------:R1:W-:Y:S04]  /*aa90*/  STL [R1+0x670], R135 ;  /* 0x0006708701007387 */ /* 0x0003e80000100800 */
[----:B------:R2:W-:Y:S01]  /*aaa0*/  STL [R1+0x60c], R136 ;  /* 0x00060c8801007387 */ /* 0x0005e20000100800 */
[----:B0-----:R-:W-:Y:S02]  /*aab0*/  IADD3 R123, P6, R156, R13, RZ ;  /* 0x0000000d9c7b7210 */ /* 0x001fe40007fde0ff */
[----:B-1----:R-:W-:-:S03]  /*aac0*/  LEA.HI.X.SX32 R135, R157, R12, 0x1, P0 ;  /* 0x0000000c9d877211 */ /* 0x002fc600000f0eff */
[----:B------:R0:W-:Y:S01]  /*aad0*/  STL [R1+0x680], R123 ;  /* 0x0006807b01007387 */ /* 0x0001e20000100800 */
[----:B--2---:R-:W-:-:S03]  /*aae0*/  IADD3 R136, P0, R158, R13, RZ ;  /* 0x0000000d9e887210 */ /* 0x004fc60007f1e0ff */
[----:B------:R1:W-:Y:S04]  /*aaf0*/  STL [R1+0x61c], R135 ;  /* 0x00061c8701007387 */ /* 0x0003e80000100800 */
        /* <DEDUP_REMOVED lines=34> */
[-C--:B------:R-:W-:Y:S02]  /*ad20*/  IADD3 R6, P1, R7, R13.reuse, RZ ;  /* 0x0000000d07067210 */ /* 0x080fe40007f3e0ff */
[----:B--2---:R-:W-:Y:S01]  /*ad30*/  CS2R R136, SRZ ;  /* 0x0000000000887805 */ /* 0x004fe2000001ff00 */
[----:B------:R1:W-:Y:S04]  /*ad40*/  STL [R1+0x5b4], R135 ;  /* 0x0005b48701007387 */ /* 0x0003e80000100800 */
[----:B------:R2:W-:Y:S01]  /*ad50*/  STL [R1+0x6c0], R6 ;  /* 0x0006c00601007387 */ /* 0x0005e20000100800 */
[----:B0-----:R-:W-:Y:S02]  /*ad60*/  LEA.HI.X.SX32 R123, R174, R12, 0x1, P0 ;  /* 0x0000000cae7b7211 */ /* 0x001fe400000f0eff */
[----:B-1----:R-:W-:-:S03]  /*ad70*/  IADD3 R135, P0, R175, R13, RZ ;  /* 0x0000000daf877210 */ /* 0x002fc60007f1e0ff */
[----:B------:R0:W-:Y:S01]  /*ad80*/  STL [R1+0x6ac], R123 ;  /* 0x0006ac7b01007387 */ /* 0x0001e20000100800 */
[----:B--2---:R-:W-:-:S03]  /*ad90*/  LEA.HI.X.SX32 R6, R7, R12, 0x1, P2 ;  /* 0x0000000c07067211 */ /* 0x004fc600010f0eff */
[----:B------:R-:W-:Y:S01]  /*ada0*/  STL [R1+0x678], R135 ;  /* 0x0006788701007387 */ /* 0x000fe20000100800 */
[----:B------:R-:W-:-:S03]  /*adb0*/  LEA.HI.X.SX32 R7, R176, R12, 0x1, P1 ;  /* 0x0000000cb0077211 */ /* 0x000fc600008f0eff */
[----:B------:R1:W-:Y:S01]  /*adc0*/  STL [R1+0x5d4], R6 ;  /* 0x0005d40601007387 */ /* 0x0003e20000100800 */
[C---:B0-----:R-:W-:Y:S02]  /*add0*/  IADD3 R123, P2, R8.reuse, R13, RZ ;  /* 0x0000000d087b7210 */ /* 0x041fe40007f5e0ff */
[----:B------:R-:W-:-:S03]  /*ade0*/  LEA.HI.X.SX32 R8, R8, R12, 0x1, P3 ;  /* 0x0000000c08087211 */ /* 0x000fc600018f0eff */
[----:B------:R0:W-:Y:S01]  /*adf0*/  STL [R1+0x6d0], R123 ;  /* 0x0006d07b01007387 */ /* 0x0001e20000100800 */
[----:B-1----:R-:W-:-:S03]  /*ae00*/  IADD3 R6, P1, R177, R13, RZ ;  /* 0x0000000db1067210 */ /* 0x002fc60007f3e0ff */
[----:B------:R1:W-:Y:S04]  /*ae10*/  STL [R1+0x6bc], R7 ;  /* 0x0006bc0701007387 */ /* 0x0003e80000100800 */
[----:B------:R2:W-:Y:S01]  /*ae20*/  STL [R1+0x698], R6 ;  /* 0x0006980601007387 */ /* 0x0005e20000100800 */
[----:B0-----:R-:W-:-:S03]  /*ae30*/  CS2R R122, SRZ ;  /* 0x00000000007a7805 */ /* 0x001fc6000001ff00 */
[----:B------:R0:W-:Y:S01]  /*ae40*/  STL [R1+0x5f4], R8 ;  /* 0x0005f40801007387 */ /* 0x0001e20000100800 */
[----:B-1----:R-:W-:Y:S02]  /*ae50*/  IADD3 R7, P3, R9, R13, RZ ;  /* 0x0000000d09077210 */ /* 0x002fe40007f7e0ff */
[----:B--2---:R-:W-:-:S03]  /*ae60*/  LEA.HI.X.SX32 R6, R178, R12, 0x1, P2 ;  /* 0x0000000cb2067211 */ /* 0x004fc600010f0eff */
[----:B------:R1:W-:Y:S01]  /*ae70*/  STL [R1+0x6e0], R7 ;  /* 0x0006e00701007387 */ /* 0x0003e20000100800 */
[----:B0-----:R-:W-:-:S03]  /*ae80*/  IADD3 R8, P2, R179, R13, RZ ;  /* 0x0000000db3087210 */ /* 0x001fc60007f5e0ff */
[----:B------:R0:W-:Y:S04]  /*ae90*/  STL [R1+0x6cc], R6 ;  /* 0x0006cc0601007387 */ /* 0x0001e80000100800 */
[----:B------:R2:W-:Y:S01]  /*aea0*/  STL [R1+0x5c8], R8 ;  /* 0x0005c80801007387 */ /* 0x0005e20000100800 */
[----:B-1----:R-:W-:Y:S02]  /*aeb0*/  LEA.HI.X.SX32 R7, R9, R12, 0x1, P4 ;  /* 0x0000000c09077211 */ /* 0x002fe400020f0eff */
[----:B0-----:R-:W-:-:S03]  /*aec0*/  IADD3 R6, P4, R10, R13, RZ ;  /* 0x0000000d0a067210 */ /* 0x001fc60007f9e0ff */
        /* <DEDUP_REMOVED lines=91> */
[----:B------:R-:W-:Y:S02]  /*b480*/  CS2R R124, SRZ ;  /* 0x00000000007c7805 */ /* 0x000fe4000001ff00 */
[-C--:B--2---:R-:W-:Y:S01]  /*b490*/  IADD3 R8, P0, R129, R13.reuse, RZ ;  /* 0x0000000d81087210 */ /* 0x084fe20007f1e0ff */
        /* <DEDUP_REMOVED lines=19> */
[----:B------:R1:W-:Y:S01]  /*b5d0*/  STL [R1+0x790], R6 ;  /* 0x0007900601007387 */ /* 0x0003e20000100800 */
[----:B------:R-:W-:-:S03]  /*b5e0*/  CS2R R128, SRZ ;  /* 0x0000000000807805 */ /* 0x000fc6000001ff00 */
[----:B------:R2:W-:Y:S01]  /*b5f0*/  STL [R1+0x754], R8 ;  /* 0x0007540801007387 */ /* 0x0005e20000100800 */
[----:B0-----:R-:W-:Y:S02]  /*b600*/  LEA R7, P5, R5, R13, 0x6 ;  /* 0x0000000d05077211 */ /* 0x001fe400078a30ff */
[----:B-1----:R-:W-:-:S03]  /*b610*/  LEA.HI.X.SX32 R6, R196, R12, 0x1, P0 ;  /* 0x0000000cc4067211 */ /* 0x002fc600000f0eff */
[----:B------:R0:W-:Y:S01]  /*b620*/  STL [R1+0x6a8], R7 ;  /* 0x0006a80701007387 */ /* 0x0001e20000100800 */
[----:B--2---:R-:W-:-:S03]  /*b630*/  LEA R8, P0, R5, R13, 0x5 ;  /* 0x0000000d05087211 */ /* 0x004fc600078028ff */
[----:B------:R1:W-:Y:S04]  /*b640*/  STL [R1+0x77c], R6 ;  /* 0x00077c0601007387 */ /* 0x0003e80000100800 */
[----:B------:R2:W-:Y:S01]  /*b650*/  STL [R1+0x728], R8 ;  /* 0x0007280801007387 */ /* 0x0005e20000100800 */
[----:B0-----:R-:W-:Y:S02]  /*b660*/  LEA.HI.X.SX32 R7, R130, R12, 0x1, P3 ;  /* 0x0000000c82077211 */ /* 0x001fe400018f0eff */
[----:B-1----:R-:W-:-:S03]  /*b670*/  LEA R6, P3, R5, R13, 0x4 ;  /* 0x0000000d05067211 */ /* 0x002fc600078620ff */
        /* <DEDUP_REMOVED lines=8> */
[----:B--2---:R-:W-:-:S03]  /*b700*/  IADD3 R8, P4, R134, R13, RZ ;  /* 0x0000000d86087210 */ /* 0x004fc60007f9e0ff */
[----:B------:R1:W-:Y:S04]  /*b710*/  STL [R1+0x744], R6 ;  /* 0x0007440601007387 */ /* 0x0003e80000100800 */
[----:B------:R2:W-:Y:S01]  /*b720*/  STL [R1+0x7a0], R8 ;  /* 0x0007a00801007387 */ /* 0x0005e20000100800 */
[-C--:B0-----:R-:W-:Y:S02]  /*b730*/  LEA.HI.X.SX32 R7, R133, R12.reuse, 0x1, P2 ;  /* 0x0000000c85077211 */ /* 0x081fe400010f0eff */
[----:B------:R-:W-:Y:S02]  /*b740*/  CS2R R132, SRZ ;  /* 0x0000000000847805 */ /* 0x000fe4000001ff00 */
[----:B-1----:R-:W-:Y:S01]  /*b750*/  LEA R6, P2, R5, R13, 0x2 ;  /* 0x0000000d05067211 */ /* 0x002fe200078410ff */
[----:B------:R0:W-:Y:S01]  /*b760*/  STL [R1+0x774], R7 ;  /* 0x0007740701007387 */ /* 0x0001e20000100800 */
[----:B--2---:R-:W-:-:S03]  /*b770*/  LEA.HI.X.SX32 R8, R197, R12, 0x1, P1 ;  /* 0x0000000cc5087211 */ /* 0x004fc600008f0eff */
[----:B------:R1:W-:Y:S04]  /*b780*/  STL [R1+0x798], R6 ;  /* 0x0007980601007387 */ /* 0x0003e80000100800 */
[----:B------:R2:W-:Y:S01]  /*b790*/  STL [R1+0x78c], R8 ;  /* 0x00078c0801007387 */ /* 0x0005e20000100800 */
[-C--:B0-----:R-:W-:Y:S02]  /*b7a0*/  LEA.HI.X.SX32 R7, R198, R12.reuse, 0x1, P5 ;  /* 0x0000000cc6077211 */ /* 0x081fe400028f0eff */
[----:B-1----:R-:W-:-:S03]  /*b7b0*/  LEA.HI.X.SX32 R6, R199, R12, 0x1, P0 ;  /* 0x0000000cc7067211 */ /* 0x002fc600000f0eff */
[----:B------:R0:W-:Y:S01]  /*b7c0*/  STL [R1+0x6a4], R7 ;  /* 0x0006a40701007387 */ /* 0x0001e20000100800 */
[----:B--2---:R-:W-:-:S03]  /*b7d0*/  LEA.HI.X.SX32 R8, R200, R12, 0x1, P3 ;  /* 0x0000000cc8087211 */ /* 0x004fc600018f0eff */
[----:B------:R1:W-:Y:S04]  /*b7e0*/  STL [R1+0x724], R6 ;  /* 0x0007240601007387 */ /* 0x0003e80000100800 */
[----:B------:R-:W-:Y:S01]  /*b7f0*/  STL [R1+0x764], R8 ;  /* 0x0007640801007387 */ /* 0x000fe20000100800 */
[-C--:B0-----:R-:W-:Y:S02]  /*b800*/  LEA.HI.X.SX32 R7, R201, R12.reuse, 0x1, P6 ;  /* 0x0000000cc9077211 */ /* 0x081fe400030f0eff */
[----:B-1----:R-:W-:-:S03]  /*b810*/  LEA.HI.X.SX32 R6, R5, R12, 0x1, P4 ;  /* 0x0000000c05067211 */ /* 0x002fc600020f0eff */
[----:B------:R0:W-:Y:S01]  /*b820*/  STL [R1+0x784], R7 ;  /* 0x0007840701007387 */ /* 0x0001e20000100800 */
[----:B------:R-:W-:Y:S02]  /*b830*/  LEA.HI.X.SX32 R5, R134, R12, 0x1, P2 ;  /* 0x0000000c86057211 */ /* 0x000fe400010f0eff */
[----:B------:R-:W-:Y:S01]  /*b840*/  CS2R R134, SRZ ;  /* 0x0000000000867805 */ /* 0x000fe2000001ff00 */
[----:B------:R1:W-:Y:S04]  /*b850*/  STL [R1+0x79c], R6 ;  /* 0x00079c0601007387 */ /* 0x0003e80000100800 */
[----:B------:R2:W-:Y:S01]  /*b860*/  STL [R1+0x794], R5 ;  /* 0x0007940501007387 */ /* 0x0005e20000100800 */
[C---:B0-----:R-:W-:Y:S02]  /*b870*/  LOP3.LUT R7, R3.reuse, 0x20, RZ, 0x3c, !PT ;  /* 0x0000002003077812 */ /* 0x041fe400078e3cff */
[----:B-1----:R-:W-:-:S02]  /*b880*/  LOP3.LUT R6, R3, 0x30, RZ, 0x3c, !PT ;  /* 0x0000003003067812 */ /* 0x002fc400078e3cff */
[----:B--2---:R-:W-:-:S05]  /*b890*/  LOP3.LUT R5, R3, 0x10, RZ, 0x3c, !PT ;  /* 0x0000001003057812 */ /* 0x004fca00078e3cff */
[----:B------:R0:W-:Y:S04]  /*b8a0*/  STL [R1+0x7f4], R5 ;  /* 0x0007f40501007387 */ /* 0x0001e80000100800 */
[----:B------:R1:W-:Y:S04]  /*b8b0*/  STL [R1+0x7f0], R7 ;  /* 0x0007f00701007387 */ /* 0x0003e80000100800 */
[----:B------:R2:W-:Y:S01]  /*b8c0*/  STL [R1+0x7ec], R6 ;  /* 0x0007ec0601007387 */ /* 0x0005e20000100800 */
[C---:B0-----:R-:W-:Y:S02]  /*b8d0*/  LOP3.LUT R5, R3.reuse, 0x40, RZ, 0x3c, !PT ;  /* 0x0000004003057812 */ /* 0x041fe400078e3cff */
[----:B-1----:R-:W-:-:S03]  /*b8e0*/  LOP3.LUT R7, R3, 0x50, RZ, 0x3c, !PT ;  /* 0x0000005003077812 */ /* 0x002fc600078e3cff */
[----:B------:R0:W-:Y:S01]  /*b8f0*/  STL [R1+0x7e8], R5 ;  /* 0x0007e80501007387 */ /* 0x0001e20000100800 */
[----:B--2---:R-:W-:-:S03]  /*b900*/  LOP3.LUT R6, R3, 0x60, RZ, 0x3c, !PT ;  /* 0x0000006003067812 */ /* 0x004fc600078e3cff */
[----:B------:R1:W-:Y:S04]  /*b910*/  STL [R1+0x7e4], R7 ;  /* 0x0007e40701007387 */ /* 0x0003e80000100800 */
[----:B------:R2:W-:Y:S01]  /*b920*/  STL [R1+0x7e0], R6 ;  /* 0x0007e00601007387 */ /* 0x0005e20000100800 */
[----:B0-----:R-:W-:Y:S02]  /*b930*/  LOP3.LUT R5, R3, 0x70, RZ, 0x3c, !PT ;  /* 0x0000007003057812 */ /* 0x001fe400078e3cff */
[----:B-1----:R-:W-:-:S03]  /*b940*/  LOP3.LUT R7, R2, 0x20, RZ, 0x3c, !PT ;  /* 0x0000002002077812 */ /* 0x002fc600078e3cff */
[----:B------:R0:W-:Y:S01]  /*b950*/  STL [R1+0x7dc], R5 ;  /* 0x0007dc0501007387 */ /* 0x0001e20000100800 */
[----:B--2---:R-:W-:-:S03]  /*b960*/  LOP3.LUT R6, R2, 0x40, RZ, 0x3c, !PT ;  /* 0x0000004002067812 */ /* 0x004fc600078e3cff */
[----:B------:R1:W-:Y:S04]  /*b970*/  STL [R1+0x7d4], R7 ;  /* 0x0007d40701007387 */ /* 0x0003e80000100800 */
[----:B------:R1:W-:Y:S01]  /*b980*/  STL [R1+0x7d0], R6 ;  /* 0x0007d00601007387 */ /* 0x0003e20000100800 */
[----:B0-----:R-:W-:-:S05]  /*b990*/  LOP3.LUT R5, R2, 0x60, RZ, 0x3c, !PT ;  /* 0x0000006002057812 */ /* 0x001fca00078e3cff */
[----:B------:R1:W-:Y:S02]  /*b9a0*/  STL [R1+0x7cc], R5 ;  /* 0x0007cc0501007387 */ /* 0x0003e40000100800 */
.L_x_1:
[----:B------:R-:W2:Y:S01]  /*b9b0*/  LDL R153, [R1+0x790] ;  /* 0x0007900001997983 */ /* 0x000ea20000100800 */
[----:B-1----:R-:W0:Y:S03]  /*b9c0*/  LDC R5, c[0x0][0x230] ;  /* 0x00008c00ff057b82 */ /* 0x002e260000000800 */
[----:B------:R1:W-:Y:S04]  /*b9d0*/  STL [R1+0xaf4], R24 ;  /* 0x000af41801007387 */ /* 0x0003e80000100800 */
[----:B-1----:R-:W3:Y:S04]  /*b9e0*/  LDL R24, [R1+0x7a0] ;  /* 0x0007a00001187983 */ /* 0x002ee80000100800 */
[----:B------:R1:W-:Y:S04]  /*b9f0*/  STL [R1+0xaf0], R25 ;  /* 0x000af01901007387 */ /* 0x0003e80000100800 */
[----:B-1----:R-:W4:Y:S04]  /*ba00*/  LDL R25, [R1+0x78c] ;  /* 0x00078c0001197983 */ /* 0x002f280000100800 */
[----:B------:R1:W-:Y:S04]  /*ba10*/  STL [R1+0xaec], R249 ;  /* 0x000aecf901007387 */ /* 0x0003e80000100800 */
[----:B-1----:R-:W2:Y:S04]  /*ba20*/  LDL R249, [R1+0x798] ;  /* 0x0007980001f97983 */ /* 0x002ea80000100800 */
[----:B------:R1:W-:Y:S04]  /*ba30*/  STL [R1+0xae8], R248 ;  /* 0x000ae8f801007387 */ /* 0x0003e80000100800 */
[----:B-1----:R-:W4:Y:S04]  /*ba40*/  LDL R248, [R1+0x794] ;  /* 0x0007940001f87983 */ /* 0x002f280000100800 */
[----:B------:R1:W-:Y:S04]  /*ba50*/  STL [R1+0x8e0], R141 ;  /* 0x0008e08d01007387 */ /* 0x0003e80000100800 */
[----:B-1----:R-:W2:Y:S01]  /*ba60*/  LDL R141, [R1+0x79c] ;  /* 0x00079c00018d7983 */ /* 0x002ea20000100800 */
[----:B0-----:R-:W-:-:S03]  /*ba70*/  IMAD R5, R235, -0x40, R5 ;  /* 0xffffffc0eb057824 */ /* 0x001fc600078e0205 */
[----:B------:R-:W-:Y:S02]  /*ba80*/  STL [R1+0x8dc], R142 ;  /* 0x0008dc8e01007387 */ /* 0x000fe40000100800 */
[C---:B------:R-:W-:Y:S02]  /*ba90*/  ISETP.GT.AND P0, PT, R5.reuse, RZ, PT ;  /* 0x000000ff0500720c */ /* 0x040fe40003f04270 */
[----:B------:R-:W-:Y:S04]  /*baa0*/  STL [R1+0x8d8], R143 ;  /* 0x0008d88f01007387 */ /* 0x000fe80000100800 */
        /* <DEDUP_REMOVED lines=8> */
[----:B------:R0:W-:Y:S01]  /*bb30*/  STL [R1+0x8ac], R0 ;  /* 0x0008ac0001007387 */ /* 0x0001e20000100800 */
[----:B------:R-:W-:Y:S01]  /*bb40*/  ISETP.GT.AND P2, PT, R5, 0x1, PT ;  /* 0x000000010500780c */ /* 0x000fe20003f44270 */
[----:B------:R-:W-:-:S02]  /*bb50*/  @P0 IMAD.MOV.U32 R7, RZ, RZ, R12 ;  /* 0x000000ffff070224 */ /* 0x000fc400078e000c */
[----:B0-----:R-:W4:Y:S01]  /*bb60*/  LDL.LU R0, [R1+0x780] ;  /* 0x0007800001007983 */ /* 0x001f220000300800 */
[----:B------:R-:W-:Y:S01]  /*bb70*/  PRMT R171, RZ, 0x7610, R171 ;  /* 0x00007610ffab7816 */ /* 0x000fe200000000ab */
[----:B------:R-:W-:Y:S01]  /*bb80*/  @P0 IMAD.MOV.U32 R6, RZ, RZ, R13 ;  /* 0x000000ffff060224 */ /* 0x000fe200078e000d */
[C---:B------:R-:W-:Y:S01]  /*bb90*/  ISETP.GT.AND P3, PT, R5.reuse, 0x2, PT ;  /* 0x000000020500780c */ /* 0x040fe20003f64270 */
[----:B-----5:R-:W-:Y:S01]  /*bba0*/  STL [R1+0x7fc], R4 ;  /* 0x0007fc0401007387 */ /* 0x020fe20000100800 */
[----:B------:R-:W-:-:S03]  /*bbb0*/  ISETP.GT.AND P4, PT, R5, 0x3, PT ;  /* 0x000000030500780c */ /* 0x000fc60003f84270 */
[----:B------:R-:W-:Y:S04]  /*bbc0*/  STL [R1+0x8b4], R235 ;  /* 0x0008b4eb01007387 */ /* 0x000fe80000100800 */
[----:B------:R0:W-:Y:S04]  /*bbd0*/  STL [R1+0x8b0], R12 ;  /* 0x0008b00c01007387 */ /* 0x0001e80000100800 */
[----:B------:R3:W4:Y:S04]  /*bbe0*/  @P0 LDG.E.U16 R171, desc[UR14][R6.64] ;  /* 0x0000000e06ab0981 */ /* 0x000728000c1e1500 */
[----:B0-----:R-:W4:Y:S04]  /*bbf0*/  LDL.LU R12, [R1+0x788] ;  /* 0x00078800010c7983 */ /* 0x001f280000300800 */
[----:B------:R-:W4:Y:S04]  /*bc00*/  LDL R145, [R1+0x784] ;  /* 0x0007840001917983 */ /* 0x000f280000100800 */
[----:B------:R-:W4:Y:S04]  /*bc10*/  LDL R144, [R1+0x77c] ;  /* 0x00077c0001907983 */ /* 0x000f280000100800 */
[----:B------:R-:W4:Y:S01]  /*bc20*/  LDL R143, [R1+0x774] ;  /* 0x00077400018f7983 */ /* 0x000f220000100800 */
[----:B------:R-:W-:-:S02]  /*bc30*/  PRMT R182, RZ, 0x7610, R182 ;  /* 0x00007610ffb67816 */ /* 0x000fc400000000b6 */
[----:B------:R-:W-:Y:S01]  /*bc40*/  PRMT R192, RZ, 0x7610, R192 ;  /* 0x00007610ffc07816 */ /* 0x000fe200000000c0 */
[----:B------:R-:W4:Y:S04]  /*bc50*/  LDL R142, [R1+0x76c] ;  /* 0x00076c00018e7983 */ /* 0x000f280000100800 */
[----:B------:R-:W4:Y:S01]  /*bc60*/  LDL R4, [R1+0x768] ;  /* 0x0007680001047983 */ /* 0x000f220000100800 */
[----:B---3--:R-:W-:Y:S02]  /*bc70*/  @P2 IMAD.MOV.U32 R6, RZ, RZ, R24 ;  /* 0x000000ffff062224 */ /* 0x008fe400078e0018 */
[----:B--2---:R-:W-:Y:S01]  /*bc80*/  @P2 IMAD.MOV.U32 R7, RZ, RZ, R141 ;  /* 0x000000ffff072224 */ /* 0x004fe200078e008d */
[----:B------:R-:W2:Y:S04]  /*bc90*/  LDL R24, [R1+0x778] ;  /* 0x0007780001187983 */ /* 0x000ea80000100800 */
[----:B------:R0:W3:Y:S04]  /*bca0*/  @P2 LDG.E.U16 R182, desc[UR14][R6.64] ;  /* 0x0000000e06b62981 */ /* 0x0000e8000c1e1500 */
[----:B------:R-:W3:Y:S01]  /*bcb0*/  LDL R141, [R1+0x770] ;  /* 0x00077000018d7983 */ /* 0x000ee20000100800 */
[----:B------:R-:W-:-:S02]  /*bcc0*/  ISETP.GT.AND P1, PT, R5, 0x4, PT ;  /* 0x000000040500780c */ /* 0x000fc40003f24270 */
[----:B------:R-:W-:Y:S01]  /*bcd0*/  PRMT R196, RZ, 0x7610, R196 ;  /* 0x00007610ffc47816 */ /* 0x000fe200000000c4 */
[----:B------:R-:W3:Y:S01]  /*bce0*/  LDL R147, [R1+0x6fc] ;  /* 0x0006fc0001937983 */ /* 0x000ee20000100800 */
[----:B0-----:R-:W-:Y:S02]  /*bcf0*/  @P3 IMAD.MOV.U32 R6, RZ, RZ, R249 ;  /* 0x000000ffff063224 */ /* 0x001fe400078e00f9 */
[----:B----4-:R-:W-:Y:S01]  /*bd00*/  @P3 IMAD.MOV.U32 R7, RZ, RZ, R248 ;  /* 0x000000ffff073224 */ /* 0x010fe200078e00f8 */
[----:B------:R-:W-:Y:S01]  /*bd10*/  ISETP.GT.AND P0, PT, R5, 0x5, PT ;  /* 0x000000050500780c */ /* 0x000fe20003f04270 */
[----:B------:R-:W4:Y:S04]  /*bd20*/  LDL R146, [R1+0x700] ;  /* 0x0007000001927983 */ /* 0x000f280000100800 */
[----:B------:R0:W4:Y:S02]  /*bd30*/  @P3 LDG.E.U16 R192, desc[UR14][R6.64] ;  /* 0x0000000e06c03981 */ /* 0x000124000c1e1500 */
[----:B0-----:R-:W-:-:S02]  /*bd40*/  @P4 IMAD.MOV.U32 R7, RZ, RZ, R25 ;  /* 0x000000ffff074224 */ /* 0x001fc400078e0019 */
[----:B------:R-:W4:Y:S01]  /*bd50*/  LDL R25, [R1+0x764] ;  /* 0x0007640001197983 */ /* 0x000f220000100800 */
[----:B------:R-:W-:Y:S01]  /*bd60*/  @P4 IMAD.MOV.U32 R6, RZ, RZ, R153 ;  /* 0x000000ffff064224 */ /* 0x000fe200078e0099 */
[----:B------:R-:W-:Y:S02]  /*bd70*/  PRMT R200, RZ, 0x7610, R200 ;  /* 0x00007610ffc87816 */ /* 0x000fe400000000c8 */
[C---:B------:R-:W-:Y:S02]  /*bd80*/  ISETP.GT.AND P2, PT, R5.reuse, 0x6, PT ;  /* 0x000000060500780c */ /* 0x040fe40003f44270 */
[----:B------:R0:W4:Y:S01]  /*bd90*/  @P4 LDG.E.U16 R196, desc[UR14][R6.64] ;  /* 0x0000000e06c44981 */ /* 0x000122000c1e1500 */
[----:B------:R-:W-:Y:S02]  /*bda0*/  PRMT R208, RZ, 0x7610, R208 ;  /* 0x00007610ffd07816 */ /* 0x000fe400000000d0 */
[C---:B------:R-:W-:Y:S02]  /*bdb0*/  ISETP.GT.AND P3, PT, R5.reuse, 0x7, PT ;  /* 0x000000070500780c */ /* 0x040fe40003f64270 */
[----:B------:R-:W-:-:S02]  /*bdc0*/  ISETP.GT.AND P4, PT, R5, 0x8, PT ;  /* 0x000000080500780c */ /* 0x000fc40003f84270 */
[----:B------:R-:W-:Y:S02]  /*bdd0*/  PRMT R221, RZ, 0x7610, R221 ;  /* 0x00007610ffdd7816 */ /* 0x000fe400000000dd */
[----:B------:R-:W-:Y:S01]  /*bde0*/  PRMT R238, RZ, 0x7610, R238 ;  /* 0x00007610ffee7816 */ /* 0x000fe200000000ee */
[----:B0-----:R-:W-:Y:S02]  /*bdf0*/  @P1 IMAD.MOV.U32 R6, RZ, RZ, R12 ;  /* 0x000000ffff061224 */ /* 0x001fe400078e000c */
[----:B------:R-:W-:Y:S02]  /*be00*/  @P1 IMAD.MOV.U32 R7, RZ, RZ, R145 ;  /* 0x000000ffff071224 */ /* 0x000fe400078e0091 */
[----:B------:R-:W4:Y:S04]  /*be10*/  LDL R145, [R1+0x754] ;  /* 0x0007540001917983 */ /* 0x000f280000100800 */
[----:B------:R0:W4:Y:S02]  /*be20*/  @P1 LDG.E.U16 R200, desc[UR14][R6.64] ;  /* 0x0000000e06c81981 */ /* 0x000124000c1e1500 */
[----:B0-----:R-:W-:-:S02]  /*be30*/  @P0 IMAD.MOV.U32 R6, RZ, RZ, R0 ;  /* 0x000000ffff060224 */ /* 0x001fc400078e0000 */
[----:B------:R-:W-:Y:S02]  /*be40*/  @P0 IMAD.MOV.U32 R7, RZ, RZ, R144 ;  /* 0x000000ffff070224 */ /* 0x000fe400078e0090 */
[----:B------:R-:W4:Y:S04]  /*be50*/  LDL R144, [R1+0x758] ;  /* 0x0007580001907983 */ /* 0x000f280000100800 */
[----:B------:R0:W4:Y:S02]  /*be60*/  @P0 LDG.E.U16 R208, desc[UR14][R6.64] ;  /* 0x0000000e06d00981 */ /* 0x000124000c1e1500 */
[----:B0-----:R-:W-:Y:S02]  /*be70*/  @P2 IMAD.MOV.U32 R7, RZ, RZ, R143 ;  /* 0x000000ffff072224 */ /* 0x001fe400078e008f */
[----:B------:R-:W4:Y:S01]  /*be80*/  LDL R143, [R1+0x75c] ;  /* 0x00075c00018f7983 */ /* 0x000f220000100800 */
[----:B--2---:R-:W-:-:S03]  /*be90*/  @P2 IMAD.MOV.U32 R6, RZ, RZ, R24 ;  /* 0x000000ffff062224 */ /* 0x004fc600078e0018 */
[----:B------:R-:W2:Y:S04]  /*bea0*/  LDL R24, [R1+0x760] ;  /* 0x0007600001187983 */ /* 0x000ea80000100800 */
[----:B------:R3:W2:Y:S02]  /*beb0*/  @P2 LDG.E.U16 R221, desc[UR14][R6.64] ;  /* 0x0000000e06dd2981 */ /* 0x0006a4000c1e1500 */
[----:B---3--:R-:W-:Y:S02]  /*bec0*/  @P3 IMAD.MOV.U32 R6, RZ, RZ, R141 ;  /* 0x000000ffff063224 */ /* 0x008fe400078e008d */
[----:B------:R-:W-:Y:S01]  /*bed0*/  @P3 IMAD.MOV.U32 R7, RZ, RZ, R142 ;  /* 0x000000ffff073224 */ /* 0x000fe200078e008e */
[----:B------:R-:W3:Y:S04]  /*bee0*/  LDL R141, [R1+0x750] ;  /* 0x00075000018d7983 */ /* 0x000ee80000100800 */
[----:B------:R-:W3:Y:S04]  /*bef0*/  LDL R142, [R1+0x74c] ;  /* 0x00074c00018e7983 */ /* 0x000ee80000100800 */
[----:B------:R4:W3:Y:S02]  /*bf00*/  @P3 LDG.E.U16 R238, desc[UR14][R6.64] ;  /* 0x0000000e06ee3981 */ /* 0x0008e4000c1e1500 */
[----:B----4-:R-:W-:-:S02]  /*bf10*/  @P4 IMAD.MOV.U32 R7, RZ, RZ, R25 ;  /* 0x000000ffff074224 */ /* 0x010fc400078e0019 */
[----:B------:R-:W4:Y:S01]  /*bf20*/  LDL R25, [R1+0x744] ;  /* 0x0007440001197983 */ /* 0x000f220000100800 */
[----:B------:R-:W-:-:S03]  /*bf30*/  @P4 IMAD.MOV.U32 R6, RZ, RZ, R4 ;  /* 0x000000ffff064224 */ /* 0x000fc600078e0004 */
[----:B------:R-:W4:Y:S01]  /*bf40*/  LDL R4, [R1+0x748] ;  /* 0x0007480001047983 */ /* 0x000f220000100800 */
[C---:B------:R-:W-:Y:S02]  /*bf50*/  ISETP.GT.AND P1, PT, R5.reuse, 0x9, PT ;  /* 0x000000090500780c */ /* 0x040fe40003f24270 */
[----:B------:R-:W-:Y:S02]  /*bf60*/  PRMT R165, RZ, 0x7610, R165 ;  /* 0x00007610ffa57816 */ /* 0x000fe400000000a5 */
[C---:B------:R-:W-:Y:S02]  /*bf70*/  ISETP.GT.AND P0, PT, R5.reuse, 0xa, PT ;  /* 0x0000000a0500780c */ /* 0x040fe40003f04270 */
[----:B------:R-:W-:Y:S02]  /*bf80*/  PRMT R170, RZ, 0x7610, R170 ;  /* 0x00007610ffaa7816 */ /* 0x000fe400000000aa */
[----:B------:R0:W4:Y:S01]  /*bf90*/  @P4 LDG.E.U16 R165, desc[UR14][R6.64] ;  /* 0x0000000e06a54981 */ /* 0x000122000c1e1500 */
[----:B------:R-:W-:-:S02]  /*bfa0*/  ISETP.GT.AND P2, PT, R5, 0xb, PT ;  /* 0x0000000b0500780c */ /* 0x000fc40003f44270 */
[----:B------:R-:W-:Y:S02]  /*bfb0*/  PRMT R188, RZ, 0x7610, R188 ;  /* 0x00007610ffbc7816 */ /* 0x000fe400000000bc */
[----:B------:R-:W-:Y:S02]  /*bfc0*/  ISETP.GT.AND P3, PT, R5, 0xc, PT ;  /* 0x0000000c0500780c */ /* 0x000fe40003f64270 */
[----:B------:R-:W-:Y:S01]  /*bfd0*/  PRMT R194, RZ, 0x7610, R194 ;  /* 0x00007610ffc27816 */ /* 0x000fe200000000c2 */
[----:B0-----:R-:W-:Y:S02]  /*bfe0*/  @P1 IMAD.MOV.U32 R7, RZ, RZ, R143 ;  /* 0x000000ffff071224 */ /* 0x001fe400078e008f */
[----:B------:R-:W4:Y:S01]  /*bff0*/  LDL R143, [R1+0x73c] ;  /* 0x00073c00018f7983 */ /* 0x000f220000100800 */
[----:B--2---:R-:W-:-:S03]  /*c000*/  @P1 IMAD.MOV.U32 R6, RZ, RZ, R24 ;  /* 0x000000ffff061224 */ /* 0x004fc600078e0018 */
[----:B------:R-:W2:Y:S04]  /*c010*/  LDL R24, [R1+0x740] ;  /* 0x0007400001187983 */ /* 0x000ea80000100800 */
[----:B------:R0:W2:Y:S02]  /*c020*/  @P1 LDG.E.U16 R170, desc[UR14][R6.64] ;  /* 0x0000000e06aa1981 */ /* 0x0000a4000c1e1500 */
[----:B0-----:R-:W-:Y:S02]  /*c030*/  @P0 IMAD.MOV.U32 R6, RZ, RZ, R144 ;  /* 0x000000ffff060224 */ /* 0x001fe400078e0090 */
[----:B------:R-:W-:Y:S01]  /*c040*/  @P0 IMAD.MOV.U32 R7, RZ, RZ, R145 ;  /* 0x000000ffff070224 */ /* 0x000fe200078e0091 */
[----:B------:R-:W-:Y:S01]  /*c050*/  ISETP.GT.AND P4, PT, R5, 0xd, PT ;  /* 0x0000000d0500780c */ /* 0x000fe20003f84270 */
[----:B------:R-:W2:Y:S04]  /*c060*/  LDL R145, [R1+0x724] ;  /* 0x0007240001917983 */ /* 0x000ea80000100800 */
[----:B------:R3:W2:Y:S01]  /*c070*/  @P0 LDG.E.U16 R188, desc[UR14][R6.64] ;  /* 0x0000000e06bc0981 */ /* 0x0006a2000c1e1500 */
[----:B------:R-:W-:-:S03]  /*c080*/  PRMT R198, RZ, 0x7610, R198 ;  /* 0x00007610ffc67816 */ /* 0x000fc600000000c6 */
[----:B------:R-:W2:Y:S01]  /*c090*/  LDL R144, [R1+0x728] ;  /* 0x0007280001907983 */ /* 0x000ea20000100800 */
        /* <DEDUP_REMOVED lines=9> */
[----:B------:R-:W-:-:S03]  /*c130*/  ISETP.GT.AND P1, PT, R5, 0xe, PT ;  /* 0x0000000e0500780c */ /* 0x000fc60003f24270 */
[----:B------:R0:W4:Y:S01]  /*c140*/  @P3 LDG.E.U16 R198, desc[UR14][R6.64] ;  /* 0x0000000e06c63981 */ /* 0x000122000c1e1500 */
        /* <DEDUP_REMOVED lines=8> */
[----:B---3--:R-:W-:Y:S02]  /*c1d0*/  @P1 IMAD.MOV.U32 R6, RZ, RZ, R141 ;  /* 0x000000ffff061224 */ /* 0x008fe400078e008d */
[----:B------:R-:W3:Y:S01]  /*c1e0*/  LDL R141, [R1+0x718] ;  /* 0x00071800018d7983 */ /* 0x000ee20000100800 */
[----:B------:R-:W-:-:S03]  /*c1f0*/  @P1 IMAD.MOV.U32 R7, RZ, RZ, R142 ;  /* 0x000000ffff071224 */ /* 0x000fc600078e008e */
[----:B------:R-:W3:Y:S04]  /*c200*/  LDL R142, [R1+0x714] ;  /* 0x00071400018e7983 */ /* 0x000ee80000100800 */
[----:B------:R4:W3:Y:S02]  /*c210*/  @P1 LDG.E.U16 R212, desc[UR14][R6.64] ;  /* 0x0000000e06d41981 */ /* 0x0008e4000c1e1500 */
[----:B----4-:R-:W-:Y:S02]  /*c220*/  @P0 IMAD.MOV.U32 R7, RZ, RZ, R25 ;  /* 0x000000ffff070224 */ /* 0x010fe400078e0019 */
        /* <DEDUP_REMOVED lines=8> */
[----:B------:R-:W-:-:S04]  /*c2b0*/  ISETP.GT.AND P4, PT, R5, 0x12, PT ;  /* 0x000000120500780c */ /* 0x000fc80003f84270 */
[----:B0-----:R-:W-:Y:S02]  /*c2c0*/  @P2 IMAD.MOV.U32 R6, RZ, RZ, R144 ;  /* 0x000000ffff062224 */ /* 0x001fe400078e0090 */
[----:B------:R-:W-:Y:S01]  /*c2d0*/  @P2 IMAD.MOV.U32 R7, RZ, RZ, R145 ;  /* 0x000000ffff072224 */ /* 0x000fe200078e0091 */
[----:B------:R-:W-:Y:S01]  /*c2e0*/  PRMT R164, RZ, 0x7610, R164 ;  /* 0x00007610ffa47816 */ /* 0x000fe200000000a4 */
[----:B------:R-:W4:Y:S04]  /*c2f0*/  LDL R145, [R1+0x6e4] ;  /* 0x0006e40001917983 */ /* 0x000f280000100800 */
[----:B------:R0:W4:Y:S01]  /*c300*/  @P2 LDG.E.U16 R158, desc[UR14][R6.64] ;  /* 0x0000000e069e2981 */ /* 0x000122000c1e1500 */
[----:B------:R-:W-:Y:S02]  /*c310*/  ISETP.GT.AND P1, PT, R5, 0x13, PT ;  /* 0x000000130500780c */ /* 0x000fe40003f24270 */
[----:B------:R-:W-:Y:S01]  /*c320*/  PRMT R177, RZ, 0x7610, R177 ;  /* 0x00007610ffb17816 */ /* 0x000fe200000000b1 */
[----:B------:R-:W4:Y:S01]  /*c330*/  LDL R144, [R1+0x6e8] ;  /* 0x0006e80001907983 */ /* 0x000f220000100800 */
[----:B0-----:R-:W-:-:S03]  /*c340*/  @P3 IMAD.MOV.U32 R7, RZ, RZ, R143 ;  /* 0x000000ffff073224 */ /* 0x001fc600078e008f */
        /* <DEDUP_REMOVED lines=19> */
[----:B------:R-:W-:Y:S02]  /*c480*/  ISETP.GT.AND P4, PT, R5, 0x17, PT ;  /* 0x000000170500780c */ /* 0x000fe40003f84270 */
[----:B------:R-:W-:Y:S02]  /*c490*/  PRMT R199, RZ, 0x7610, R199 ;  /* 0x00007610ffc77816 */ /* 0x000fe400000000c7 */
[----:B------:R-:W-:Y:S01]  /*c4a0*/  PRMT R207, RZ, 0x7610, R207 ;  /* 0x00007610ffcf7816 */ /* 0x000fe200000000cf */
[----:B0-----:R-:W-:Y:S02]  /*c4b0*/  @P0 IMAD.MOV.U32 R7, RZ, RZ, R143 ;  /* 0x000000ffff070224 */ /* 0x001fe400078e008f */
[----:B------:R-:W4:Y:S01]  /*c4c0*/  LDL R143, [R1+0x6dc] ;  /* 0x0006dc00018f7983 */ /* 0x000f220000100800 */
[----:B--2---:R-:W-:-:S03]  /*c4d0*/  @P0 IMAD.MOV.U32 R6, RZ, RZ, R24 ;  /* 0x000000ffff060224 */ /* 0x004fc600078e0018 */
[----:B------:R-:W2:Y:S04]  /*c4e0*/  LDL R24, [R1+0x6e0] ;  /* 0x0006e00001187983 */ /* 0x000ea80000100800 */
[----:B------:R0:W2:Y:S02]  /*c4f0*/  @P0 LDG.E.U16 R195, desc[UR14][R6.64] ;  /* 0x0000000e06c30981 */ /* 0x0000a4000c1e1500 */
[----:B0-----:R-:W-:Y:S02]  /*c500*/  @P2 IMAD.MOV.U32 R6, RZ, RZ, R146 ;  /* 0x000000ffff062224 */ /* 0x001fe400078e0092 */
[----:B------:R-:W-:-:S05]  /*c510*/  @P2 IMAD.MOV.U32 R7, RZ, RZ, R147 ;  /* 0x000000ffff072224 */ /* 0x000fca00078e0093 */
        /* <DEDUP_REMOVED lines=18> */
[----:B------:R-:W4:Y:S04]  /*c640*/  LDL R144, [R1+0x6c8] ;  /* 0x0006c80001907983 */ /* 0x000f280000100800 */
[----:B------:R-:W4:Y:S04]  /*c650*/  LDL R145, [R1+0x6c4] ;  /* 0x0006c40001917983 */ /* 0x000f280000100800 */
[----:B------:R0:W4:Y:S01]  /*c660*/  @P0 LDG.E.U16 R152, desc[UR14][R6.64] ;  /* 0x0000000e06980981 */ /* 0x000122000c1e1500 */
[----:B------:R-:W-:-:S02]  /*c670*/  PRMT R159, RZ, 0x7610, R159 ;  /* 0x00007610ff9f7816 */ /* 0x000fc4000000009f */
        /* <DEDUP_REMOVED lines=16> */
[----:B------:R-:W-:Y:S02]  /*c780*/  PRMT R169, RZ, 0x7610, R169 ;  /* 0x00007610ffa97816 */ /* 0x000fe400000000a9 */
[----:B------:R-:W-:-:S04]  /*c790*/  ISETP.GT.AND P1, PT, R5, 0x1c, PT ;  /* 0x0000001c0500780c */ /* 0x000fc80003f24270 */
[----:B------:R0:W4:Y:S01]  /*c7a0*/  @P0 LDG.E.U16 R169, desc[UR14][R6.64] ;  /* 0x0000000e06a90981 */ /* 0x000122000c1e1500 */
[----:B------:R-:W-:Y:S02]  /*c7b0*/  ISETP.GT.AND P0, PT, R5, 0x1d, PT ;  /* 0x0000001d0500780c */ /* 0x000fe40003f04270 */
[----:B------:R-:W-:Y:S02]  /*c7c0*/  PRMT R190, RZ, 0x7610, R190 ;  /* 0x00007610ffbe7816 */ /* 0x000fe400000000be */
[----:B------:R-:W-:-:S04]  /*c7d0*/  PRMT R197, RZ, 0x7610, R197 ;  /* 0x00007610ffc57816 */ /* 0x000fc800000000c5 */
[----:B0-----:R-:W-:Y:S02]  /*c7e0*/  @P1 IMAD.MOV.U32 R6, RZ, RZ, R144 ;  /* 0x000000ffff061224 */ /* 0x001fe400078e0090 */
[----:B------:R-:W4:Y:S01]  /*c7f0*/  LDL R144, [R1+0x6a8] ;  /* 0x0006a80001907983 */ /* 0x000f220000100800 */
[----:B------:R-:W-:-:S03]  /*c800*/  @P1 IMAD.MOV.U32 R7, RZ, RZ, R145 ;  /* 0x000000ffff071224 */ /* 0x000fc600078e0091 */
[----:B------:R-:W4:Y:S04]  /*c810*/  LDL R145, [R1+0x6a4] ;  /* 0x0006a40001917983 */ /* 0x000f280000100800 */
[----:B------:R0:W4:Y:S01]  /*c820*/  @P1 LDG.E.U16 R190, desc[UR14][R6.64] ;  /* 0x0000000e06be1981 */ /* 0x000122000c1e1500 */
[----:B------:R-:W-:Y:S02]  /*c830*/  ISETP.GT.AND P1, PT, R5, 0x1e, PT ;  /* 0x0000001e0500780c */ /* 0x000fe40003f24270 */
[----:B------:R-:W-:Y:S01]  /*c840*/  PRMT R201, RZ, 0x7610, R201 ;  /* 0x00007610ffc97816 */ /* 0x000fe200000000c9 */
[----:B0-----:R-:W-:Y:S02]  /*c850*/  @P0 IMAD.MOV.U32 R7, RZ, RZ, R143 ;  /* 0x000000ffff070224 */ /* 0x001fe400078e008f */
[----:B------:R-:W4:Y:S01]  /*c860*/  LDL R143, [R1+0x69c] ;  /* 0x00069c00018f7983 */ /* 0x000f220000100800 */
[----:B--2---:R-:W-:-:S03]  /*c870*/  @P0 IMAD.MOV.U32 R6, RZ, RZ, R24 ;  /* 0x000000ffff060224 */ /* 0x004fc600078e0018 */
[----:B------:R-:W2:Y:S04]  /*c880*/  LDL R24, [R1+0x6a0] ;  /* 0x0006a00001187983 */ /* 0x000ea80000100800 */
[----:B------:R3:W2:Y:S01]  /*c890*/  @P0 LDG.E.U16 R197, desc[UR14][R6.64] ;  /* 0x0000000e06c50981 */ /* 0x0006a2000c1e1500 */
[----:B------:R-:W-:Y:S01]  /*c8a0*/  ISETP.GT.AND P0, PT, R5, 0x1f, PT ;  /* 0x0000001f0500780c */ /* 0x000fe20003f04270 */
        /* <DEDUP_REMOVED lines=69> */
[----:B------:R-:W-:-:S06]  /*cd00*/  PRMT R180, RZ, 0x7610, R180 ;  /* 0x00007610ffb47816 */ /* 0x000fcc00000000b4 */
[----:B0-----:R-:W-:Y:S02]  /*cd10*/  @P1 IMAD.MOV.U32 R6, RZ, RZ, R144 ;  /* 0x000000ffff061224 */ /* 0x001fe400078e0090 */
[----:B------:R-:W4:Y:S01]  /*cd20*/  LDL R144, [R1+0x678] ;  /* 0x0006780001907983 */ /* 0x000f220000100800 */
[----:B------:R-:W-:-:S03]  /*cd30*/  @P1 IMAD.MOV.U32 R7, RZ, RZ, R145 ;  /* 0x000000ffff071224 */ /* 0x000fc600078e0091 */
[----:B------:R-:W4:Y:S04]  /*cd40*/  LDL R145, [R1+0x674] ;  /* 0x0006740001917983 */ /* 0x000f280000100800 */
[----:B------:R0:W4:Y:S01]  /*cd50*/  @P1 LDG.E.U16 R180, desc[UR14][R6.64] ;  /* 0x0000000e06b41981 */ /* 0x000122000c1e1500 */
[C---:B------:R-:W-:Y:S02]  /*cd60*/  ISETP.GT.AND P1, PT, R5.reuse, 0x31, PT ;  /* 0x000000310500780c */ /* 0x040fe40003f24270 */
[----:B------:R-:W-:Y:S02]  /*cd70*/  PRMT R17, RZ, 0x7610, R17 ;  /* 0x00007610ff117816 */ /* 0x000fe40000000011 */
[----:B------:R-:W-:Y:S02]  /*cd80*/  ISETP.GT.AND P2, PT, R5, 0x39, PT ;  /* 0x000000390500780c */ /* 0x000fe40003f44270 */
[----:B------:R-:W-:Y:S01]  /*cd90*/  PRMT R16, RZ, 0x7610, R16 ;  /* 0x00007610ff107816 */ /* 0x000fe20000000010 */
[----:B0-----:R-:W-:-:S02]  /*cda0*/  @P0 IMAD.MOV.U32 R7, RZ, RZ, R143 ;  /* 0x000000ffff070224 */ /* 0x001fc400078e008f */
        /* <DEDUP_REMOVED lines=15> */
[----:B------:R-:W-:Y:S02]  /*cea0*/  ISETP.GT.AND P1, PT, R5, 0x27, PT ;  /* 0x000000270500780c */ /* 0x000fe40003f24270 */
[----:B------:R-:W-:Y:S02]  /*ceb0*/  PRMT R193, RZ, 0x7610, R193 ;  /* 0x00007610ffc17816 */ /* 0x000fe400000000c1 */
[----:B------:R0:W4:Y:S01]  /*cec0*/  @P2 LDG.E.U16 R14, desc[UR14][R6.64] ;  /* 0x0000000e060e2981 */ /* 0x000122000c1e1500 */
        /* <DEDUP_REMOVED lines=79> */
[----:B------:R-:W-:Y:S02]  /*d3c0*/  ISETP.GT.AND P0, PT, R5, 0x35, PT ;  /* 0x000000350500780c */ /* 0x000fe40003f04270 */
[----:B------:R-:W-:-:S06]  /*d3d0*/  PRMT R155, RZ, 0x7610, R155 ;  /* 0x00007610ff9b7816 */ /* 0x000fcc000000009b */
[----:B------:R0:W4:Y:S01]  /*d3e0*/  @P1 LDG.E.U16 R155, desc[UR14][R6.64] ;  /* 0x0000000e069b1981 */ /* 0x000122000c1e1500 */
[C---:B------:R-:W-:Y:S02]  /*d3f0*/  ISETP.GT.AND P1, PT, R5.reuse, 0x36, PT ;  /* 0x000000360500780c */ /* 0x040fe40003f24270 */
[----:B------:R-:W-:Y:S02]  /*d400*/  PRMT R161, RZ, 0x7610, R161 ;  /* 0x00007610ffa17816 */ /* 0x000fe400000000a1 */
[----:B------:R-:W-:Y:S01]  /*d410*/  ISETP.GT.AND P2, PT, R5, 0x3b, PT ;  /* 0x0000003b0500780c */ /* 0x000fe20003f44270 */
[----:B0-----:R-:W-:Y:S02]  /*d420*/  @P0 IMAD.MOV.U32 R6, RZ, RZ, R144 ;  /* 0x000000ffff060224 */ /* 0x001fe400078e0090 */
[----:B------:R-:W4:Y:S01]  /*d430*/  LDL R144, [R1+0x5c8] ;  /* 0x0005c80001907983 */ /* 0x000f220000100800 */
[----:B------:R-:W-:-:S03]  /*d440*/  @P0 IMAD.MOV.U32 R7, RZ, RZ, R145 ;  /* 0x000000ffff070224 */ /* 0x000fc600078e0091 */
[----:B------:R-:W4:Y:S01]  /*d450*/  LDL R145, [R1+0x5c4] ;  /* 0x0005c40001917983 */ /* 0x000f220000100800 */
[----:B------:R-:W-:-:S03]  /*d460*/  PRMT R167, RZ, 0x7610, R167 ;  /* 0x00007610ffa77816 */ /* 0x000fc600000000a7 */
[----:B------:R0:W4:Y:S01]  /*d470*/  @P0 LDG.E.U16 R161, desc[UR14][R6.64] ;  /* 0x0000000e06a10981 */ /* 0x000122000c1e1500 */
        /* <DEDUP_REMOVED lines=15> */
[----:B------:R-:W3:Y:S01]  /*d570*/  LDL R4, [R1+0x5b8] ;  /* 0x0005b80001047983 */ /* 0x000ee20000100800 */
[----:B------:R-:W-:Y:S02]  /*d580*/  ISETP.GT.AND P1, PT, R5, 0x3c, PT ;  /* 0x0000003c0500780c */ /* 0x000fe40003f24270 */
[----:B------:R-:W-:Y:S02]  /*d590*/  PRMT R189, RZ, 0x7610, R189 ;  /* 0x00007610ffbd7816 */ /* 0x000fe400000000bd */
[----:B------:R-:W-:-:S04]  /*d5a0*/  PRMT R22, RZ, 0x7610, R22 ;  /* 0x00007610ff167816 */ /* 0x000fc80000000016 */
[----:B------:R0:W3:Y:S01]  /*d5b0*/  @P0 LDG.E.U16 R189, desc[UR14][R6.64] ;  /* 0x0000000e06bd0981 */ /* 0x0000e2000c1e1500 */
[----:B------:R-:W-:-:S04]  /*d5c0*/  ISETP.GT.AND P0, PT, R5, 0x3d, PT ;  /* 0x0000003d0500780c */ /* 0x000fc80003f04270 */
[----:B0-----:R-:W-:Y:S02]  /*d5d0*/  @P1 IMAD.MOV.U32 R6, RZ, RZ, R144 ;  /* 0x000000ffff061224 */ /* 0x001fe400078e0090 */
[----:B------:R-:W-:Y:S01]  /*d5e0*/  @P1 IMAD.MOV.U32 R7, RZ, RZ, R145 ;  /* 0x000000ffff071224 */ /* 0x000fe200078e0091 */
[----:B------:R-:W-:Y:S01]  /*d5f0*/  PRMT R157, RZ, 0x7610, R157 ;  /* 0x00007610ff9d7816 */ /* 0x000fe2000000009d */
[----:B------:R-:W0:Y:S03]  /*d600*/  S2R R144, SR_TID.X ;  /* 0x0000000000907919 */ /* 0x000e260000002100 */
[----:B------:R1:W3:Y:S01]  /*d610*/  @P1 LDG.E.U16 R22, desc[UR14][R6.64] ;  /* 0x0000000e06161981 */ /* 0x0002e2000c1e1500 */
[C---:B------:R-:W-:Y:S02]  /*d620*/  ISETP.GT.AND P1, PT, R5.reuse, 0x3e, PT ;  /* 0x0000003e0500780c */ /* 0x040fe40003f24270 */
[----:B------:R-:W-:Y:S01]  /*d630*/  ISETP.GT.AND P2, PT, R5, 0x3f, PT ;  /* 0x0000003f0500780c */ /* 0x000fe20003f44270 */
[----:B------:R-:W3:Y:S01]  /*d640*/  LDL R145, [R1+0x564] ;  /* 0x0005640001917983 */ /* 0x000ee20000100800 */
[----:B-1----:R-:W-:-:S03]  /*d650*/  @P0 IMAD.MOV.U32 R7, RZ, RZ, R143 ;  /* 0x000000ffff070224 */ /* 0x002fc600078e008f */
[----:B------:R-:W3:Y:S01]  /*d660*/  LDL R143, [R1+0x7bc] ;  /* 0x0007bc00018f7983 */ /* 0x000ee20000100800 */
[----:B--2---:R-:W-:-:S03]  /*d670*/  @P0 IMAD.MOV.U32 R6, RZ, RZ, R24 ;  /* 0x000000ffff060224 */ /* 0x004fc600078e0018 */
[----:B------:R-:W2:Y:S04]  /*d680*/  LDL R24, [R1+0x7c0] ;  /* 0x0007c00001187983 */ /* 0x000ea80000100800 */
[----:B------:R4:W2:Y:S02]  /*d690*/  @P0 LDG.E.U16 R157, desc[UR14][R6.64] ;  /* 0x0000000e069d0981 */ /* 0x0008a4000c1e1500 */
[----:B----4-:R-:W-:Y:S02]  /*d6a0*/  @P1 IMAD.MOV.U32 R7, RZ, RZ, R25 ;  /* 0x000000ffff071224 */ /* 0x010fe400078e0019 */
[----:B------:R-:W4:Y:S01]  /*d6b0*/  LDL R25, [R1+0x5a4] ;  /* 0x0005a40001197983 */ /* 0x000f220000100800 */
[----:B---3--:R-:W-:-:S03]  /*d6c0*/  @P1 IMAD.MOV.U32 R6, RZ, RZ, R4 ;  /* 0x000000ffff061224 */ /* 0x008fc600078e0004 */
[----:B------:R-:W3:Y:S01]  /*d6d0*/  LDL R4, [R1+0x7a4] ;  /* 0x0007a40001047983 */ /* 0x000ee20000100800 */
[----:B0-----:R-:W-:-:S04]  /*d6e0*/  LOP3.LUT R144, R144, 0x3f, RZ, 0xc0, !PT ;  /* 0x0000003f90907812 */ /* 0x001fc800078ec0ff */
[----:B------:R-:W-:Y:S02]  /*d6f0*/  ISETP.GE.AND P0, PT, R144, R5, PT ;  /* 0x000000059000720c */ /* 0x000fe40003f06270 */
[----:B------:R-:W-:Y:S01]  /*d700*/  PRMT R5, RZ, 0x7610, R5 ;  /* 0x00007610ff057816 */ /* 0x000fe20000000005 */
[----:B------:R-:W3:Y:S01]  /*d710*/  LDL R144, [R1+0x584] ;  /* 0x0005840001907983 */ /* 0x000ee20000100800 */
[----:B------:R-:W-:-:S04]  /*d720*/  PRMT R175, RZ, 0x7610, R175 ;  /* 0x00007610ffaf7816 */ /* 0x000fc800000000af */
[----:B------:R0:W3:Y:S02]  /*d730*/  @P1 LDG.E.U16 R5, desc[UR14][R6.64] ;  /* 0x0000000e06051981 */ /* 0x0000e4000c1e1500 */
[----:B0-----:R-:W-:Y:S02]  /*d740*/  @P2 IMAD.MOV.U32 R6, RZ, RZ, R141 ;  /* 0x000000ffff062224 */ /* 0x001fe400078e008d */
[----:B------:R-:W-:Y:S01]  /*d750*/  @P2 IMAD.MOV.U32 R7, RZ, RZ, R142 ;  /* 0x000000ffff072224 */ /* 0x000fe200078e008e */
[----:B------:R-:W-:Y:S01]  /*d760*/  PRMT R239, RZ, 0x7610, R239 ;  /* 0x00007610ffef7816 */ /* 0x000fe200000000ef */
[----:B------:R-:W3:Y:S04]  /*d770*/  LDL R142, [R1+0x588] ;  /* 0x00058800018e7983 */ /* 0x000ee80000100800 */
[----:B------:R0:W3:Y:S01]  /*d780*/  @P2 LDG.E.U16 R175, desc[UR14][R6.64] ;  /* 0x0000000e06af2981 */ /* 0x0000e2000c1e1500 */
[----:B------:R-:W-:Y:S01]  /*d790*/  BAR.SYNC.DEFER_BLOCKING 0x0 ;  /* 0x0000000000007b1d */ /* 0x000fe20000010000 */
[----:B0-----:R-:W-:-:S02]  /*d7a0*/  @!P0 IMAD.MOV.U32 R6, RZ, RZ, R241 ;  /* 0x000000ffff068224 */ /* 0x001fc400078e00f1 */
[----:B------:R-:W-:-:S03]  /*d7b0*/  @!P0 IMAD.MOV.U32 R7, RZ, RZ, R240 ;  /* 0x000000ffff078224 */ /* 0x000fc600078e00f0 */
[----:B------:R-:W3:Y:S01]  /*d7c0*/  LDL R141, [R1+0x568] ;  /* 0x00056800018d7983 */ /* 0x000ee20000100800 */
[----:B------:R-:W-:-:S03]  /*d7d0*/  PRMT R172, RZ, 0x7610, R172 ;  /* 0x00007610ffac7816 */ /* 0x000fc600000000ac */
[----:B------:R-:W-:Y:S04]  /*d7e0*/  STL [R1+0x804], R241 ;  /* 0x000804f101007387 */ /* 0x000fe80000100800 */
[----:B------:R-:W-:Y:S01]  /*d7f0*/  STL [R1+0x800], R240 ;  /* 0x000800f001007387 */ /* 0x000fe20000100800 */
[----:B------:R-:W-:Y:S02]  /*d800*/  PRMT R174, RZ, 0x7610, R174 ;  /* 0x00007610ffae7816 */ /* 0x000fe400000000ae */
[----:B------:R-:W-:Y:S01]  /*d810*/  PRMT R176, RZ, 0x7610, R176 ;  /* 0x00007610ffb07816 */ /* 0x000fe200000000b0 */
[----:B------:R-:W3:Y:S04]  /*d820*/  LDL R146, [R1+0x3a4] ;  /* 0x0003a40001927983 */ /* 0x000ee80000100800 */
[----:B------:R0:W3:Y:S02]  /*d830*/  @!P0 LDG.E.U16 R239, desc[UR14][R6.64] ;  /* 0x0000000e06ef8981 */ /* 0x0000e4000c1e1500 */
[----:B0-----:R-:W-:-:S02]  /*d840*/  @!P0 IMAD.MOV.U32 R7, RZ, RZ, R143 ;  /* 0x000000ffff078224 */ /* 0x001fc400078e008f */
[----:B------:R-:W3:Y:S01]  /*d850*/  LDL R143, [R1+0x544] ;  /* 0x00054400018f7983 */ /* 0x000ee20000100800 */
[----:B--2---:R-:W-:-:S03]  /*d860*/  @!P0 IMAD.MOV.U32 R6, RZ, RZ, R24 ;  /* 0x000000ffff068224 */ /* 0x004fc600078e0018 */
[----:B------:R-:W2:Y:S04]  /*d870*/  LDL R24, [R1+0x548] ;  /* 0x0005480001187983 */ /* 0x000ea80000100800 */
[----:B------:R4:W2:Y:S02]  /*d880*/  @!P0 LDG.E.U16 R172, desc[UR14][R6.64] ;  /* 0x0000000e06ac8981 */ /* 0x0008a4000c1e1500 */
[----:B----4-:R-:W-:Y:S02]  /*d890*/  @!P0 IMAD.MOV.U32 R7, RZ, RZ, R25 ;  /* 0x000000ffff078224 */ /* 0x010fe400078e0019 */
[----:B------:R-:W4:Y:S01]  /*d8a0*/  LDL R25, [R1+0x524] ;  /* 0x0005240001197983 */ /* 0x000f220000100800 */
[----:B---3--:R-:W-:-:S03]  /*d8b0*/  @!P0 IMAD.MOV.U32 R6, RZ, RZ, R4 ;  /* 0x000000ffff068224 */ /* 0x008fc600078e0004 */
[----:B------:R-:W3:Y:S04]  /*d8c0*/  LDL R4, [R1+0x528] ;  /* 0x0005280001047983 */ /* 0x000ee80000100800 */
[----:B------:R0:W3:Y:S01]  /*d8d0*/  @!P0 LDG.E.U16 R174, desc[UR14][R6.64] ;  /* 0x0000000e06ae8981 */ /* 0x0000e2000c1e1500 */
[----:B------:R-:W-:Y:S01]  /*d8e0*/  PRMT R178, RZ, 0x7610, R178 ;  /* 0x00007610ffb27816 */ /* 0x000fe200000000b2 */
[----:B0-----:R-:W-:Y:S02]  /*d8f0*/  @!P0 IMAD.MOV.U32 R7, RZ, RZ, R144 ;  /* 0x000000ffff078224 */ /* 0x001fe400078e0090 */
[----:B------:R-:W3:Y:S01]  /*d900*/  LDL R144, [R1+0x504] ;  /* 0x0005040001907983 */ /* 0x000ee20000100800 */
[----:B------:R-:W-:-:S03]  /*d910*/  @!P0 IMAD.MOV.U32 R6, RZ, RZ, R142 ;  /* 0x000000ffff068224 */ /* 0x000fc600078e008e */
[----:B------:R-:W3:Y:S04]  /*d920*/  LDL R142, [R1+0x508] ;  /* 0x00050800018e7983 */ /* 0x000ee80000100800 */
[----:B------:R0:W3:Y:S01]  /*d930*/  @!P0 LDG.E.U16 R176, desc[UR14][R6.64] ;  /* 0x0000000e06b08981 */ /* 0x0000e2000c1e1500 */
[----:B------:R-:W-:Y:S01]  /*d940*/  PRMT R179, RZ, 0x7610, R179 ;  /* 0x00007610ffb37816 */ /* 0x000fe200000000b3 */
[----:B0-----:R-:W-:Y:S02]  /*d950*/  @!P0 IMAD.MOV.U32 R7, RZ, RZ, R145 ;  /* 0x000000ffff078224 */ /* 0x001fe400078e0091 */
[----:B------:R-:W-:Y:S01]  /*d960*/  @!P0 IMAD.MOV.U32 R6, RZ, RZ, R141 ;  /* 0x000000ffff068224 */ /* 0x000fe200078e008d */
[----:B------:R-:W3:Y:S04]  /*d970*/  LDL R145, [R1+0x4e4] ;  /* 0x0004e40001917983 */ /* 0x000ee80000100800 */
        /* <DEDUP_REMOVED lines=10> */
[----:B------:R-:W3:Y:S01]  /*da20*/  LDL R4, [R1+0x4a8] ;  /* 0x0004a80001047983 */ /* 0x000ee20000100800 */
[----:B------:R-:W-:Y:S02]  /*da30*/  PRMT R181, RZ, 0x7610, R181 ;  /* 0x00007610ffb57816 */ /* 0x000fe400000000b5 */
[----:B------:R-:W-:-:S04]  /*da40*/  PRMT R187, RZ, 0x7610, R187 ;  /* 0x00007610ffbb7816 */ /* 0x000fc800000000bb */
        /* <DEDUP_REMOVED lines=9> */
[----:B------:R-:W3:Y:S01]  /*dae0*/  LDL R145, [R1+0x464] ;  /* 0x0004640001917983 */ /* 0x000ee20000100800 */
[----:B------:R-:W-:-:S03]  /*daf0*/  @!P0 IMAD.MOV.U32 R6, RZ, RZ, R141 ;  /* 0x000000ffff068224 */ /* 0x000fc600078e008d */
[----:B------:R-:W3:Y:S04]  /*db00*/  LDL R141, [R1+0x468] ;  /* 0x00046800018d7983 */ /* 0x000ee80000100800 */
[----:B------:R0:W3:Y:S02]  /*db10*/  @!P0 LDG.E.U16 R186, desc[UR14][R6.64] ;  /* 0x0000000e06ba8981 */ /* 0x0000e4000c1e1500 */
[----:B0-----:R-:W-:Y:S02]  /*db20*/  @!P0 IMAD.MOV.U32 R7, RZ, RZ, R143 ;  /* 0x000000ffff078224 */ /* 0x001fe400078e008f */
        /* <DEDUP_REMOVED lines=14> */
[----:B------:R-:W-:Y:S01]  /*dc10*/  @!P0 IMAD.MOV.U32 R6, RZ, RZ, R142 ;  /* 0x000000ffff068224 */ /* 0x000fe200078e008e */
[----:B------:R-:W-:Y:S02]  /*dc20*/  PRMT R205, RZ, 0x7610, R205 ;  /* 0x00007610ffcd7816 */ /* 0x000fe400000000cd */
[----:B------:R-:W3:Y:S04]  /*dc30*/  LDL R142, [R1+0x7f4] ;  /* 0x0007f400018e7983 */ /* 0x000ee80000100800 */
[----:B------:R0:W3:Y:S02]  /*dc40*/  @!P0 LDG.E.U16 R183, desc[UR14][R6.64] ;  /* 0x0000000e06b78981 */ /* 0x0000e4000c1e1500 */
[----:B0-----:R-:W-:-:S02]  /*dc50*/  @!P0 IMAD.MOV.U32 R7, RZ, RZ, R145 ;  /* 0x000000ffff078224 */ /* 0x001fc400078e0091 */
        /* <DEDUP_REMOVED lines=14> */
[----:B------:R-:W-:Y:S01]  /*dd40*/  PRMT R203, RZ, 0x7610, R203 ;  /* 0x00007610ffcb7816 */ /* 0x000fe200000000cb */
[----:B------:R-:W-:Y:S04]  /*dd50*/  STL [R1+0x808], R3 ;  /* 0x0008080301007387 */ /* 0x000fe80000100800 */
[----:B------:R0:W3:Y:S04]  /*dd60*/  @!P0 LDG.E.U16 R204, desc[UR14][R6.64] ;  /* 0x0000000e06cc8981 */ /* 0x0000e8000c1e1500 */
[----:B------:R1:W-:Y:S04]  /*dd70*/  STS.U16 [R3+UR12+0x8000], R171 ;  /* 0x008000ab03007988 */ /* 0x0003e8000800040c */
[----:B------:R1:W-:Y:S01]  /*dd80*/  STS.U16 [R3+UR12+0x8400], R165 ;  /* 0x008400a503007988 */ /* 0x0003e2000800040c */
[----:B0-----:R-:W-:-:S03]  /*dd90*/  @!P0 IMAD.MOV.U32 R6, RZ, RZ, R144 ;  /* 0x000000ffff068224 */ /* 0x001fc600078e0090 */
[----:B------:R-:W3:Y:S01]  /*dda0*/  LDL R144, [R1+0x388] ;  /* 0x0003880001907983 */ /* 0x000ee20000100800 */
[----:B-1----:R-:W-:-:S03]  /*ddb0*/  PRMT R171, RZ, 0x7610, R171 ;  /* 0x00007610ffab7816 */ /* 0x002fc600000000ab */
[----:B------:R0:W-:Y:S01]  /*ddc0*/  STS.U16 [R3+UR12+0x8800], R158 ;  /* 0x0088009e03007988 */ /* 0x0001e2000800040c */
[----:B------:R-:W-:-:S03]  /*ddd0*/  PRMT R165, RZ, 0x7610, R165 ;  /* 0x00007610ffa57816 */ /* 0x000fc600000000a5 */
[----:B------:R1:W-:Y:S04]  /*dde0*/  STS.U16 [R3+UR12+0x8c00], R152 ;  /* 0x008c009803007988 */ /* 0x0003e8000800040c */
[----:B------:R-:W-:Y:S04]  /*ddf0*/  STS.U16 [R3+UR12+0x9000], R18 ;  /* 0x0090001203007988 */ /* 0x000fe8000800040c */
[----:B------:R-:W-:Y:S04]  /*de00*/  STS.U16 [R3+UR12+0x9400], R10 ;  /* 0x0094000a03007988 */ /* 0x000fe8000800040c */
[----:B------:R-:W-:Y:S01]  /*de10*/  STS.U16 [R3+UR12+0x9800], R9 ;  /* 0x0098000903007988 */ /* 0x000fe2000800040c */
[----:B------:R-:W-:-:S03]  /*de20*/  @!P0 IMAD.MOV.U32 R7, RZ, RZ, R145 ;  /* 0x000000ffff078224 */ /* 0x000fc600078e0091 */
[----:B------:R-:W3:Y:S04]  /*de30*/  LDL R145, [R1+0x384] ;  /* 0x0003840001917983 */ /* 0x000ee80000100800 */
[----:B------:R0:W3:Y:S04]  /*de40*/  @!P0 LDG.E.U16 R203, desc[UR14][R6.64] ;  /* 0x0000000e06cb8981 */ /* 0x0000e8000c1e1500 */
[----:B------:R1:W-:Y:S04]  /*de50*/  STS.U16 [R3+UR12+0x9c00], R8 ;  /* 0x009c000803007988 */ /* 0x0003e8000800040c */
[----:B------:R-:W3:Y:S01]  /*de60*/  LDL R150, [R1+0x7f0] ;  /* 0x0007f00001967983 */ /* 0x000ee20000100800 */
[----:B0-----:R-:W-:-:S03]  /*de70*/  @!P0 IMAD.MOV.U32 R6, RZ, RZ, R141 ;  /* 0x000000ffff068224 */ /* 0x001fc600078e008d */
[----:B------:R-:W3:Y:S01]  /*de80*/  LDL R141, [R1+0x368] ;  /* 0x00036800018d7983 */ /* 0x000ee20000100800 */
[----:B------:R-:W-:Y:S02]  /*de90*/  PRMT R158, RZ, 0x7610, R158 ;  /* 0x00007610ff9e7816 */ /* 0x000fe4000000009e */
[----:B-1----:R-:W-:Y:S01]  /*dea0*/  PRMT R152, RZ, 0x7610, R152 ;  /* 0x00007610ff987816 */ /* 0x002fe20000000098 */
[----:B------:R-:W3:Y:S01]  /*deb0*/  LDL R3, [R1+0x328] ;  /* 0x0003280001037983 */ /* 0x000ee20000100800 */
[----:B------:R-:W-:-:S03]  /*dec0*/  @!P0 IMAD.MOV.U32 R7, RZ, RZ, R143 ;  /* 0x000000ffff078224 */ /* 0x000fc600078e008f */
[----:B------:R-:W3:Y:S04]  /*ded0*/  LDL R143, [R1+0x364] ;  /* 0x00036400018f7983 */ /* 0x000ee80000100800 */
[----:B------:R2:W3:Y:S02]  /*dee0*/  @!P0 LDG.E.U16 R171, desc[UR14][R6.64] ;  /* 0x0000000e06ab8981 */ /* 0x0004e4000c1e1500 */
[----:B--2---:R-:W-:Y:S02]  /*def0*/  @!P0 IMAD.MOV.U32 R6, RZ, RZ, R24 ;  /* 0x000000ffff068224 */ /* 0x004fe400078e0018 */
[----:B------:R-:W2:Y:S01]  /*df00*/  LDL R24, [R1+0x348] ;  /* 0x0003480001187983 */ /* 0x000ea20000100800 */
[----:B----4-:R-:W-:-:S03]  /*df10*/  @!P0 IMAD.MOV.U32 R7, RZ, RZ, R25 ;  /* 0x000000ffff078224 */ /* 0x010fc600078e0019 */
[----:B------:R-:W4:Y:S04]  /*df20*/  LDL R25, [R1+0x344] ;  /* 0x0003440001197983 */ /* 0x000f280000100800 */
[----:B------:R3:W4:Y:S02]  /*df30*/  @!P0 LDG.E.U16 R165, desc[UR14][R6.64] ;  /* 0x0000000e06a58981 */ /* 0x000724000c1e1500 */
[----:B---3--:R-:W-:Y:S02]  /*df40*/  @!P0 IMAD.MOV.U32 R6, RZ, RZ, R4 ;  /* 0x000000ffff068224 */ /* 0x008fe400078e0004 */
[----:B------:R-:W3:Y:S01]  /*df50*/  LDL R4, [R1+0x324] ;  /* 0x0003240001047983 */ /* 0x000ee20000100800 */
[----:B------:R-:W-:-:S05]  /*df60*/  @!P0 IMAD.MOV.U32 R7, RZ, RZ, R146 ;  /* 0x000000ffff078224 */ /* 0x000fca00078e0092 */
[----:B------:R0:W3:Y:S01]  /*df70*/  @!P0 LDG.E.U16 R158, desc[UR14][R6.64] ;  /* 0x0000000e069e8981 */ /* 0x0000e2000c1e1500 */
[----:B------:R-:W-:Y:S01]  /*df80*/  PRMT R18, RZ, 0x7610, R18 ;  /* 0x00007610ff127816 */ /* 0x000fe20000000012 */
[----:B0-----:R-:W-:Y:S02]  /*df90*/  @!P0 IMAD.MOV.U32 R6, RZ, RZ, R144 ;  /* 0x000000ffff068224 */ /* 0x001fe400078e0090 */
[----:B------:R-:W-:-:S05]  /*dfa0*/  @!P0 IMAD.MOV.U32 R7, RZ, RZ, R145 ;  /* 0x000000ffff078224 */ /* 0x000fca00078e0091 */
[----:B------:R0:W3:Y:S01]  /*dfb0*/  @!P0 LDG.E.U16 R152, desc[UR14][R6.64] ;  /* 0x0000000e06988981 */ /* 0x0000e2000c1e1500 */
[----:B------:R-:W-:Y:S01]  /*dfc0*/  PRMT R10, RZ, 0x7610, R10 ;  /* 0x00007610ff0a7816 */ /* 0x000fe2000000000a */
[----:B0-----:R-:W-:Y:S02]  /*dfd0*/  @!P0 IMAD.MOV.U32 R6, RZ, RZ, R141 ;  /* 0x000000ffff068224 */ /* 0x001fe400078e008d */
        /* <DEDUP_REMOVED lines=8> */
[----:B------:R3:W4:Y:S04]  /*e060*/  @!P0 LDG.E.U16 R10, desc[UR14][R6.64] ;  /* 0x0000000e060a8981 */ /* 0x000728000c1e1500 */
[----:B------:R-:W4:Y:S01]  /*e070*/  LDL.LU R151, [R1+0x2c4] ;  /* 0x0002c40001977983 */ /* 0x000f220000300800 */
[----:B---3--:R-:W-:-:S03]  /*e080*/  @!P0 IMAD.MOV.U32 R7, RZ, RZ, R4 ;  /* 0x000000ffff078224 */ /* 0x008fc600078e0004 */
[----:B------:R-:W3:Y:S01]  /*e090*/  LDL R4, [R1+0x2c8] ;  /* 0x0002c80001047983 */ /* 0x000ee20000100800 */
[----:B------:R-:W-:Y:S01]  /*e0a0*/  PRMT R9, RZ, 0x7610, R9 ;  /* 0x00007610ff097816 */ /* 0x000fe20000000009 */
[----:B------:R-:W-:Y:S02]  /*e0b0*/  @!P0 IMAD.MOV.U32 R6, RZ, RZ, R3 ;  /* 0x000000ffff068224 */ /* 0x000fe400078e0003 */
[----:B------:R-:W-:Y:S04]  /*e0c0*/  STS.U16 [R142+UR12+0x8080], R182 ;  /* 0x008080b68e007988 */ /* 0x000fe8000800040c */
[----:B------:R-:W-:Y:S04]  /*e0d0*/  STS.U16 [R142+UR12+0x8480], R170 ;  /* 0x008480aa8e007988 */ /* 0x000fe8000800040c */
[----:B------:R-:W-:Y:S01]  /*e0e0*/  STS.U16 [R142+UR12+0x8880], R164 ;  /* 0x008880a48e007988 */ /* 0x000fe2000800040c */
[----:B------:R-:W-:-:S03]  /*e0f0*/  PRMT R8, RZ, 0x7610, R8 ;  /* 0x00007610ff087816 */ /* 0x000fc60000000008 */
[----:B------:R-:W-:Y:S04]  /*e100*/  STS.U16 [R142+UR12+0x8c80], R159 ;  /* 0x008c809f8e007988 */ /* 0x000fe8000800040c */
[----:B------:R-:W-:Y:S04]  /*e110*/  STS.U16 [R142+UR12+0x9080], R23 ;  /* 0x009080178e007988 */ /* 0x000fe8000800040c */
[----:B------:R-:W-:Y:S04]  /*e120*/  STS.U16 [R142+UR12+0x9480], R17 ;  /* 0x009480118e007988 */ /* 0x000fe8000800040c */
[----:B------:R-:W-:Y:S04]  /*e130*/  STS.U16 [R142+UR12+0x9880], R16 ;  /* 0x009880108e007988 */ /* 0x000fe8000800040c */
[----:B------:R0:W3:Y:S04]  /*e140*/  @!P0 LDG.E.U16 R9, desc[UR14][R6.64] ;  /* 0x0000000e06098981 */ /* 0x0000e8000c1e1500 */
[----:B------:R-:W3:Y:S04]  /*e150*/  LDL.LU R148, [R1+0x2a4] ;  /* 0x0002a40001947983 */ /* 0x000ee80000300800 */
[----:B------:R1:W-:Y:S01]  /*e160*/  STS.U16 [R142+UR12+0x9c80], R14 ;  /* 0x009c800e8e007988 */ /* 0x0003e2000800040c */
[----:B0-----:R-:W-:-:S03]  /*e170*/  @!P0 IMAD.MOV.U32 R6, RZ, RZ, R141 ;  /* 0x000000ffff068224 */ /* 0x001fc600078e008d */
[----:B-1----:R-:W3:Y:S01]  /*e180*/  LDL.LU R142, [R1+0x2a8] ;  /* 0x0002a800018e7983 */ /* 0x002ee20000300800 */
[----:B------:R-:W-:-:S03]  /*e190*/  PRMT R170, RZ, 0x7610, R170 ;  /* 0x00007610ffaa7816 */ /* 0x000fc600000000aa */
[----:B------:R-:W3:Y:S01]  /*e1a0*/  LDL.LU R3, [R1+0x224] ;  /* 0x0002240001037983 */ /* 0x000ee20000300800 */
[----:B------:R-:W-:-:S03]  /*e1b0*/  @!P0 IMAD.MOV.U32 R7, RZ, RZ, R143 ;  /* 0x000000ffff078224 */ /* 0x000fc600078e008f */
[----:B------:R-:W3:Y:S04]  /*e1c0*/  LDL.LU R149, [R1+0x288] ;  /* 0x0002880001957983 */ /* 0x000ee80000300800 */
[----:B------:R2:W3:Y:S02]  /*e1d0*/  @!P0 LDG.E.U16 R8, desc[UR14][R6.64] ;  /* 0x0000000e06088981 */ /* 0x0004e4000c1e1500 */
[----:B--2---:R-:W-:Y:S02]  /*e1e0*/  @!P0 IMAD.MOV.U32 R6, RZ, RZ, R24 ;  /* 0x000000ffff068224 */ /* 0x004fe400078e0018 */
[----:B------:R-:W2:Y:S04]  /*e1f0*/  LDL.LU R24, [R1+0x284] ;  /* 0x0002840001187983 */ /* 0x000ea80000300800 */
[----:B------:R-:W2:Y:S04]  /*e200*/  LDL.LU R143, [R1+0x264] ;  /* 0x00026400018f7983 */ /* 0x000ea80000300800 */
[----:B------:R-:W2:Y:S04]  /*e210*/  LDL.LU R144, [R1+0x268] ;  /* 0x0002680001907983 */ /* 0x000ea80000300800 */
[----:B------:R-:W2:Y:S04]  /*e220*/  LDL R147, [R1+0x204] ;  /* 0x0002040001937983 */ /* 0x000ea80000100800 */
[----:B------:R-:W2:Y:S04]  /*e230*/  LDL R141, [R1+0x208] ;  /* 0x00020800018d7983 */ /* 0x000ea80000100800 */
[----:B------:R-:W2:Y:S04]  /*e240*/  LDL R235, [R1+0x5a8] ;  /* 0x0005a80001eb7983 */ /* 0x000ea80000100800 */
[----:B------:R-:W2:Y:S01]  /*e250*/  LDL R146, [R1+0x7ec] ;  /* 0x0007ec0001927983 */ /* 0x000ea20000100800 */
[----:B----4-:R-:W-:-:S05]  /*e260*/  @!P0 IMAD.MOV.U32 R7, RZ, RZ, R25 ;  /* 0x000000ffff078224 */ /* 0x010fca00078e0019 */
[----:B------:R3:W4:Y:S02]  /*e270*/  @!P0 LDG.E.U16 R170, desc[UR14][R6.64] ;  /* 0x0000000e06aa8981 */ /* 0x000724000c1e1500 */
[----:B---3--:R-:W-:Y:S02]  /*e280*/  @!P0 IMAD.MOV.U32 R6, RZ, RZ, R4 ;  /* 0x000000ffff068224 */ /* 0x008fe400078e0004 */
[----:B------:R-:W3:Y:S04]  /*e290*/  LDL R4, [R1+0x7b8] ;  /* 0x0007b80001047983 */ /* 0x000ee80000100800 */
[----:B------:R-:W4:Y:S04]  /*e2a0*/  LDL.LU R25, [R1+0x248] ;  /* 0x0002480001197983 */ /* 0x000f280000300800 */
[----:B------:R-:W3:Y:S04]  /*e2b0*/  LDL.LU R248, [R1+0x228] ;  /* 0x0002280001f87983 */ /* 0x000ee80000300800 */
[----:B------:R-:W3:Y:S01]  /*e2c0*/  LDL.LU R145, [R1+0x244] ;  /* 0x0002440001917983 */ /* 0x000ee20000300800 */
[----:B------:R-:W-:Y:S01]  /*e2d0*/  PRMT R164, RZ, 0x7610, R164 ;  /* 0x00007610ffa47816 */ /* 0x000fe200000000a4 */
[----:B------:R-:W-:Y:S01]  /*e2e0*/  @!P0 IMAD.MOV.U32 R7, RZ, RZ, R151 ;  /* 0x000000ffff078224 */ /* 0x000fe200078e0097 */
[----:B------:R-:W-:-:S04]  /*e2f0*/  PRMT R159, RZ, 0x7610, R159 ;  /* 0x00007610ff9f7816 */ /* 0x000fc8000000009f */
[----:B------:R0:W3:Y:S01]  /*e300*/  @!P0 LDG.E.U16 R164, desc[UR14][R6.64] ;  /* 0x0000000e06a48981 */ /* 0x0000e2000c1e1500 */
[----:B------:R-:W-:Y:S02]  /*e310*/  PRMT R23, RZ, 0x7610, R23 ;  /* 0x00007610ff177816 */ /* 0x000fe40000000017 */
[----:B------:R-:W-:Y:S01]  /*e320*/  PRMT R17, RZ, 0x7610, R17 ;  /* 0x00007610ff117816 */ /* 0x000fe20000000011 */
[----:B0-----:R-:W-:Y:S02]  /*e330*/  @!P0 IMAD.MOV.U32 R7, RZ, RZ, R148 ;  /* 0x000000ffff078224 */ /* 0x001fe400078e0094 */
[----:B------:R-:W-:-:S05]  /*e340*/  @!P0 IMAD.MOV.U32 R6, RZ, RZ, R142 ;  /* 0x000000ffff068224 */ /* 0x000fca00078e008e */
[----:B------:R0:W3:Y:S02]  /*e350*/  @!P0 LDG.E.U16 R159, desc[UR14][R6.64] ;  /* 0x0000000e069f8981 */ /* 0x0000e4000c1e1500 */
[----:B0-----:R-:W-:Y:S02]  /*e360*/  @!P0 IMAD.MOV.U32 R6, RZ, RZ, R149 ;  /* 0x000000ffff068224 */ /* 0x001fe400078e0095 */
[----:B------:R-:W-:Y:S01]  /*e370*/  STS.U16 [R150+UR12+0x8100], R192 ;  /* 0x008100c096007988 */ /* 0x000fe2000800040c */
[----:B------:R-:W-:-:S03]  /*e380*/  PRMT R16, RZ, 0x7610, R16 ;  /* 0x00007610ff107816 */ /* 0x000fc60000000010 */
[----:B------:R-:W-:Y:S04]  /*e390*/  STL [R1+0x80c], R3 ;  /* 0x00080c0301007387 */ /* 0x000fe80000100800 */
[----:B------:R-:W-:Y:S04]  /*e3a0*/  STS.U16 [R150+UR12+0x8500], R188 ;  /* 0x008500bc96007988 */ /* 0x000fe8000800040c */
[----:B------:R-:W3:Y:S04]  /*e3b0*/  LDL R153, [R1+0x59c] ;  /* 0x00059c0001997983 */ /* 0x000ee80000100800 */
[----:B------:R-:W-:Y:S01]  /*e3c0*/  STS.U16 [R150+UR12+0x8900], R177 ;  /* 0x008900b196007988 */ /* 0x000fe2000800040c */
[----:B------:R-:W-:-:S03]  /*e3d0*/  PRMT R14, RZ, 0x7610, R14 ;  /* 0x00007610ff0e7816 */ /* 0x000fc6000000000e */
[----:B------:R-:W-:Y:S04]  /*e3e0*/  STS.U16 [R150+UR12+0x8d00], R163 ;  /* 0x008d00a396007988 */ /* 0x000fe8000800040c */
[----:B------:R-:W-:Y:S04]  /*e3f0*/  STS.U16 [R150+UR12+0x9100], R156 ;  /* 0x0091009c96007988 */ /* 0x000fe8000800040c */
[----:B------:R-:W-:Y:S04]  /*e400*/  STS.U16 [R150+UR12+0x9500], R20 ;  /* 0x0095001496007988 */ /* 0x000fe8000800040c */
[----:B------:R-:W-:Y:S04]  /*e410*/  STS.U16 [R150+UR12+0x9900], R15 ;  /* 0x0099000f96007988 */ /* 0x000fe8000800040c */
[----:B------:R0:W-:Y:S04]  /*e420*/  STS.U16 [R150+UR12+0x9d00], R11 ;  /* 0x009d000b96007988 */ /* 0x0001e8000800040c */
[----:B0-----:R-:W3:Y:S01]  /*e430*/  LDL R150, [R1+0x5a0] ;  /* 0x0005a00001967983 */ /* 0x001ee20000100800 */
[----:B--2---:R-:W-:-:S05]  /*e440*/  @!P0 IMAD.MOV.U32 R7, RZ, RZ, R24 ;  /* 0x000000ffff078224 */ /* 0x004fca00078e0018 */
[----:B------:R0:W2:Y:S02]  /*e450*/  @!P0 LDG.E.U16 R23, desc[UR14][R6.64] ;  /* 0x0000000e06178981 */ /* 0x0000a4000c1e1500 */
[----:B0-----:R-:W-:Y:S02]  /*e460*/  @!P0 IMAD.MOV.U32 R6, RZ, RZ, R144 ;  /* 0x000000ffff068224 */ /* 0x001fe400078e0090 */
[----:B------:R-:W-:-:S05]  /*e470*/  @!P0 IMAD.MOV.U32 R7, RZ, RZ, R143 ;  /* 0x000000ffff078224 */ /* 0x000fca00078e008f */
[----:B------:R4:W2:Y:S02]  /*e480*/  @!P0 LDG.E.U16 R17, desc[UR14][R6.64] ;  /* 0x0000000e06118981 */ /* 0x0008a4000c1e1500 */
[----:B----4-:R-:W-:Y:S02]  /*e490*/  @!P0 IMAD.MOV.U32 R6, RZ, RZ, R25 ;  /* 0x000000ffff068224 */ /* 0x010fe400078e0019 */
[----:B---3--:R-:W-:-:S05]  /*e4a0*/  @!P0 IMAD.MOV.U32 R7, RZ, RZ, R145 ;  /* 0x000000ffff078224 */ /* 0x008fca00078e0091 */
[----:B------:R0:W3:Y:S02]  /*e4b0*/  @!P0 LDG.E.U16 R16, desc[UR14][R6.64] ;  /* 0x0000000e06108981 */ /* 0x0000e4000c1e1500 */
[----:B0-----:R-:W-:Y:S02]  /*e4c0*/  @!P0 IMAD.MOV.U32 R6, RZ, RZ, R248 ;  /* 0x000000ffff068224 */ /* 0x001fe400078e00f8 */
[----:B------:R-:W-:-:S05]  /*e4d0*/  @!P0 IMAD.MOV.U32 R7, RZ, RZ, R3 ;  /* 0x000000ffff078224 */ /* 0x000fca00078e0003 */
[----:B------:R0:W4:Y:S02]  /*e4e0*/  @!P0 LDG.E.U16 R14, desc[UR14][R6.64] ;  /* 0x0000000e060e8981 */ /* 0x000124000c1e1500 */
[----:B0-----:R-:W-:Y:S02]  /*e4f0*/  @!P0 IMAD.MOV.U32 R7, RZ, RZ, R147 ;  /* 0x000000ffff078224 */ /* 0x001fe400078e0093 */
[----:B------:R-:W2:Y:S01]  /*e500*/  LDL R147, [R1+0x57c] ;  /* 0x00057c0001937983 */ /* 0x000ea20000100800 */
[----:B------:R-:W-:Y:S01]  /*e510*/  PRMT R11, RZ, 0x7610, R11 ;  /* 0x00007610ff0b7816 */ /* 0x000fe2000000000b */
[----:B------:R-:W-:Y:S01]  /*e520*/  @!P0 IMAD.MOV.U32 R6, RZ, RZ, R141 ;  /* 0x000000ffff068224 */ /* 0x000fe200078e008d */
[----:B------:R-:W-:Y:S01]  /*e530*/  PRMT R15, RZ, 0x7610, R15 ;  /* 0x00007610ff0f7816 */ /* 0x000fe2000000000f */
[----:B------:R-:W3:Y:S04]  /*e540*/  LDL R141, [R1+0x580] ;  /* 0x00058000018d7983 */ /* 0x000ee80000100800 */
[----:B------:R0:W4:Y:S04]  /*e550*/  @!P0 LDG.E.U16 R11, desc[UR14][R6.64] ;  /* 0x0000000e060b8981 */ /* 0x000128000c1e1500 */
[----:B------:R-:W-:Y:S01]  /*e560*/  STL [R1+0x814], R247 ;  /* 0x000814f701007387 */ /* 0x000fe20000100800 */
[----:B0-----:R-:W-:-:S02]  /*e570*/  @!P0 IMAD.MOV.U32 R6, RZ, RZ, R247 ;  /* 0x000000ffff068224 */ /* 0x001fc400078e00f7 */
[----:B------:R-:W-:Y:S01]  /*e580*/  @!P0 IMAD.MOV.U32 R7, RZ, RZ, R246 ;  /* 0x000000ffff078224 */ /* 0x000fe200078e00f6 */
[----:B------:R-:W-:Y:S04]  /*e590*/  STL [R1+0x810], R246 ;  /* 0x000810f601007387 */ /* 0x000fe80000100800 */
[----:B------:R0:W4:Y:S01]  /*e5a0*/  @!P0 LDG.E.U16 R15, desc[UR14][R6.64] ;  /* 0x0000000e060f8981 */ /* 0x000122000c1e1500 */
[----:B------:R-:W-:-:S03]  /*e5b0*/  PRMT R211, RZ, 0x7610, R211 ;  /* 0x00007610ffd37816 */ /* 0x000fc600000000d3 */
[----:B------:R-:W4:Y:S01]  /*e5c0*/  LDL R3, [R1+0x560] ;  /* 0x0005600001037983 */ /* 0x000f220000100800 */
[----:B------:R-:W-:Y:S02]  /*e5d0*/  PRMT R210, RZ, 0x7610, R210 ;  /* 0x00007610ffd27816 */ /* 0x000fe400000000d2 */
[----:B------:R-:W-:Y:S02]  /*e5e0*/  PRMT R209, RZ, 0x7610, R209 ;  /* 0x00007610ffd17816 */ /* 0x000fe400000000d1 */
[----:B------:R-:W-:Y:S01]  /*e5f0*/  PRMT R156, RZ, 0x7610, R156 ;  /* 0x00007610ff9c7816 */ /* 0x000fe2000000009c */
[----:B0-----:R-:W-:Y:S01]  /*e600*/  @!P0 IMAD.MOV.U32 R6, RZ, RZ, R4 ;  /* 0x000000ffff068224 */ /* 0x001fe200078e0004 */
[----:B------:R-:W-:Y:S04]  /*e610*/  STS.U16 [R146+UR12+0x8180], R196 ;  /* 0x008180c492007988 */ /* 0x000fe8000800040c */
[----:B------:R-:W4:Y:S01]  /*e620*/  LDL R4, [R1+0x55c] ;  /* 0x00055c0001047983 */ /* 0x000f220000100800 */
[----:B------:R-:W-:-:S03]  /*e630*/  @!P0 IMAD.MOV.U32 R7, RZ, RZ, R235 ;  /* 0x000000ffff078224 */ /* 0x000fc600078e00eb */
[----:B------:R-:W-:Y:S04]  /*e640*/  STS.U16 [R146+UR12+0x8580], R194 ;  /* 0x008580c292007988 */ /* 0x000fe8000800040c */
[----:B------:R0:W4:Y:S04]  /*e650*/  @!P0 LDG.E.U16 R211, desc[UR14][R6.64] ;  /* 0x0000000e06d38981 */ /* 0x000128000c1e1500 */
[----:B------:R-:W4:Y:S01]  /*e660*/  LDL R235, [R1+0x4dc] ;  /* 0x0004dc0001eb7983 */ /* 0x000f220000100800 */
[----:B------:R-:W-:-:S03]  /*e670*/  PRMT R20, RZ, 0x7610, R20 ;  /* 0x00007610ff147816 */ /* 0x000fc60000000014 */
[----:B------:R-:W4:Y:S01]  /*e680*/  LDL R240, [R1+0x7e8] ;  /* 0x0007e80001f07983 */ /* 0x000f220000100800 */
[----:B0-----:R-:W-:-:S03]  /*e690*/  @!P0 IMAD.MOV.U32 R7, RZ, RZ, R153 ;  /* 0x000000ffff078224 */ /* 0x001fc600078e0099 */
[----:B------:R-:W4:Y:S01]  /*e6a0*/  LDL R153, [R1+0x53c] ;  /* 0x00053c0001997983 */ /* 0x000f220000100800 */
[----:B------:R-:W-:-:S03]  /*e6b0*/  @!P0 IMAD.MOV.U32 R6, RZ, RZ, R150 ;  /* 0x000000ffff068224 */ /* 0x000fc600078e0096 */
[----:B------:R-:W4:Y:S04]  /*e6c0*/  LDL R150, [R1+0x540] ;  /* 0x0005400001967983 */ /* 0x000f280000100800 */
[----:B------:R2:W4:Y:S02]  /*e6d0*/  @!P0 LDG.E.U16 R210, desc[UR14][R6.64] ;  /* 0x0000000e06d28981 */ /* 0x000524000c1e1500 */
[----:B--2---:R-:W-:Y:S02]  /*e6e0*/  @!P0 IMAD.MOV.U32 R7, RZ, RZ, R147 ;  /* 0x000000ffff078224 */ /* 0x004fe400078e0093 */
[----:B------:R-:W2:Y:S01]  /*e6f0*/  LDL R147, [R1+0x51c] ;  /* 0x00051c0001937983 */ /* 0x000ea20000100800 */
[----:B---3--:R-:W-:-:S03]  /*e700*/  @!P0 IMAD.MOV.U32 R6, RZ, RZ, R141 ;  /* 0x000000ffff068224 */ /* 0x008fc600078e008d */
[----:B------:R-:W3:Y:S04]  /*e710*/  LDL R141, [R1+0x520] ;  /* 0x00052000018d7983 */ /* 0x000ee80000100800 */
[----:B------:R4:W3:Y:S04]  /*e720*/  @!P0 LDG.E.U16 R209, desc[UR14][R6.64] ;  /* 0x0000000e06d18981 */ /* 0x0008e8000c1e1500 */
[----:B------:R-:W-:Y:S04]  /*e730*/  STS.U16 [R146+UR12+0x8980], R191 ;  /* 0x008980bf92007988 */ /* 0x000fe8000800040c */
[----:B------:R-:W-:Y:S01]  /*e740*/  STS.U16 [R146+UR12+0x8d80], R169 ;  /* 0x008d80a992007988 */ /* 0x000fe2000800040c */
[----:B----4-:R-:W-:-:S03]  /*e750*/  @!P0 IMAD.MOV.U32 R6, RZ, RZ, R3 ;  /* 0x000000ffff068224 */ /* 0x010fc600078e0003 */
[----:B------:R-:W4:Y:S01]  /*e760*/  LDL R3, [R1+0x500] ;  /* 0x0005000001037983 */ /* 0x000f220000100800 */
[----:B------:R-:W-:-:S03]  /*e770*/  @!P0 IMAD.MOV.U32 R7, RZ, RZ, R4 ;  /* 0x000000ffff078224 */ /* 0x000fc600078e0004 */
[----:B------:R-:W4:Y:S04]  /*e780*/  LDL R4, [R1+0x4fc] ;  /* 0x0004fc0001047983 */ /* 0x000f280000100800 */
[----:B------:R0:W4:Y:S04]  /*e790*/  @!P0 LDG.E.U16 R156, desc[UR14][R6.64] ;  /* 0x0000000e069c8981 */ /* 0x000128000c1e1500 */
[----:B------:R-:W-:Y:S04]  /*e7a0*/  STS.U16 [R146+UR12+0x9180], R162 ;  /* 0x009180a292007988 */ /* 0x000fe8000800040c */
[----:B------:R1:W-:Y:S01]  /*e7b0*/  STS.U16 [R146+UR12+0x9580], R154 ;  /* 0x0095809a92007988 */ /* 0x0003e2000800040c */
[----:B0-----:R-:W-:-:S03]  /*e7c0*/  @!P0 IMAD.MOV.U32 R7, RZ, RZ, R153 ;  /* 0x000000ffff078224 */ /* 0x001fc600078e0099 */
[----:B------:R-:W4:Y:S01]  /*e7d0*/  LDL R153, [R1+0x4e0] ;  /* 0x0004e00001997983 */ /* 0x000f220000100800 */
[----:B-1----:R-:W-:Y:S01]  /*e7e0*/  PRMT R154, RZ, 0x7610, R154 ;  /* 0x00007610ff9a7816 */ /* 0x002fe2000000009a */
[----:B------:R-:W-:Y:S02]  /*e7f0*/  @!P0 IMAD.MOV.U32 R6, RZ, RZ, R150 ;  /* 0x000000ffff068224 */ /* 0x000fe400078e0096 */
[----:B------:R-:W4:Y:S04]  /*e800*/  LDL R150, [R1+0x4bc] ;  /* 0x0004bc0001967983 */ /* 0x000f280000100800 */
[----:B------:R2:W4:Y:S02]  /*e810*/  @!P0 LDG.E.U16 R154, desc[UR14][R6.64] ;  /* 0x0000000e069a8981 */ /* 0x000524000c1e1500 */
[----:B--2---:R-:W-:-:S02]  /*e820*/  @!P0 IMAD.MOV.U32 R7, RZ, RZ, R147 ;  /* 0x000000ffff078224 */ /* 0x004fc400078e0093 */
[----:B------:R-:W2:Y:S01]  /*e830*/  LDL R147, [R1+0x4c0] ;  /* 0x0004c00001937983 */ /* 0x000ea20000100800 */
[----:B---3--:R-:W-:-:S03]  /*e840*/  @!P0 IMAD.MOV.U32 R6, RZ, RZ, R141 ;  /* 0x000000ffff068224 */ /* 0x008fc600078e008d */
[----:B------:R-:W-:Y:S04]  /*e850*/  STS.U16 [R146+UR12+0x9980], R21 ;  /* 0x0099801592007988 */ /* 0x000fe8000800040c */
[----:B------:R0:W-:Y:S04]  /*e860*/  STS.U16 [R146+UR12+0x9d80], R19 ;  /* 0x009d801392007988 */ /* 0x0001e8000800040c */
[----:B------:R-:W3:Y:S04]  /*e870*/  LDL R141, [R1+0x4a0] ;  /* 0x0004a000018d7983 */ /* 0x000ee80000100800 */
[----:B------:R4:W3:Y:S04]  /*e880*/  @!P0 LDG.E.U16 R20, desc[UR14][R6.64] ;  /* 0x0000000e06148981 */ /* 0x0008e8000c1e1500 */
[----:B0-----:R-:W3:Y:S01]  /*e890*/  LDL R146, [R1+0x49c] ;  /* 0x00049c0001927983 */ /* 0x001ee20000100800 */
[----:B------:R-:W-:Y:S01]  /*e8a0*/  PRMT R19, RZ, 0x7610, R19 ;  /* 0x00007610ff137816 */ /* 0x000fe20000000013 */
[----:B----4-:R-:W-:-:S02]  /*e8b0*/  @!P0 IMAD.MOV.U32 R6, RZ, RZ, R3 ;  /* 0x000000ffff068224 */ /* 0x010fc400078e0003 */
[----:B------:R-:W4:Y:S01]  /*e8c0*/  LDL R3, [R1+0x480] ;  /* 0x0004800001037983 */ /* 0x000f220000100800 */
[----:B------:R-:W-:-:S03]  /*e8d0*/  @!P0 IMAD.MOV.U32 R7, RZ, RZ, R4 ;  /* 0x000000ffff078224 */ /* 0x000fc600078e0004 */
[----:B------:R-:W4:Y:S01]  /*e8e0*/  LDL R4, [R1+0x47c] ;  /* 0x00047c0001047983 */ /* 0x000f220000100800 */
[----:B------:R-:W-:-:S03]  /*e8f0*/  PRMT R21, RZ, 0x7610, R21 ;  /* 0x00007610ff157816 */ /* 0x000fc60000000015 */
[----:B------:R0:W4:Y:S02]  /*e900*/  @!P0 LDG.E.U16 R19, desc[UR14][R6.64] ;  /* 0x0000000e06138981 */ /* 0x000124000c1e1500 */
[----:B0-----:R-:W-:Y:S02]  /*e910*/  @!P0 IMAD.MOV.U32 R7, RZ, RZ, R235 ;  /* 0x000000ffff078224 */ /* 0x001fe400078e00eb */
[----:B------:R-:W-:Y:S02]  /*e920*/  @!P0 IMAD.MOV.U32 R6, RZ, RZ, R153 ;  /* 0x000000ffff068224 */ /* 0x000fe400078e0099 */
[----:B------:R-:W4:Y:S04]  /*e930*/  LDL.LU R153, [R1+0x460] ;  /* 0x0004600001997983 */ /* 0x000f280000300800 */
[----:B------:R-:W4:Y:S04]  /*e940*/  LDL R241, [R1+0x45c] ;  /* 0x00045c0001f17983 */ /* 0x000f280000100800 */
[----:B------:R0:W4:Y:S04]  /*e950*/  @!P0 LDG.E.U16 R21, desc[UR14][R6.64] ;  /* 0x0000000e06158981 */ /* 0x000128000c1e1500 */
[----:B------:R-:W4:Y:S01]  /*e960*/  LDL R235, [R1+0x43c] ;  /* 0x00043c0001eb7983 */ /* 0x000f220000100800 */
[----:B0-----:R-:W-:-:S03]  /*e970*/  @!P0 IMAD.MOV.U32 R7, RZ, RZ, R150 ;  /* 0x000000ffff078224 */ /* 0x001fc600078e0096 */
[----:B------:R-:W4:Y:S01]  /*e980*/  LDL R150, [R1+0x440] ;  /* 0x0004400001967983 */ /* 0x000f220000100800 */
[----:B--2---:R-:W-:-:S03]  /*e990*/  @!P0 IMAD.MOV.U32 R6, RZ, RZ, R147 ;  /* 0x000000ffff068224 */ /* 0x004fc600078e0093 */
[----:B------:R-:W2:Y:S01]  /*e9a0*/  LDL R147, [R1+0x41c] ;  /* 0x00041c0001937983 */ /* 0x000ea20000100800 */
[----:B------:R-:W-:Y:S02]  /*e9b0*/  PRMT R213, RZ, 0x7610, R213 ;  /* 0x00007610ffd57816 */ /* 0x000fe400000000d5 */
[----:B------:R-:W-:-:S04]  /*e9c0*/  PRMT R219, RZ, 0x7610, R219 ;  /* 0x00007610ffdb7816 */ /* 0x000fc800000000db */
[----:B------:R3:W2:Y:S02]  /*e9d0*/  @!P0 LDG.E.U16 R213, desc[UR14][R6.64] ;  /* 0x0000000e06d58981 */ /* 0x0006a4000c1e1500 */
[----:B---3--:R-:W-:Y:S02]  /*e9e0*/  @!P0 IMAD.MOV.U32 R6, RZ, RZ, R141 ;  /* 0x000000ffff068224 */ /* 0x008fe400078e008d */
[----:B------:R-:W-:Y:S01]  /*e9f0*/  @!P0 IMAD.MOV.U32 R7, RZ, RZ, R146 ;  /* 0x000000ffff078224 */ /* 0x000fe200078e0092 */
[----:B------:R-:W-:Y:S01]  /*ea00*/  PRMT R218, RZ, 0x7610, R218 ;  /* 0x00007610ffda7816 */ /* 0x000fe200000000da */
[----:B------:R-:W3:Y:S04]  /*ea10*/  LDL R141, [R1+0x400] ;  /* 0x00040000018d7983 */ /* 0x000ee80000100800 */
[----:B------:R4:W3:Y:S01]  /*ea20*/  @!P0 LDG.E.U16 R219, desc[UR14][R6.64] ;  /* 0x0000000e06db8981 */ /* 0x0008e2000c1e1500 */
[----:B------:R-:W-:-:S03]  /*ea30*/  PRMT R217, RZ, 0x7610, R217 ;  /* 0x00007610ffd97816 */ /* 0x000fc600000000d9 */
[----:B------:R-:W3:Y:S01]  /*ea40*/  LDL R146, [R1+0x3fc] ;  /* 0x0003fc0001927983 */ /* 0x000ee20000100800 */
[----:B----4-:R-:W-:-:S03]  /*ea50*/  @!P0 IMAD.MOV.U32 R7, RZ, RZ, R4 ;  /* 0x000000ffff078224 */ /* 0x010fc600078e0004 */
[----:B------:R-:W4:Y:S01]  /*ea60*/  LDL R4, [R1+0x420] ;  /* 0x0004200001047983 */ /* 0x000f220000100800 */
[----:B------:R-:W-:Y:S01]  /*ea70*/  @!P0 IMAD.MOV.U32 R6, RZ, RZ, R3 ;  /* 0x000000ffff068224 */ /* 0x000fe200078e0003 */
[----:B------:R-:W-:Y:S02]  /*ea80*/  PRMT R216, RZ, 0x7610, R216 ;  /* 0x00007610ffd87816 */ /* 0x000fe400000000d8 */
[----:B------:R-:W-:Y:S04]  /*ea90*/  STS.U16 [R240+UR12+0x8200], R200 ;  /* 0x008200c8f0007988 */ /* 0x000fe8000800040c */
[----:B------:R0:W3:Y:S01]  /*eaa0*/  @!P0 LDG.E.U16 R218, desc[UR14][R6.64] ;  /* 0x0000000e06da8981 */ /* 0x0000e2000c1e1500 */
[----:B------:R-:W-:Y:S02]  /*eab0*/  PRMT R215, RZ, 0x7610, R215 ;  /* 0x00007610ffd77816 */ /* 0x000fe400000000d7 */
[----:B------:R-:W-:Y:S01]  /*eac0*/  PRMT R214, RZ, 0x7610, R214 ;  /* 0x00007610ffd67816 */ /* 0x000fe200000000d6 */
[----:B------:R-:W3:Y:S01]  /*ead0*/  LDL R3, [R1+0x7e4] ;  /* 0x0007e40001037983 */ /* 0x000ee20000100800 */
[----:B0-----:R-:W-:-:S02]  /*eae0*/  @!P0 IMAD.MOV.U32 R6, RZ, RZ, R153 ;  /* 0x000000ffff068224 */ /* 0x001fc400078e0099 */
[----:B------:R-:W-:Y:S01]  /*eaf0*/  @!P0 IMAD.MOV.U32 R7, RZ, RZ, R241 ;  /* 0x000000ffff078224 */ /* 0x000fe200078e00f1 */
[----:B------:R-:W-:Y:S04]  /*eb00*/  STS.U16 [R240+UR12+0x8600], R198 ;  /* 0x008600c6f0007988 */ /* 0x000fe8000800040c */
[----:B------:R0:W3:Y:S04]  /*eb10*/  @!P0 LDG.E.U16 R217, desc[UR14][R6.64] ;  /* 0x0000000e06d98981 */ /* 0x0000e8000c1e1500 */
[----:B------:R-:W3:Y:S01]  /*eb20*/  LDL R241, [R1+0x39c] ;  /* 0x00039c0001f17983 */ /* 0x000ee20000100800 */
[----:B0-----:R-:W-:-:S02]  /*eb30*/  @!P0 IMAD.MOV.U32 R7, RZ, RZ, R235 ;  /* 0x000000ffff078224 */ /* 0x001fc400078e00eb */
[----:B------:R-:W-:Y:S01]  /*eb40*/  @!P0 IMAD.MOV.U32 R6, RZ, RZ, R150 ;  /* 0x000000ffff068224 */ /* 0x000fe200078e0096 */
[----:B------:R-:W3:Y:S04]  /*eb50*/  LDL R235, [R1+0x3dc] ;  /* 0x0003dc0001eb7983 */ /* 0x000ee80000100800 */
[----:B------:R-:W3:Y:S04]  /*eb60*/  LDL R150, [R1+0x3e0] ;  /* 0x0003e00001967983 */ /* 0x000ee80000100800 */
[----:B------:R2:W3:Y:S02]  /*eb70*/  @!P0 LDG.E.U16 R216, desc[UR14][R6.64] ;  /* 0x0000000e06d88981 */ /* 0x0004e4000c1e1500 */
[----:B--2---:R-:W-:-:S02]  /*eb80*/  @!P0 IMAD.MOV.U32 R7, RZ, RZ, R147 ;  /* 0x000000ffff078224 */ /* 0x004fc400078e0093 */
[----:B------:R-:W2:Y:S04]  /*eb90*/  LDL R147, [R1+0x3bc] ;  /* 0x0003bc0001937983 */ /* 0x000ea80000100800 */
[----:B------:R-:W-:Y:S04]  /*eba0*/  STS.U16 [R240+UR12+0x8a00], R195 ;  /* 0x008a00c3f0007988 */ /* 0x000fe8000800040c */
[----:B------:R-:W-:Y:S04]  /*ebb0*/  STS.U16 [R240+UR12+0x8e00], R190 ;  /* 0x008e00bef0007988 */ /* 0x000fe8000800040c */
[----:B------:R-:W-:Y:S04]  /*ebc0*/  STS.U16 [R240+UR12+0x9200], R168 ;  /* 0x009200a8f0007988 */ /* 0x000fe8000800040c */
[----:B------:R-:W-:Y:S04]  /*ebd0*/  STS.U16 [R240+UR12+0x9600], R160 ;  /* 0x009600a0f0007988 */ /* 0x000fe8000800040c */
[----:B------:R-:W-:Y:S04]  /*ebe0*/  STS.U16 [R240+UR12+0x9a00], R155 ;  /* 0x009a009bf0007988 */ /* 0x000fe8000800040c */
[----:B------:R0:W-:Y:S04]  /*ebf0*/  STS.U16 [R240+UR12+0x9e00], R22 ;  /* 0x009e0016f0007988 */ /* 0x0001e8000800040c */
[----:B0-----:R-:W2:Y:S01]  /*ec00*/  LDL R240, [R1+0x3a0] ;  /* 0x0003a00001f07983 */ /* 0x001ea20000100800 */
[----:B----4-:R-:W-:-:S03]  /*ec10*/  @!P0 IMAD.MOV.U32 R6, RZ, RZ, R4 ;  /* 0x000000ffff068224 */ /* 0x010fc600078e0004 */
[----:B------:R-:W4:Y:S04]  /*ec20*/  LDL R4, [R1+0x3c0] ;  /* 0x0003c00001047983 */ /* 0x000f280000100800 */
[----:B------:R3:W4:Y:S01]  /*ec30*/  @!P0 LDG.E.U16 R215, desc[UR14][R6.64] ;  /* 0x0000000e06d78981 */ /* 0x000722000c1e1500 */
[----:B------:R-:W-:Y:S01]  /*ec40*/  PRMT R220, RZ, 0x7610, R220 ;  /* 0x00007610ffdc7816 */ /* 0x000fe200000000dc */
[----:B---3--:R-:W-:Y:S02]  /*ec50*/  @!P0 IMAD.MOV.U32 R6, RZ, RZ, R141 ;  /* 0x000000ffff068224 */ /* 0x008fe400078e008d */
[----:B------:R-:W-:Y:S01]  /*ec60*/  @!P0 IMAD.MOV.U32 R7, RZ, RZ, R146 ;  /* 0x000000ffff078224 */ /* 0x000fe200078e0092 */
[----:B------:R-:W3:Y:S04]  /*ec70*/  LDL R141, [R1+0x380] ;  /* 0x00038000018d7983 */ /* 0x000ee80000100800 */
[----:B------:R-:W3:Y:S04]  /*ec80*/  LDL R146, [R1+0x37c] ;  /* 0x00037c0001927983 */ /* 0x000ee80000100800 */
[----:B------:R0:W3:Y:S02]  /*ec90*/  @!P0 LDG.E.U16 R214, desc[UR14][R6.64] ;  /* 0x0000000e06d68981 */ /* 0x0000e4000c1e1500 */
[----:B0-----:R-:W-:-:S02]  /*eca0*/  @!P0 IMAD.MOV.U32 R7, RZ, RZ, R235 ;  /* 0x000000ffff078224 */ /* 0x001fc400078e00eb */
[----:B------:R-:W3:Y:S01]  /*ecb0*/  LDL R235, [R1+0x35c] ;  /* 0x00035c0001eb7983 */ /* 0x000ee20000100800 */
[----:B------:R-:W-:-:S03]  /*ecc0*/  @!P0 IMAD.MOV.U32 R6, RZ, RZ, R150 ;  /* 0x000000ffff068224 */ /* 0x000fc600078e0096 */
[----:B------:R-:W3:Y:S04]  /*ecd0*/  LDL R150, [R1+0x360] ;  /* 0x0003600001967983 */ /* 0x000ee80000100800 */
[----:B------:R2:W3:Y:S02]  /*ece0*/  @!P0 LDG.E.U16 R220, desc[UR14][R6.64] ;  /* 0x0000000e06dc8981 */ /* 0x0004e4000c1e1500 */
[----:B--2---:R-:W-:Y:S02]  /*ecf0*/  @!P0 IMAD.MOV.U32 R7, RZ, RZ, R147 ;  /* 0x000000ffff078224 */ /* 0x004fe400078e0093 */
[----:B------:R-:W2:Y:S01]  /*ed00*/  LDL R147, [R1+0x33c] ;  /* 0x00033c0001937983 */ /* 0x000ea20000100800 */
[----:B------:R-:W-:Y:S02]  /*ed10*/  PRMT R222, RZ, 0x7610, R222 ;  /* 0x00007610ffde7816 */ /* 0x000fe400000000de */
[----:B------:R-:W-:-:S02]  /*ed20*/  PRMT R223, RZ, 0x7610, R223 ;  /* 0x00007610ffdf7816 */ /* 0x000fc400000000df */
[----:B------:R-:W-:Y:S02]  /*ed30*/  PRMT R229, RZ, 0x7610, R229 ;  /* 0x00007610ffe57816 */ /* 0x000fe400000000e5 */
[----:B------:R-:W-:Y:S01]  /*ed40*/  PRMT R228, RZ, 0x7610, R228 ;  /* 0x00007610ffe47816 */ /* 0x000fe200000000e4 */
[----:B----4-:R-:W-:Y:S02]  /*ed50*/  @!P0 IMAD.MOV.U32 R6, RZ, RZ, R4 ;  /* 0x000000ffff068224 */ /* 0x010fe400078e0004 */
[----:B------:R-:W4:Y:S04]  /*ed60*/  LDL R4, [R1+0x340] ;  /* 0x0003400001047983 */ /* 0x000f280000100800 */
[----:B------:R0:W4:Y:S02]  /*ed70*/  @!P0 LDG.E.U16 R222, desc[UR14][R6.64] ;  /* 0x0000000e06de8981 */ /* 0x000124000c1e1500 */
[----:B0-----:R-:W-:-:S02]  /*ed80*/  @!P0 IMAD.MOV.U32 R6, RZ, RZ, R240 ;  /* 0x000000ffff068224 */ /* 0x001fc400078e00f0 */
[----:B------:R-:W-:-:S05]  /*ed90*/  @!P0 IMAD.MOV.U32 R7, RZ, RZ, R241 ;  /* 0x000000ffff078224 */ /* 0x000fca00078e00f1 */
[----:B------:R3:W4:Y:S02]  /*eda0*/  @!P0 LDG.E.U16 R223, desc[UR14][R6.64] ;  /* 0x0000000e06df8981 */ /* 0x000724000c1e1500 */
[----:B---3--:R-:W-:Y:S02]  /*edb0*/  @!P0 IMAD.MOV.U32 R6, RZ, RZ, R141 ;  /* 0x000000ffff068224 */ /* 0x008fe400078e008d */
[----:B------:R-:W-:Y:S01]  /*edc0*/  @!P0 IMAD.MOV.U32 R7, RZ, RZ, R146 ;  /* 0x000000ffff078224 */ /* 0x000fe200078e0092 */
[----:B------:R-:W3:Y:S04]  /*edd0*/  LDL R141, [R1+0x320] ;  /* 0x00032000018d7983 */ /* 0x000ee80000100800 */
[----:B------:R-:W3:Y:S04]  /*ede0*/  LDL R146, [R1+0x31c] ;  /* 0x00031c0001927983 */ /* 0x000ee80000100800 */
[----:B------:R0:W3:Y:S02]  /*edf0*/  @!P0 LDG.E.U16 R229, desc[UR14][R6.64] ;  /* 0x0000000e06e58981 */ /* 0x0000e4000c1e1500 */
[----:B0-----:R-:W-:-:S02]  /*ee00*/  @!P0 IMAD.MOV.U32 R6, RZ, RZ, R150 ;  /* 0x000000ffff068224 */ /* 0x001fc400078e0096 */
[----:B------:R-:W-:Y:S02]  /*ee10*/  @!P0 IMAD.MOV.U32 R7, RZ, RZ, R235 ;  /* 0x000000ffff078224 */ /* 0x000fe400078e00eb */
[----:B------:R-:W3:Y:S04]  /*ee20*/  LDL.LU R235, [R1+0x2dc] ;  /* 0x0002dc0001eb7983 */ /* 0x000ee80000300800 */
[----:B------:R2:W3:Y:S01]  /*ee30*/  @!P0 LDG.E.U16 R228, desc[UR14][R6.64] ;  /* 0x0000000e06e48981 */ /* 0x0004e2000c1e1500 */
[----:B------:R-:W-:-:S03]  /*ee40*/  PRMT R227, RZ, 0x7610, R227 ;  /* 0x00007610ffe37816 */ /* 0x000fc600000000e3 */
[----:B------:R-:W3:Y:S04]  /*ee50*/  LDL R240, [R1+0x2fc] ;  /* 0x0002fc0001f07983 */ /* 0x000ee80000100800 */
[----:B------:R-:W3:Y:S01]  /*ee60*/  LDL R249, [R1+0x7e0] ;  /* 0x0007e00001f97983 */ /* 0x000ee20000100800 */
[----:B--2---:R-:W-:-:S03]  /*ee70*/  @!P0 IMAD.MOV.U32 R7, RZ, RZ, R147 ;  /* 0x000000ffff078224 */ /* 0x004fc600078e0093 */
[----:B------:R-:W2:Y:S01]  /*ee80*/  LDL R147, [R1+0x300] ;  /* 0x0003000001937983 */ /* 0x000ea20000100800 */
[----:B------:R-:W-:-:S03]  /*ee90*/  PRMT R226, RZ, 0x7610, R226 ;  /* 0x00007610ffe27816 */ /* 0x000fc600000000e2 */
[----:B------:R-:W-:Y:S04]  /*eea0*/  STS.U16 [R3+UR12+0x8280], R208 ;  /* 0x008280d003007988 */ /* 0x000fe8000800040c */
[----:B------:R-:W-:Y:S04]  /*eeb0*/  STS.U16 [R3+UR12+0x8680], R202 ;  /* 0x008680ca03007988 */ /* 0x000fe8000800040c */
[----:B------:R-:W-:Y:S04]  /*eec0*/  STS.U16 [R3+UR12+0x8a80], R199 ;  /* 0x008a80c703007988 */ /* 0x000fe8000800040c */
[----:B------:R-:W-:Y:S04]  /*eed0*/  STS.U16 [R3+UR12+0x8e80], R197 ;  /* 0x008e80c503007988 */ /* 0x000fe8000800040c */
[----:B------:R-:W-:Y:S01]  /*eee0*/  STS.U16 [R3+UR12+0x9280], R180 ;  /* 0x009280b403007988 */ /* 0x000fe2000800040c */
[----:B----4-:R-:W-:-:S03]  /*eef0*/  @!P0 IMAD.MOV.U32 R6, RZ, RZ, R4 ;  /* 0x000000ffff068224 */ /* 0x010fc600078e0004 */
[----:B------:R-:W4:Y:S04]  /*ef00*/  LDL R4, [R1+0x2e0] ;  /* 0x0002e00001047983 */ /* 0x000f280000100800 */
[----:B------:R3:W4:Y:S04]  /*ef10*/  @!P0 LDG.E.U16 R227, desc[UR14][R6.64] ;  /* 0x0000000e06e38981 */ /* 0x000728000c1e1500 */
[----:B------:R-:W-:Y:S04]  /*ef20*/  STS.U16 [R3+UR12+0x9680], R166 ;  /* 0x009680a603007988 */ /* 0x000fe8000800040c */
[----:B------:R-:W-:Y:S04]  /*ef30*/  STS.U16 [R3+UR12+0x9a80], R161 ;  /* 0x009a80a103007988 */ /* 0x000fe8000800040c */
[----:B------:R0:W-:Y:S01]  /*ef40*/  STS.U16 [R3+UR12+0x9e80], R157 ;  /* 0x009e809d03007988 */ /* 0x0001e2000800040c */
[----:B---3--:R-:W-:-:S03]  /*ef50*/  @!P0 IMAD.MOV.U32 R6, RZ, RZ, R141 ;  /* 0x000000ffff068224 */ /* 0x008fc600078e008d */
[----:B------:R-:W3:Y:S01]  /*ef60*/  LDL.LU R141, [R1+0x2bc] ;  /* 0x0002bc00018d7983 */ /* 0x000ee20000300800 */
[----:B------:R-:W-:-:S03]  /*ef70*/  @!P0 IMAD.MOV.U32 R7, RZ, RZ, R146 ;  /* 0x000000ffff078224 */ /* 0x000fc600078e0092 */
[----:B------:R-:W3:Y:S04]  /*ef80*/  LDL R146, [R1+0x2c0] ;  /* 0x0002c00001927983 */ /* 0x000ee80000100800 */
[----:B------:R-:W3:Y:S04]  /*ef90*/  LDL R246, [R1+0x2a0] ;  /* 0x0002a00001f67983 */ /* 0x000ee80000100800 */
[----:B------:R-:W3:Y:S04]  /*efa0*/  LDL.LU R150, [R1+0x29c] ;  /* 0x00029c0001967983 */ /* 0x000ee80000300800 */
[----:B------:R-:W3:Y:S04]  /*efb0*/  LDL.LU R247, [R1+0x280] ;  /* 0x0002800001f77983 */ /* 0x000ee80000300800 */
[----:B------:R2:W3:Y:S04]  /*efc0*/  @!P0 LDG.E.U16 R226, desc[UR14][R6.64] ;  /* 0x0000000e06e28981 */ /* 0x0004e8000c1e1500 */
[----:B0-----:R-:W3:Y:S04]  /*efd0*/  LDL.LU R3, [R1+0x200] ;  /* 0x0002000001037983 */ /* 0x001ee80000300800 */
[----:B------:R-:W3:Y:S01]  /*efe0*/  LDL.LU R241, [R1+0x21c] ;  /* 0x00021c0001f17983 */ /* 0x000ee20000300800 */
[----:B--2---:R-:W-:-:S03]  /*eff0*/  @!P0 IMAD.MOV.U32 R6, RZ, RZ, R147 ;  /* 0x000000ffff068224 */ /* 0x004fc600078e0093 */
[----:B------:R-:W2:Y:S01]  /*f000*/  LDL.LU R147, [R1+0x27c] ;  /* 0x00027c0001937983 */ /* 0x000ea20000300800 */
[----:B------:R-:W-:Y:S01]  /*f010*/  PRMT R225, RZ, 0x7610, R225 ;  /* 0x00007610ffe17816 */ /* 0x000fe200000000e1 */
[----:B------:R-:W-:Y:S01]  /*f020*/  @!P0 IMAD.MOV.U32 R7, RZ, RZ, R240 ;  /* 0x000000ffff078224 */ /* 0x000fe200078e00f0 */
[----:B------:R-:W-:-:S04]  /*f030*/  PRMT R230, RZ, 0x7610, R230 ;  /* 0x00007610ffe67816 */ /* 0x000fc800000000e6 */
[----:B------:R0:W2:Y:S01]  /*f040*/  @!P0 LDG.E.U16 R225, desc[UR14][R6.64] ;  /* 0x0000000e06e18981 */ /* 0x0000a2000c1e1500 */
[----:B------:R-:W-:Y:S01]  /*f050*/  PRMT R231, RZ, 0x7610, R231 ;  /* 0x00007610ffe77816 */ /* 0x000fe200000000e7 */
[----:B0-----:R-:W-:Y:S01]  /*f060*/  @!P0 IMAD.MOV.U32 R7, RZ, RZ, R235 ;  /* 0x000000ffff078224 */ /* 0x001fe200078e00eb */
[----:B------:R-:W-:Y:S01]  /*f070*/  PRMT R224, RZ, 0x7610, R224 ;  /* 0x00007610ffe07816 */ /* 0x000fe200000000e0 */
[----:B------:R0:W-:Y:S01]  /*f080*/  STS.U16 [R249+UR12+0x8300], R221 ;  /* 0x008300ddf9007988 */ /* 0x0001e2000800040c */
[----:B----4-:R-:W-:Y:S01]  /*f090*/  @!P0 IMAD.MOV.U32 R6, RZ, RZ, R4 ;  /* 0x000000ffff068224 */ /* 0x010fe200078e0004 */
[----:B0-----:R-:W-:Y:S02]  /*f0a0*/  PRMT R221, RZ, 0x7610, R221 ;  /* 0x00007610ffdd7816 */ /* 0x001fe400000000dd */
[----:B------:R-:W4:Y:S04]  /*f0b0*/  LDL.LU R4, [R1+0x25c] ;  /* 0x00025c0001047983 */ /* 0x000f280000300800 */
[----:B------:R3:W4:Y:S04]  /*f0c0*/  @!P0 LDG.E.U16 R230, desc[UR14][R6.64] ;  /* 0x0000000e06e68981 */ /* 0x000728000c1e1500 */
[----:B------:R-:W4:Y:S01]  /*f0d0*/  LDL.LU R240, [R1+0x23c] ;  /* 0x00023c0001f07983 */ /* 0x000f220000300800 */
[----:B---3--:R-:W-:-:S02]  /*f0e0*/  @!P0 IMAD.MOV.U32 R7, RZ, RZ, R141 ;  /* 0x000000ffff078224 */ /* 0x008fc400078e008d */
[----:B------:R-:W-:Y:S02]  /*f0f0*/  @!P0 IMAD.MOV.U32 R6, RZ, RZ, R146 ;  /* 0x000000ffff068224 */ /* 0x000fe400078e0092 */
[----:B------:R-:W3:Y:S04]  /*f100*/  LDL.LU R146, [R1+0x240] ;  /* 0x0002400001927983 */ /* 0x000ee80000300800 */
[----:B------:R0:W3:Y:S02]  /*f110*/  @!P0 LDG.E.U16 R231, desc[UR14][R6.64] ;  /* 0x0000000e06e78981 */ /* 0x0000e4000c1e1500 */
[----:B0-----:R-:W-:Y:S02]  /*f120*/  @!P0 IMAD.MOV.U32 R6, RZ, RZ, R246 ;  /* 0x000000ffff068224 */ /* 0x001fe400078e00f6 */
[----:B------:R-:W-:Y:S01]  /*f130*/  @!P0 IMAD.MOV.U32 R7, RZ, RZ, R150 ;  /* 0x000000ffff078224 */ /* 0x000fe200078e0096 */
[----:B------:R-:W3:Y:S04]  /*f140*/  LDL.LU R246, [R1+0x220] ;  /* 0x0002200001f67983 */ /* 0x000ee80000300800 */
[----:B------:R0:W3:Y:S04]  /*f150*/  @!P0 LDG.E.U16 R224, desc[UR14][R6.64] ;  /* 0x0000000e06e08981 */ /* 0x0000e8000c1e1500 */
[----:B------:R1:W-:Y:S01]  /*f160*/  STL [R1+0x888], R247 ;  /* 0x000888f701007387 */ /* 0x0003e20000100800 */
[----:B0-----:R-:W-:-:S02]  /*f170*/  @!P0 IMAD.MOV.U32 R6, RZ, RZ, R247 ;  /* 0x000000ffff068224 */ /* 0x001fc400078e00f7 */
[----:B-1----:R-:W-:Y:S02]  /*f180*/  IMAD.MOV.U32 R247, RZ, RZ, R24 ;  /* 0x000000fffff77224 */ /* 0x002fe400078e0018 */
[----:B------:R-:W3:Y:S01]  /*f190*/  LDL.LU R24, [R1+0xaf4] ;  /* 0x000af40001187983 */ /* 0x000ee20000300800 */
[----:B--2---:R-:W-:-:S05]  /*f1a0*/  @!P0 IMAD.MOV.U32 R7, RZ, RZ, R147 ;  /* 0x000000ffff078224 */ /* 0x004fca00078e0093 */
[----:B------:R0:W2:Y:S04]  /*f1b0*/  @!P0 LDG.E.U16 R221, desc[UR14][R6.64] ;  /* 0x0000000e06dd8981 */ /* 0x0000a8000c1e1500 */
[----:B------:R-:W0:Y:S04]  /*f1c0*/  LDL R7, [R1+0x260] ;  /* 0x0002600001077983 */ /* 0x000e280000100800 */
[----:B------:R1:W-:Y:S01]  /*f1d0*/  STS.U16 [R249+UR12+0x8700], R212 ;  /* 0x008700d4f9007988 */ /* 0x0003e2000800040c */
[----:B------:R-:W-:Y:S02]  /*f1e0*/  PRMT R208, RZ, 0x7610, R208 ;  /* 0x00007610ffd07816 */ /* 0x000fe400000000d0 */
[----:B-1----:R-:W-:Y:S01]  /*f1f0*/  PRMT R212, RZ, 0x7610, R212 ;  /* 0x00007610ffd47816 */ /* 0x002fe200000000d4 */
[----:B------:R1:W-:Y:S04]  /*f200*/  STS.U16 [R249+UR12+0x8b00], R207 ;  /* 0x008b00cff9007988 */ /* 0x0003e8000800040c */
[----:B------:R-:W-:Y:S04]  /*f210*/  STS.U16 [R249+UR12+0x8f00], R201 ;  /* 0x008f00c9f9007988 */ /* 0x000fe8000800040c */
[----:B------:R-:W-:Y:S01]  /*f220*/  STS.U16 [R249+UR12+0x9300], R193 ;  /* 0x009300c1f9007988 */ /* 0x000fe2000800040c */
[----:B-1----:R-:W-:-:S03]  /*f230*/  PRMT R207, RZ, 0x7610, R207 ;  /* 0x00007610ffcf7816 */ /* 0x002fc600000000cf */
[----:B------:R-:W-:Y:S04]  /*f240*/  STS.U16 [R249+UR12+0x9700], R173 ;  /* 0x009700adf9007988 */ /* 0x000fe8000800040c */
[----:B------:R1:W-:Y:S04]  /*f250*/  STL [R1+0x818], R241 ;  /* 0x000818f101007387 */ /* 0x0003e80000100800 */
[----:B------:R-:W-:Y:S04]  /*f260*/  STS.U16 [R249+UR12+0x9b00], R167 ;  /* 0x009b00a7f9007988 */ /* 0x000fe8000800040c */
[----:B------:R1:W-:Y:S01]  /*f270*/  STS.U16 [R249+UR12+0x9f00], R5 ;  /* 0x009f0005f9007988 */ /* 0x0003e2000800040c */
[----:B0-----:R-:W-:-:S02]  /*f280*/  @!P0 IMAD.MOV.U32 R6, RZ, RZ, R7 ;  /* 0x000000ffff068224 */ /* 0x001fc400078e0007 */
[----:B----4-:R-:W-:-:S05]  /*f290*/  @!P0 IMAD.MOV.U32 R7, RZ, RZ, R4 ;  /* 0x000000ffff078224 */ /* 0x010fca00078e0004 */
[----:B------:R3:W4:Y:S02]  /*f2a0*/  @!P0 LDG.E.U16 R212, desc[UR14][R6.64] ;  /* 0x0000000e06d48981 */ /* 0x000724000c1e1500 */
[----:B---3--:R-:W-:Y:S02]  /*f2b0*/  @!P0 IMAD.MOV.U32 R6, RZ, RZ, R146 ;  /* 0x000000ffff068224 */ /* 0x008fe400078e0092 */
[----:B------:R-:W-:-:S05]  /*f2c0*/  @!P0 IMAD.MOV.U32 R7, RZ, RZ, R240 ;  /* 0x000000ffff078224 */ /* 0x000fca00078e00f0 */
[----:B------:R0:W3:Y:S02]  /*f2d0*/  @!P0 LDG.E.U16 R208, desc[UR14][R6.64] ;  /* 0x0000000e06d08981 */ /* 0x0000e4000c1e1500 */
[----:B0-----:R-:W-:Y:S02]  /*f2e0*/  @!P0 IMAD.MOV.U32 R6, RZ, RZ, R246 ;  /* 0x000000ffff068224 */ /* 0x001fe400078e00f6 */
[----:B------:R-:W-:Y:S02]  /*f2f0*/  @!P0 IMAD.MOV.U32 R7, RZ, RZ, R241 ;  /* 0x000000ffff078224 */ /* 0x000fe400078e00f1 */
[----:B-1----:R-:W-:Y:S02]  /*f300*/  IMAD.MOV.U32 R241, RZ, RZ, R25 ;  /* 0x000000fffff17224 */ /* 0x002fe400078e0019 */
[----:B------:R-:W2:Y:S04]  /*f310*/  LDL.LU R25, [R1+0xaf0] ;  /* 0x000af00001197983 */ /* 0x000ea80000300800 */
[----:B------:R0:W3:Y:S04]  /*f320*/  @!P0 LDG.E.U16 R207, desc[UR14][R6.64] ;  /* 0x0000000e06cf8981 */ /* 0x0000e8000c1e1500 */
[----:B------:R-:W4:Y:S04]  /*f330*/  LDL.LU R249, [R1+0xaec] ;  /* 0x000aec0001f97983 */ /* 0x000f280000300800 */
[----:B------:R1:W-:Y:S01]  /*f340*/  STL [R1+0x820], R3 ;  /* 0x0008200301007387 */ /* 0x0003e20000100800 */
[----:B0-----:R-:W-:-:S02]  /*f350*/  @!P0 IMAD.MOV.U32 R6, RZ, RZ, R3 ;  /* 0x000000ffff068224 */ /* 0x001fc400078e0003 */
[----:B------:R-:W-:Y:S02]  /*f360*/  @!P0 IMAD.MOV.U32 R7, RZ, RZ, R252 ;  /* 0x000000ffff078224 */ /* 0x000fe400078e00fc */
[----:B-1----:R-:W-:Y:S02]  /*f370*/  IMAD.MOV.U32 R3, RZ, RZ, R248 ;  /* 0x000000ffff037224 */ /* 0x002fe400078e00f8 */
[----:B------:R-:W3:Y:S04]  /*f380*/  LDL.LU R248, [R1+0xae8] ;  /* 0x000ae80001f87983 */ /* 0x000ee80000300800 */
[----:B------:R0:W-:Y:S04]  /*f390*/  STL [R1+0x81c], R252 ;  /* 0x00081cfc01007387 */ /* 0x0001e80000100800 */
[----:B0-----:R-:W2:Y:S01]  /*f3a0*/  LDL R252, [R1+0x7dc] ;  /* 0x0007dc0001fc7983 */ /* 0x001ea20000100800 */
[----:B------:R-:W-:-:S06]  /*f3b0*/  PRMT R202, RZ, 0x7610, R202 ;  /* 0x00007610ffca7816 */ /* 0x000fcc00000000ca */
[----:B------:R0:W3:Y:S02]  /*f3c0*/  @!P0 LDG.E.U16 R202, desc[UR14][R6.64] ;  /* 0x0000000e06ca8981 */ /* 0x0000e4000c1e1500 */
[----:B0-----:R-:W-:Y:S02]  /*f3d0*/  @!P0 IMAD.MOV.U32 R6, RZ, RZ, R245 ;  /* 0x000000ffff068224 */ /* 0x001fe400078e00f5 */
[----:B--2---:R0:W-:Y:S04]  /*f3e0*/  STS.U16 [R252+UR12+0x8380], R238 ;  /* 0x008380eefc007988 */ /* 0x0041e8000800040c */
[----:B0-----:R-:W2:Y:S04]  /*f3f0*/  LDL R238, [R1+0x7b4] ;  /* 0x0007b40001ee7983 */ /* 0x001ea80000100800 */
[----:B------:R0:W-:Y:S04]  /*f400*/  STL [R1+0x828], R245 ;  /* 0x000828f501007387 */ /* 0x0001e80000100800 */
[----:B0-----:R-:W4:Y:S01]  /*f410*/  LDL R245, [R1+0x7b0] ;  /* 0x0007b00001f57983 */ /* 0x001f220000100800 */
[----:B------:R-:W-:Y:S01]  /*f420*/  PRMT R201, RZ, 0x7610, R201 ;  /* 0x00007610ffc97816 */ /* 0x000fe200000000c9 */
[----:B------:R-:W-:Y:S01]  /*f430*/  @!P0 IMAD.MOV.U32 R7, RZ, RZ, R244 ;  /* 0x000000ffff078224 */ /* 0x000fe200078e00f4 */
[----:B------:R-:W-:-:S04]  /*f440*/  PRMT R200, RZ, 0x7610, R200 ;  /* 0x00007610ffc87816 */ /* 0x000fc800000000c8 */
[----:B------:R2:W3:Y:S04]  /*f450*/  @!P0 LDG.E.U16 R201, desc[UR14][R6.64] ;  /* 0x0000000e06c98981 */ /* 0x0004e8000c1e1500 */
[----:B------:R-:W-:Y:S01]  /*f460*/  STL [R1+0x824], R244 ;  /* 0x000824f401007387 */ /* 0x000fe20000100800 */
[----:B------:R-:W-:-:S03]  /*f470*/  PRMT R199, RZ, 0x7610, R199 ;  /* 0x00007610ffc77816 */ /* 0x000fc600000000c7 */
[----:B------:R-:W-:Y:S01]  /*f480*/  STS.U16 [R252+UR12+0x8780], R237 ;  /* 0x008780edfc007988 */ /* 0x000fe2000800040c */
[----:B--2---:R-:W-:Y:S02]  /*f490*/  @!P0 IMAD.MOV.U32 R6, RZ, RZ, R238 ;  /* 0x000000ffff068224 */ /* 0x004fe400078e00ee */
[----:B----4-:R-:W-:Y:S01]  /*f4a0*/  @!P0 IMAD.MOV.U32 R7, RZ, RZ, R245 ;  /* 0x000000ffff078224 */ /* 0x010fe200078e00f5 */
[----:B------:R0:W-:Y:S04]  /*f4b0*/  STS.U16 [R252+UR12+0x8b80], R236 ;  /* 0x008b80ecfc007988 */ /* 0x0001e8000800040c */
[----:B------:R1:W2:Y:S04]  /*f4c0*/  @!P0 LDG.E.U16 R200, desc[UR14][R6.64] ;  /* 0x0000000e06c88981 */ /* 0x0002a8000c1e1500 */
[----:B------:R-:W4:Y:S04]  /*f4d0*/  LDL R245, [R1+0x534] ;  /* 0x0005340001f57983 */ /* 0x000f280000100800 */
[----:B0-----:R-:W3:Y:S04]  /*f4e0*/  LDL R236, [R1+0x558] ;  /* 0x0005580001ec7983 */ /* 0x001ee80000100800 */
[----:B------:R-:W1:Y:S04]  /*f4f0*/  LDL R6, [R1+0x594] ;  /* 0x0005940001067983 */ /* 0x000e680000100800 */
[----:B------:R-:W1:Y:S04]  /*f500*/  LDL R7, [R1+0x598] ;  /* 0x0005980001077983 */ /* 0x000e680000100800 */
[----:B------:R0:W-:Y:S04]  /*f510*/  STS.U16 [R252+UR12+0x8f80], R234 ;  /* 0x008f80eafc007988 */ /* 0x0001e8000800040c */
[----:B------:R-:W2:Y:S04]  /*f520*/  LDL R244, [R1+0x538] ;  /* 0x0005380001f47983 */ /* 0x000ea80000100800 */
[----:B------:R-:W4:Y:S04]  /*f530*/  LDL R238, [R1+0x514] ;  /* 0x0005140001ee7983 */ /* 0x000f280000100800 */
[----:B0-----:R-:W2:Y:S04]  /*f540*/  LDL R234, [R1+0x554] ;  /* 0x0005540001ea7983 */ /* 0x001ea80000100800 */
[----:B------:R-:W4:Y:S01]  /*f550*/  LDL R237, [R1+0x518] ;  /* 0x0005180001ed7983 */ /* 0x000f220000100800 */
[----:B-1----:R-:W-:-:S04]  /*f560*/  @!P0 LOP3.LUT R7, R7, R6, RZ, 0x3c, !PT ;  /* 0x0000000607078212 */ /* 0x002fc800078e3cff */
[----:B------:R-:W-:-:S04]  /*f570*/  @!P0 LOP3.LUT R6, R7, R6, RZ, 0x3c, !PT ;  /* 0x0000000607068212 */ /* 0x000fc800078e3cff */
[----:B------:R-:W-:-:S05]  /*f580*/  @!P0 LOP3.LUT R7, R7, R6, RZ, 0x3c, !PT ;  /* 0x0000000607078212 */ /* 0x000fca00078e3cff */
[----:B------:R0:W4:Y:S04]  /*f590*/  @!P0 LDG.E.U16 R199, desc[UR14][R6.64] ;  /* 0x0000000e06c78981 */ /* 0x000128000c1e1500 */
[----:B------:R-:W0:Y:S04]  /*f5a0*/  LDL R6, [R1+0x574] ;  /* 0x0005740001067983 */ /* 0x000e280000100800 */
[----:B------:R-:W0:Y:S01]  /*f5b0*/  LDL R7, [R1+0x578] ;  /* 0x0005780001077983 */ /* 0x000e220000100800 */
[----:B------:R-:W-:Y:S02]  /*f5c0*/  PRMT R198, RZ, 0x7610, R198 ;  /* 0x00007610ffc67816 */ /* 0x000fe400000000c6 */
[----:B------:R-:W-:-:S02]  /*f5d0*/  PRMT R197, RZ, 0x7610, R197 ;  /* 0x00007610ffc57816 */ /* 0x000fc400000000c5 */
[----:B------:R-:W-:Y:S02]  /*f5e0*/  PRMT R196, RZ, 0x7610, R196 ;  /* 0x00007610ffc47816 */ /* 0x000fe400000000c4 */
[----:B------:R-:W-:Y:S02]  /*f5f0*/  PRMT R195, RZ, 0x7610, R195 ;  /* 0x00007610ffc37816 */ /* 0x000fe400000000c3 */
[----:B0-----:R-:W-:-:S04]  /*f600*/  @!P0 LOP3.LUT R7, R7, R6, RZ, 0x3c, !PT ;  /* 0x0000000607078212 */ /* 0x001fc800078e3cff */
[----:B------:R-:W-:-:S04]  /*f610*/  @!P0 LOP3.LUT R6, R7, R6, RZ, 0x3c, !PT ;  /* 0x0000000607068212 */ /* 0x000fc800078e3cff */
[----:B------:R-:W-:-:S05]  /*f620*/  @!P0 LOP3.LUT R7, R7, R6, RZ, 0x3c, !PT ;  /* 0x0000000607078212 */ /* 0x000fca00078e3cff */
[----:B------:R3:W4:Y:S02]  /*f630*/  @!P0 LDG.E.U16 R198, desc[UR14][R6.64] ;  /* 0x0000000e06c68981 */ /* 0x000724000c1e1500 */
[----:B---3--:R-:W-:Y:S02]  /*f640*/  @!P0 IMAD.MOV.U32 R6, RZ, RZ, R236 ;  /* 0x000000ffff068224 */ /* 0x008fe400078e00ec */
[----:B--2---:R-:W-:Y:S02]  /*f650*/  @!P0 IMAD.MOV.U32 R7, RZ, RZ, R234 ;  /* 0x000000ffff078224 */ /* 0x004fe400078e00ea */
[----:B------:R-:W2:Y:S04]  /*f660*/  LDL R234, [R1+0x4f8] ;  /* 0x0004f80001ea7983 */ /* 0x000ea80000100800 */
[----:B------:R0:W3:Y:S02]  /*f670*/  @!P0 LDG.E.U16 R197, desc[UR14][R6.64] ;  /* 0x0000000e06c58981 */ /* 0x0000e4000c1e1500 */
[----:B0-----:R-:W-:-:S02]  /*f680*/  @!P0 IMAD.MOV.U32 R6, RZ, RZ, R244 ;  /* 0x000000ffff068224 */ /* 0x001fc400078e00f4 */
[----:B----4-:R-:W-:-:S05]  /*f690*/  @!P0 IMAD.MOV.U32 R7, RZ, RZ, R245 ;  /* 0x000000ffff078224 */ /* 0x010fca00078e00f5 */
[----:B------:R0:W4:Y:S02]  /*f6a0*/  @!P0 LDG.E.U16 R196, desc[UR14][R6.64] ;  /* 0x0000000e06c48981 */ /* 0x000124000c1e1500 */
[----:B0-----:R-:W-:Y:S02]  /*f6b0*/  @!P0 IMAD.MOV.U32 R6, RZ, RZ, R237 ;  /* 0x000000ffff068224 */ /* 0x001fe400078e00ed */
[----:B------:R-:W-:-:S05]  /*f6c0*/  @!P0 IMAD.MOV.U32 R7, RZ, RZ, R238 ;  /* 0x000000ffff078224 */ /* 0x000fca00078e00ee */
[----:B------:R2:W4:Y:S04]  /*f6d0*/  @!P0 LDG.E.U16 R195, desc[UR14][R6.64] ;  /* 0x0000000e06c38981 */ /* 0x000528000c1e1500 */
[----:B------:R-:W3:Y:S01]  /*f6e0*/  LDL R7, [R1+0x4f4] ;  /* 0x0004f40001077983 */ /* 0x000ee20000100800 */
[----:B------:R-:W-:-:S03]  /*f6f0*/  PRMT R194, RZ, 0x7610, R194 ;  /* 0x00007610ffc27816 */ /* 0x000fc600000000c2 */
[----:B------:R0:W-:Y:S01]  /*f700*/  STS.U16 [R252+UR12+0x9380], R233 ;  /* 0x009380e9fc007988 */ /* 0x0001e2000800040c */
[----:B------:R-:W-:-:S03]  /*f710*/  IMAD.MOV.U32 R237, RZ, RZ, R241 ;  /* 0x000000ffffed7224 */ /* 0x000fc600078e00f1 */
[----:B------:R1:W-:Y:S01]  /*f720*/  STS.U16 [R252+UR12+0x9780], R232 ;  /* 0x009780e8fc007988 */ /* 0x0003e2000800040c */
[----:B------:R-:W-:-:S03]  /*f730*/  IMAD.MOV.U32 R245, RZ, RZ, R3 ;  /* 0x000000fffff57224 */ /* 0x000fc600078e0003 */
[----:B------:R-:W-:Y:S01]  /*f740*/  STS.U16 [R252+UR12+0x9b80], R189 ;  /* 0x009b80bdfc007988 */ /* 0x000fe2000800040c */
[----:B------:R-:W-:-:S03]  /*f750*/  IMAD.MOV.U32 R236, RZ, RZ, R246 ;  /* 0x000000ffffec7224 */ /* 0x000fc600078e00f6 */
[----:B0-----:R-:W4:Y:S04]  /*f760*/  LDL R233, [R1+0x494] ;  /* 0x0004940001e97983 */ /* 0x001f280000100800 */
[----:B-1----:R-:W4:Y:S01]  /*f770*/  LDL R232, [R1+0x498] ;  /* 0x0004980001e87983 */ /* 0x002f220000100800 */
[----:B------:R-:W-:-:S03]  /*f780*/  IMAD.MOV.U32 R3, RZ, RZ, R240 ;  /* 0x000000ffff037224 */ /* 0x000fc600078e00f0 */
[----:B------:R0:W-:Y:S04]  /*f790*/  STS.U16 [R252+UR12+0x9f80], R175 ;  /* 0x009f80affc007988 */ /* 0x0001e8000800040c */
[----:B------:R-:W4:Y:S01]  /*f7a0*/  LDL.LU R244, [R1+0x218] ;  /* 0x0002180001f47983 */ /* 0x000f220000300800 */
[----:B------:R-:W-:-:S03]  /*f7b0*/  IMAD.MOV.U32 R238, RZ, RZ, R4 ;  /* 0x000000ffffee7224 */ /* 0x000fc600078e0004 */
[----:B0-----:R-:W4:Y:S04]  /*f7c0*/  LDL.LU R252, [R1+0x210] ;  /* 0x0002100001fc7983 */ /* 0x001f280000300800 */
[----:B------:R-:W4:Y:S04]  /*f7d0*/  LDL.LU R241, [R1+0x234] ;  /* 0x0002340001f17983 */ /* 0x000f280000300800 */
[----:B------:R-:W4:Y:S04]  /*f7e0*/  LDL.LU R246, [R1+0x22c] ;  /* 0x00022c0001f67983 */ /* 0x000f280000300800 */
[----:B------:R-:W4:Y:S04]  /*f7f0*/  LDL.LU R240, [R1+0x214] ;  /* 0x0002140001f07983 */ /* 0x000f280000300800 */
[----:B------:R-:W4:Y:S01]  /*f800*/  LDL.LU R4, [R1+0x20c] ;  /* 0x00020c0001047983 */ /* 0x000f220000300800 */
[----:B--2---:R-:W-:Y:S01]  /*f810*/  @!P0 IMAD.MOV.U32 R6, RZ, RZ, R234 ;  /* 0x000000ffff068224 */ /* 0x004fe200078e00ea */
[----:B------:R-:W-:-:S02]  /*f820*/  PRMT R193, RZ, 0x7610, R193 ;  /* 0x00007610ffc17816 */ /* 0x000fc400000000c1 */
[----:B------:R-:W2:Y:S04]  /*f830*/  LDL R234, [R1+0x478] ;  /* 0x0004780001ea7983 */ /* 0x000ea80000100800 */
[----:B---3--:R0:W3:Y:S04]  /*f840*/  @!P0 LDG.E.U16 R194, desc[UR14][R6.64] ;  /* 0x0000000e06c28981 */ /* 0x0080e8000c1e1500 */
[----:B------:R-:W0:Y:S04]  /*f850*/  LDL R6, [R1+0x4d4] ;  /* 0x0004d40001067983 */ /* 0x000e280000100800 */
[----:B------:R-:W0:Y:S02]  /*f860*/  LDL R7, [R1+0x4d8] ;  /* 0x0004d80001077983 */ /* 0x000e240000100800 */
[----:B0-----:R-:W-:-:S04]  /*f870*/  @!P0 LOP3.LUT R7, R7, R6, RZ, 0x3c, !PT ;  /* 0x0000000607078212 */ /* 0x001fc800078e3cff */
[----:B------:R-:W-:-:S04]  /*f880*/  @!P0 LOP3.LUT R6, R7, R6, RZ, 0x3c, !PT ;  /* 0x0000000607068212 */ /* 0x000fc800078e3cff */
[----:B------:R-:W-:-:S05]  /*f890*/  @!P0 LOP3.LUT R7, R7, R6, RZ, 0x3c, !PT ;  /* 0x0000000607078212 */ /* 0x000fca00078e3cff */
[----:B------:R0:W3:Y:S04]  /*f8a0*/  @!P0 LDG.E.U16 R193, desc[UR14][R6.64] ;  /* 0x0000000e06c18981 */ /* 0x0000e8000c1e1500 */
[----:B------:R-:W0:Y:S04]  /*f8b0*/  LDL R6, [R1+0x4b4] ;  /* 0x0004b40001067983 */ /* 0x000e280000100800 */
[----:B------:R-:W0:Y:S01]  /*f8c0*/  LDL R7, [R1+0x4b8] ;  /* 0x0004b80001077983 */ /* 0x000e220000100800 */
[----:B------:R-:W-:Y:S02]  /*f8d0*/  PRMT R192, RZ, 0x7610, R192 ;  /* 0x00007610ffc07816 */ /* 0x000fe400000000c0 */
[----:B------:R-:W-:-:S02]  /*f8e0*/  PRMT R191, RZ, 0x7610, R191 ;  /* 0x00007610ffbf7816 */ /* 0x000fc400000000bf */
[----:B0-----:R-:W-:-:S04]  /*f8f0*/  @!P0 LOP3.LUT R7, R7, R6, RZ, 0x3c, !PT ;  /* 0x0000000607078212 */ /* 0x001fc800078e3cff */
[----:B------:R-:W-:-:S04]  /*f900*/  @!P0 LOP3.LUT R6, R7, R6, RZ, 0x3c, !PT ;  /* 0x0000000607068212 */ /* 0x000fc800078e3cff */
[----:B------:R-:W-:-:S05]  /*f910*/  @!P0 LOP3.LUT R7, R7, R6, RZ, 0x3c, !PT ;  /* 0x0000000607078212 */ /* 0x000fca00078e3cff */
[----:B------:R4:W3:Y:S02]  /*f920*/  @!P0 LDG.E.U16 R192, desc[UR14][R6.64] ;  /* 0x0000000e06c08981 */ /* 0x0008e4000c1e1500 */
[----:B----4-:R-:W-:Y:S02]  /*f930*/  @!P0 IMAD.MOV.U32 R6, RZ, RZ, R232 ;  /* 0x000000ffff068224 */ /* 0x010fe400078e00e8 */
[----:B------:R-:W-:Y:S01]  /*f940*/  @!P0 IMAD.MOV.U32 R7, RZ, RZ, R233 ;  /* 0x000000ffff078224 */ /* 0x000fe200078e00e9 */
[----:B------:R-:W-:Y:S01]  /*f950*/  PRMT R190, RZ, 0x7610, R190 ;  /* 0x00007610ffbe7816 */ /* 0x000fe200000000be */
[----:B------:R-:W4:Y:S04]  /*f960*/  LDL R233, [R1+0x434] ;  /* 0x0004340001e97983 */ /* 0x000f280000100800 */
[----:B------:R2:W3:Y:S04]  /*f970*/  @!P0 LDG.E.U16 R191, desc[UR14][R6.64] ;  /* 0x0000000e06bf8981 */ /* 0x0004e8000c1e1500 */
[----:B------:R-:W4:Y:S04]  /*f980*/  LDL R232, [R1+0x438] ;  /* 0x0004380001e87983 */ /* 0x000f280000100800 */
[----:B------:R-:W3:Y:S01]  /*f990*/  LDL R7, [R1+0x474] ;  /* 0x0004740001077983 */ /* 0x000ee20000100800 */
[----:B--2---:R-:W-:-:S05]  /*f9a0*/  @!P0 IMAD.MOV.U32 R6, RZ, RZ, R234 ;  /* 0x000000ffff068224 */ /* 0x004fca00078e00ea */
[----:B---3--:R0:W2:Y:S04]  /*f9b0*/  @!P0 LDG.E.U16 R190, desc[UR14][R6.64] ;  /* 0x0000000e06be8981 */ /* 0x0080a8000c1e1500 */
        /* <DEDUP_REMOVED lines=10> */
[----:B------:R0:W-:Y:S04]  /*fa60*/  STS.U16 [R2+UR12+0x1800], R187 ;  /* 0x001800bb02007988 */ /* 0x0001e8000800040c */
[----:B------:R1:W4:Y:S01]  /*fa70*/  @!P0 LDG.E.U16 R188, desc[UR14][R6.64] ;  /* 0x0000000e06bc8981 */ /* 0x000322000c1e1500 */
[----:B------:R-:W-:-:S03]  /*fa80*/  IMAD.MOV.U32 R234, RZ, RZ, R236 ;  /* 0x000000ffffea7224 */ /* 0x000fc600078e00ec */
[----:B------:R-:W2:Y:S04]  /*fa90*/  LDL R236, [R1+0x3f8] ;  /* 0x0003f80001ec7983 */ /* 0x000ea80000100800 */
[----:B------:R1:W-:Y:S04]  /*faa0*/  STS.U16 [R2+UR12+0x1c00], R186 ;  /* 0x001c00ba02007988 */ /* 0x0003e8000800040c */
[----:B------:R-:W1:Y:S04]  /*fab0*/  LDL R6, [R1+0x414] ;  /* 0x0004140001067983 */ /* 0x000e680000100800 */
[----:B------:R-:W1:Y:S01]  /*fac0*/  LDL R7, [R1+0x418] ;  /* 0x0004180001077983 */ /* 0x000e620000100800 */
[----:B0-----:R-:W-:-:S03]  /*fad0*/  PRMT R187, RZ, 0x7610, R187 ;  /* 0x00007610ffbb7816 */ /* 0x001fc600000000bb */
[----:B------:R-:W3:Y:S04]  /*fae0*/  LDL R233, [R1+0x3b4] ;  /* 0x0003b40001e97983 */ /* 0x000ee80000100800 */
[----:B------:R-:W4:Y:S01]  /*faf0*/  LDL R232, [R1+0x3b8] ;  /* 0x0003b80001e87983 */ /* 0x000f220000100800 */
[----:B-1----:R-:W-:-:S04]  /*fb00*/  @!P0 LOP3.LUT R7, R7, R6, RZ, 0x3c, !PT ;  /* 0x0000000607078212 */ /* 0x002fc800078e3cff */
[----:B------:R-:W-:-:S04]  /*fb10*/  @!P0 LOP3.LUT R6, R7, R6, RZ, 0x3c, !PT ;  /* 0x0000000607068212 */ /* 0x000fc800078e3cff */
[----:B------:R-:W-:-:S05]  /*fb20*/  @!P0 LOP3.LUT R7, R7, R6, RZ, 0x3c, !PT ;  /* 0x0000000607078212 */ /* 0x000fca00078e3cff */
[----:B------:R2:W3:Y:S04]  /*fb30*/  @!P0 LDG.E.U16 R187, desc[UR14][R6.64] ;  /* 0x0000000e06bb8981 */ /* 0x0004e8000c1e1500 */
[----:B------:R-:W4:Y:S01]  /*fb40*/  LDL R7, [R1+0x3f4] ;  /* 0x0003f40001077983 */ /* 0x000f220000100800 */
[----:B------:R-:W-:Y:S01]  /*fb50*/  PRMT R186, RZ, 0x7610, R186 ;  /* 0x00007610ffba7816 */ /* 0x000fe200000000ba */
[----:B--2---:R-:W-:Y:S02]  /*fb60*/  @!P0 IMAD.MOV.U32 R6, RZ, RZ, R236 ;  /* 0x000000ffff068224 */ /* 0x004fe400078e00ec */
[----:B------:R0:W-:Y:S04]  /*fb70*/  STS.U16 [R2+UR12+0x2000], R185 ;  /* 0x002000b902007988 */ /* 0x0001e8000800040c */
[----:B------:R1:W-:Y:S04]  /*fb80*/  STS.U16 [R2+UR12+0x2400], R184 ;  /* 0x002400b802007988 */ /* 0x0003e8000800040c */
[----:B------:R-:W2:Y:S04]  /*fb90*/  LDL R236, [R1+0x398] ;  /* 0x0003980001ec7983 */ /* 0x000ea80000100800 */
[----:B----4-:R4:W2:Y:S04]  /*fba0*/  @!P0 LDG.E.U16 R186, desc[UR14][R6.64] ;  /* 0x0000000e06ba8981 */ /* 0x0108a8000c1e1500 */
[----:B------:R-:W4:Y:S04]  /*fbb0*/  LDL R6, [R1+0x3d4] ;  /* 0x0003d40001067983 */ /* 0x000f280000100800 */
[----:B------:R-:W4:Y:S01]  /*fbc0*/  LDL R7, [R1+0x3d8] ;  /* 0x0003d80001077983 */ /* 0x000f220000100800 */
[----:B0-----:R-:W-:-:S02]  /*fbd0*/  PRMT R185, RZ, 0x7610, R185 ;  /* 0x00007610ffb97816 */ /* 0x001fc400000000b9 */
[----:B-1----:R-:W-:Y:S02]  /*fbe0*/  PRMT R184, RZ, 0x7610, R184 ;  /* 0x00007610ffb87816 */ /* 0x002fe400000000b8 */
[----:B----4-:R-:W-:-:S04]  /*fbf0*/  @!P0 LOP3.LUT R7, R7, R6, RZ, 0x3c, !PT ;  /* 0x0000000607078212 */ /* 0x010fc800078e3cff */
[----:B------:R-:W-:-:S04]  /*fc00*/  @!P0 LOP3.LUT R6, R7, R6, RZ, 0x3c, !PT ;  /* 0x0000000607068212 */ /* 0x000fc800078e3cff */
[----:B------:R-:W-:-:S05]  /*fc10*/  @!P0 LOP3.LUT R7, R7, R6, RZ, 0x3c, !PT ;  /* 0x0000000607078212 */ /* 0x000fca00078e3cff */
[----:B------:R0:W4:Y:S02]  /*fc20*/  @!P0 LDG.E.U16 R185, desc[UR14][R6.64] ;  /* 0x0000000e06b98981 */ /* 0x000124000c1e1500 */
[----:B0-----:R-:W-:Y:S02]  /*fc30*/  @!P0 IMAD.MOV.U32 R6, RZ, RZ, R232 ;  /* 0x000000ffff068224 */ /* 0x001fe400078e00e8 */
[----:B---3--:R-:W-:Y:S01]  /*fc40*/  @!P0 IMAD.MOV.U32 R7, RZ, RZ, R233 ;  /* 0x000000ffff078224 */ /* 0x008fe200078e00e9 */
[----:B------:R-:W3:Y:S04]  /*fc50*/  LDL R232, [R1+0x378] ;  /* 0x0003780001e87983 */ /* 0x000ee80000100800 */
[----:B------:R2:W4:Y:S04]  /*fc60*/  @!P0 LDG.E.U16 R184, desc[UR14][R6.64] ;  /* 0x0000000e06b88981 */ /* 0x000528000c1e1500 */
[----:B------:R-:W4:Y:S04]  /*fc70*/  LDL R233, [R1+0x374] ;  /* 0x0003740001e97983 */ /* 0x000f280000100800 */
[----:B------:R-:W3:Y:S01]  /*fc80*/  LDL R7, [R1+0x394] ;  /* 0x0003940001077983 */ /* 0x000ee20000100800 */
[----:B--2---:R-:W-:-:S03]  /*fc90*/  @!P0 IMAD.MOV.U32 R6, RZ, RZ, R236 ;  /* 0x000000ffff068224 */ /* 0x004fc600078e00ec */
[----:B------:R0:W-:Y:S01]  /*fca0*/  STS.U16 [R2+UR12+0x2800], R183 ;  /* 0x002800b702007988 */ /* 0x0001e2000800040c */
[----:B------:R-:W-:Y:S02]  /*fcb0*/  PRMT R182, RZ, 0x7610, R182 ;  /* 0x00007610ffb67816 */ /* 0x000fe400000000b6 */
[----:B0-----:R-:W-:-:S06]  /*fcc0*/  PRMT R183, RZ, 0x7610, R183 ;  /* 0x00007610ffb77816 */ /* 0x001fcc00000000b7 */
[----:B---3--:R0:W2:Y:S02]  /*fcd0*/  @!P0 LDG.E.U16 R183, desc[UR14][R6.64] ;  /* 0x0000000e06b78981 */ /* 0x0080a4000c1e1500 */
[----:B0-----:R-:W-:Y:S02]  /*fce0*/  @!P0 IMAD.MOV.U32 R6, RZ, RZ, R232 ;  /* 0x000000ffff068224 */ /* 0x001fe400078e00e8 */
[----:B----4-:R-:W-:Y:S01]  /*fcf0*/  @!P0 IMAD.MOV.U32 R7, RZ, RZ, R233 ;  /* 0x000000ffff078224 */ /* 0x010fe200078e00e9 */
[----:B------:R0:W-:Y:S04]  /*fd00*/  STS.U16 [R2+UR12+0x1400], R181 ;  /* 0x001400b502007988 */ /* 0x0001e8000800040c */
[----:B------:R1:W3:Y:S04]  /*fd10*/  @!P0 LDG.E.U16 R182, desc[UR14][R6.64] ;  /* 0x0000000e06b68981 */ /* 0x0002e8000c1e1500 */
[----:B------:R4:W-:Y:S04]  /*fd20*/  STS.U16 [R2+UR12+0x3000], R205 ;  /* 0x003000cd02007988 */ /* 0x0009e8000800040c */
[----:B------:R1:W-:Y:S04]  /*fd30*/  STS.U16 [R2+UR12+0x2c00], R206 ;  /* 0x002c00ce02007988 */ /* 0x0003e8000800040c */
[----:B------:R-:W2:Y:S04]  /*fd40*/  LDL R6, [R1+0x354] ;  /* 0x0003540001067983 */ /* 0x000ea80000100800 */
[----:B------:R-:W2:Y:S01]  /*fd50*/  LDL R7, [R1+0x358] ;  /* 0x0003580001077983 */ /* 0x000ea20000100800 */
[----:B0-----:R-:W-:-:S03]  /*fd60*/  PRMT R181, RZ, 0x7610, R181 ;  /* 0x00007610ffb57816 */ /* 0x001fc600000000b5 */
[----:B----4-:R-:W4:Y:S04]  /*fd70*/  LDL R205, [R1+0x338] ;  /* 0x0003380001cd7983 */ /* 0x010f280000100800 */
[----:B-1----:R-:W3:Y:S01]  /*fd80*/  LDL R206, [R1+0x314] ;  /* 0x0003140001ce7983 */ /* 0x002ee20000100800 */
[----:B------:R-:W-:Y:S02]  /*fd90*/  IMAD.MOV.U32 R236, RZ, RZ, R245 ;  /* 0x000000ffffec7224 */ /* 0x000fe400078e00f5 */
[----:B------:R-:W-:Y:S01]  /*fda0*/  IMAD.MOV.U32 R245, RZ, RZ, R145 ;  /* 0x000000fffff57224 */ /* 0x000fe200078e0091 */
[----:B------:R-:W-:Y:S01]  /*fdb0*/  PRMT R180, RZ, 0x7610, R180 ;  /* 0x00007610ffb47816 */ /* 0x000fe200000000b4 */
[----:B------:R-:W3:Y:S04]  /*fdc0*/  LDL R145, [R1+0x318] ;  /* 0x0003180001917983 */ /* 0x000ee80000100800 */
[----:B------:R-:W3:Y:S04]  /*fdd0*/  LDL R233, [R1+0x2f4] ;  /* 0x0002f40001e97983 */ /* 0x000ee80000100800 */
[----:B------:R-:W3:Y:S01]  /*fde0*/  LDL R232, [R1+0x2f8] ;  /* 0x0002f80001e87983 */ /* 0x000ee20000100800 */
[----:B--2---:R-:W-:-:S04]  /*fdf0*/  @!P0 LOP3.LUT R7, R7, R6, RZ, 0x3c, !PT ;  /* 0x0000000607078212 */ /* 0x004fc800078e3cff */
[----:B------:R-:W-:-:S04]  /*fe00*/  @!P0 LOP3.LUT R6, R7, R6, RZ, 0x3c, !PT ;  /* 0x0000000607068212 */ /* 0x000fc800078e3cff */
[----:B------:R-:W-:-:S05]  /*fe10*/  @!P0 LOP3.LUT R7, R7, R6, RZ, 0x3c, !PT ;  /* 0x0000000607078212 */ /* 0x000fca00078e3cff */
[----:B------:R4:W2:Y:S04]  /*fe20*/  @!P0 LDG.E.U16 R181, desc[UR14][R6.64] ;  /* 0x0000000e06b58981 */ /* 0x0008a8000c1e1500 */
[----:B------:R-:W3:Y:S01]  /*fe30*/  LDL R7, [R1+0x334] ;  /* 0x0003340001077983 */ /* 0x000ee20000100800 */
[----:B----4-:R-:W-:-:S03]  /*fe40*/  @!P0 IMAD.MOV.U32 R6, RZ, RZ, R205 ;  /* 0x000000ffff068224 */ /* 0x010fc600078e00cd */
[----:B------:R-:W4:Y:S04]  /*fe50*/  LDL R205, [R1+0x2d8] ;  /* 0x0002d80001cd7983 */ /* 0x000f280000100800 */
[----:B------:R0:W-:Y:S04]  /*fe60*/  STS.U16 [R2+UR12+0x3800], R203 ;  /* 0x003800cb02007988 */ /* 0x0001e8000800040c */
[----:B------:R1:W-:Y:S04]  /*fe70*/  STS.U16 [R2+UR12+0x1000], R179 ;  /* 0x001000b302007988 */ /* 0x0003e8000800040c */
[----:B---3--:R3:W2:Y:S02]  /*fe80*/  @!P0 LDG.E.U16 R180, desc[UR14][R6.64] ;  /* 0x0000000e06b48981 */ /* 0x0086a4000c1e1500 */
[----:B---3--:R-:W-:-:S02]  /*fe90*/  @!P0 IMAD.MOV.U32 R7, RZ, RZ, R206 ;  /* 0x000000ffff078224 */ /* 0x008fc400078e00ce */
[----:B------:R-:W3:Y:S01]  /*fea0*/  LDL R206, [R1+0x2d4] ;  /* 0x0002d40001ce7983 */ /* 0x000ee20000100800 */
[----:B------:R-:W-:-:S03]  /*feb0*/  @!P0 IMAD.MOV.U32 R6, RZ, RZ, R145 ;  /* 0x000000ffff068224 */ /* 0x000fc600078e0091 */
[----:B------:R-:W2:Y:S04]  /*fec0*/  LDL.LU R145, [R1+0x294] ;  /* 0x0002940001917983 */ /* 0x000ea80000300800 */
[----:B0-----:R-:W2:Y:S01]  /*fed0*/  LDL R203, [R1+0x2b8] ;  /* 0x0002b80001cb7983 */ /* 0x001ea20000100800 */
[----:B-1----:R-:W-:-:S03]  /*fee0*/  PRMT R179, RZ, 0x7610, R179 ;  /* 0x00007610ffb37816 */ /* 0x002fc600000000b3 */
[----:B------:R0:W-:Y:S04]  /*fef0*/  STS.U16 [R2+UR12+0xc00], R178 ;  /* 0x000c00b202007988 */ /* 0x0001e8000800040c */
[----:B------:R1:W2:Y:S01]  /*ff00*/  @!P0 LDG.E.U16 R179, desc[UR14][R6.64] ;  /* 0x0000000e06b38981 */ /* 0x0002a2000c1e1500 */
[----:B0-----:R-:W-:Y:S01]  /*ff10*/  PRMT R178, RZ, 0x7610, R178 ;  /* 0x00007610ffb27816 */ /* 0x001fe200000000b2 */
[----:B-1----:R-:W-:Y:S02]  /*ff20*/  @!P0 IMAD.MOV.U32 R6, RZ, RZ, R232 ;  /* 0x000000ffff068224 */ /* 0x002fe400078e00e8 */
[----:B------:R-:W-:Y:S01]  /*ff30*/  @!P0 IMAD.MOV.U32 R7, RZ, RZ, R233 ;  /* 0x000000ffff078224 */ /* 0x000fe200078e00e9 */
[----:B------:R-:W-:Y:S01]  /*ff40*/  PRMT R177, RZ, 0x7610, R177 ;  /* 0x00007610ffb17816 */ /* 0x000fe200000000b1 */
[----:B------:R-:W-:Y:S01]  /*ff50*/  IMAD.MOV.U32 R233, RZ, RZ, R234 ;  /* 0x000000ffffe97224 */ /* 0x000fe200078e00ea */
[----:B------:R0:W-:Y:S01]  /*ff60*/  STS.U16 [R2+UR12+0x3400], R204 ;  /* 0x003400cc02007988 */ /* 0x0001e2000800040c */
[----:B------:R-:W-:-:S03]  /*ff70*/  IMAD.MOV.U32 R234, RZ, RZ, R236 ;  /* 0x000000ffffea7224 */ /* 0x000fc600078e00ec */
[----:B------:R4:W2:Y:S01]  /*ff80*/  @!P0 LDG.E.U16 R178, desc[UR14][R6.64] ;  /* 0x0000000e06b28981 */ /* 0x0008a2000c1e1500 */
[----:B------:R-:W-:-:S03]  /*ff90*/  IMAD.MOV.U32 R236, RZ, RZ, R149 ;  /* 0x000000ffffec7224 */ /* 0x000fc600078e0095 */
[----:B------:R-:W2:Y:S04]  /*ffa0*/  LDL R232, [R1+0x298] ;  /* 0x0002980001e87983 */ /* 0x000ea80000100800 */
[----:B0-----:R-:W2:Y:S01]  /*ffb0*/  LDL.LU R204, [R1+0x274] ;  /* 0x0002740001cc7983 */ /* 0x001ea20000300800 */
[----:B----4-:R-:W-:-:S03]  /*ffc0*/  @!P0 IMAD.MOV.U32 R6, RZ, RZ, R205 ;  /* 0x000000ffff068224 */ /* 0x010fc600078e00cd */
[----:B------:R-:W4:Y:S04]  /*ffd0*/  LDL.LU R149, [R1+0x278] ;  /* 0x0002780001957983 */ /* 0x000f280000300800 */
[----:B------:R-:W4:Y:S01]  /*ffe0*/  LDL R205, [R1+0x258] ;  /* 0x0002580001cd7983 */ /* 0x000f220000100800 */
[----:B---3--:R-:W-:-:S03]  /*fff0*/  @!P0 IMAD.MOV.U32 R7, RZ, RZ, R206 ;  /* 0x000000ffff078224 */ /* 0x008fc600078e00ce */
[----:B------:R-:W3:Y:S04]  /*10000*/  LDL.LU R206, [R1+0x254] ;  /* 0x0002540001ce7983 */ /* 0x000ee80000300800 */
[----:B------:R2:W3:Y:S04]  /*10010*/  @!P0 LDG.E.U16 R177, desc[UR14][R6.64] ;  /* 0x0000000e06b18981 */ /* 0x0004e8000c1e1500 */
[----:B------:R-:W4:Y:S01]  /*10020*/  LDL R7, [R1+0x2b4] ;  /* 0x0002b40001077983 */ /* 0x000f220000100800 */
[----:B--2---:R-:W-:-:S03]  /*10030*/  @!P0 IMAD.MOV.U32 R6, RZ, RZ, R203 ;  /* 0x000000ffff068224 */ /* 0x004fc600078e00cb */
[----:B------:R-:W2:Y:S04]  /*10040*/  LDL.LU R203, [R1+0x238] ;  /* 0x0002380001cb7983 */ /* 0x000ea80000300800 */
[----:B------:R0:W-:Y:S01]  /*10050*/  STS.U16 [R2+UR12+0x800], R176 ;  /* 0x000800b002007988 */ /* 0x0001e2000800040c */
[----:B------:R-:W-:Y:S02]  /*10060*/  PRMT R175, RZ, 0x7610, R175 ;  /* 0x00007610ffaf7816 */ /* 0x000fe400000000af */
[----:B0-----:R-:W-:Y:S01]  /*10070*/  PRMT R176, RZ, 0x7610, R176 ;  /* 0x00007610ffb07816 */ /* 0x001fe200000000b0 */
[----:B------:R0:W-:Y:S01]  /*10080*/  STS.U16 [R2+UR12+0x400], R174 ;  /* 0x000400ae02007988 */ /* 0x0001e2000800040c */
[----:B------:R-:W-:Y:S02]  /*10090*/  PRMT R173, RZ, 0x7610, R173 ;  /* 0x00007610ffad7816 */ /* 0x000fe400000000ad */
[----:B0-----:R-:W-:Y:S01]  /*100a0*/  PRMT R174, RZ, 0x7610, R174 ;  /* 0x00007610ffae7816 */ /* 0x001fe200000000ae */
[----:B------:R0:W-:Y:S04]  /*100b0*/  STS.U16 [R2+UR12], R172 ;  /* 0x000000ac02007988 */ /* 0x0001e8000800040c */
[----:B------:R1:W-:Y:S01]  /*100c0*/  STS.U16 [R2+UR12+0x3c00], R171 ;  /* 0x003c00ab02007988 */ /* 0x0003e2000800040c */
[----:B0-----:R-:W-:-:S02]  /*100d0*/  PRMT R172, RZ, 0x7610, R172 ;  /* 0x00007610ffac7816 */ /* 0x001fc400000000ac */
[----:B-1----:R-:W-:Y:S01]  /*100e0*/  PRMT R171, RZ, 0x7610, R171 ;  /* 0x00007610ffab7816 */ /* 0x002fe200000000ab */
[----:B------:R0:W-:Y:S02]  /*100f0*/  STS.U16 [R2+UR12+0x5c00], R170 ;  /* 0x005c00aa02007988 */ /* 0x0001e4000800040c */
[----:B0-----:R-:W-:Y:S02]  /*10100*/  PRMT R170, RZ, 0x7610, R170 ;  /* 0x00007610ffaa7816 */ /* 0x001fe400000000aa */
[----:B----4-:R0:W4:Y:S02]  /*10110*/  @!P0 LDG.E.U16 R176, desc[UR14][R6.64] ;  /* 0x0000000e06b08981 */ /* 0x010124000c1e1500 */
[----:B0-----:R-:W-:Y:S02]  /*10120*/  @!P0 IMAD.MOV.U32 R6, RZ, RZ, R232 ;  /* 0x000000ffff068224 */ /* 0x001fe400078e00e8 */
[----:B------:R-:W-:-:S05]  /*10130*/  @!P0 IMAD.MOV.U32 R7, RZ, RZ, R145 ;  /* 0x000000ffff078224 */ /* 0x000fca00078e0091 */
[----:B------:R0:W4:Y:S02]  /*10140*/  @!P0 LDG.E.U16 R175, desc[UR14][R6.64] ;  /* 0x0000000e06af8981 */ /* 0x000124000c1e1500 */
[----:B0-----:R-:W-:Y:S02]  /*10150*/  @!P0 IMAD.MOV.U32 R6, RZ, RZ, R149 ;  /* 0x000000ffff068224 */ /* 0x001fe400078e0095 */
[----:B------:R-:W-:-:S05]  /*10160*/  @!P0 IMAD.MOV.U32 R7, RZ, RZ, R204 ;  /* 0x000000ffff078224 */ /* 0x000fca00078e00cc */
[----:B------:R0:W4:Y:S02]  /*10170*/  @!P0 LDG.E.U16 R174, desc[UR14][R6.64] ;  /* 0x0000000e06ae8981 */ /* 0x000124000c1e1500 */
[----:B0-----:R-:W-:Y:S02]  /*10180*/  @!P0 IMAD.MOV.U32 R6, RZ, RZ, R205 ;  /* 0x000000ffff068224 */ /* 0x001fe400078e00cd */
[----:B---3--:R-:W-:Y:S01]  /*10190*/  @!P0 IMAD.MOV.U32 R7, RZ, RZ, R206 ;  /* 0x000000ffff078224 */ /* 0x008fe200078e00ce */
[----:B------:R-:W3:Y:S04]  /*101a0*/  LDL R205, [R1+0x570] ;  /* 0x0005700001cd7983 */ /* 0x000ee80000100800 */
[----:B------:R2:W4:Y:S01]  /*101b0*/  @!P0 LDG.E.U16 R173, desc[UR14][R6.64] ;  /* 0x0000000e06ad8981 */ /* 0x000522000c1e1500 */
[----:B------:R-:W-:-:S02]  /*101c0*/  IMAD.MOV.U32 R232, RZ, RZ, R233 ;  /* 0x000000ffffe87224 */ /* 0x000fc400078e00e9 */
[----:B------:R-:W-:Y:S02]  /*101d0*/  IMAD.MOV.U32 R233, RZ, RZ, R234 ;  /* 0x000000ffffe97224 */ /* 0x000fe400078e00ea */
[----:B--2---:R-:W-:Y:S02]  /*101e0*/  @!P0 IMAD.MOV.U32 R6, RZ, RZ, R203 ;  /* 0x000000ffff068224 */ /* 0x004fe400078e00cb */
[----:B------:R-:W-:Y:S02]  /*101f0*/  @!P0 IMAD.MOV.U32 R7, RZ, RZ, R241 ;  /* 0x000000ffff078224 */ /* 0x000fe400078e00f1 */
[----:B------:R-:W-:Y:S02]  /*10200*/  IMAD.MOV.U32 R234, RZ, RZ, R247 ;  /* 0x000000ffffea7224 */ /* 0x000fe400078e00f7 */
[----:B------:R-:W2:Y:S04]  /*10210*/  LDL.LU R247, [R1+0x2ac] ;  /* 0x0002ac0001f77983 */ /* 0x000ea80000300800 */
[----:B------:R0:W4:Y:S04]  /*10220*/  @!P0 LDG.E.U16 R172, desc[UR14][R6.64] ;  /* 0x0000000e06ac8981 */ /* 0x000128000c1e1500 */
[----:B------:R1:W-:Y:S01]  /*10230*/  STL [R1+0x82c], R241 ;  /* 0x00082cf101007387 */ /* 0x0003e20000100800 */
[----:B0-----:R-:W-:-:S02]  /*10240*/  @!P0 IMAD.MOV.U32 R6, RZ, RZ, R244 ;  /* 0x000000ffff068224 */ /* 0x001fc400078e00f4 */
[----:B------:R-:W-:Y:S01]  /*10250*/  @!P0 IMAD.MOV.U32 R7, RZ, RZ, R240 ;  /* 0x000000ffff078224 */ /* 0x000fe200078e00f0 */
[----:B-1----:R-:W3:Y:S04]  /*10260*/  LDL R241, [R1+0x590] ;  /* 0x0005900001f17983 */ /* 0x002ee80000100800 */
[----:B------:R0:W-:Y:S04]  /*10270*/  STL [R1+0x834], R244 ;  /* 0x000834f401007387 */ /* 0x0001e80000100800 */
[----:B------:R1:W4:Y:S04]  /*10280*/  @!P0 LDG.E.U16 R171, desc[UR14][R6.64] ;  /* 0x0000000e06ab8981 */ /* 0x000328000c1e1500 */
[----:B0-----:R-:W2:Y:S04]  /*10290*/  LDL R244, [R1+0x56c] ;  /* 0x00056c0001f47983 */ /* 0x001ea80000100800 */
[----:B------:R0:W-:Y:S01]  /*102a0*/  STL [R1+0x830], R240 ;  /* 0x000830f001007387 */ /* 0x0001e20000100800 */
[----:B-1----:R-:W-:-:S02]  /*102b0*/  @!P0 IMAD.MOV.U32 R6, RZ, RZ, R251 ;  /* 0x000000ffff068224 */ /* 0x002fc400078e00fb */
[----:B------:R-:W-:-:S05]  /*102c0*/  @!P0 IMAD.MOV.U32 R7, RZ, RZ, R250 ;  /* 0x000000ffff078224 */ /* 0x000fca00078e00fa */
[----:B------:R1:W4:Y:S04]  /*102d0*/  @!P0 LDG.E.U16 R170, desc[UR14][R6.64] ;  /* 0x0000000e06aa8981 */ /* 0x000328000c1e1500 */
[----:B0-----:R-:W4:Y:S04]  /*102e0*/  LDL.LU R240, [R1+0x24c] ;  /* 0x00024c0001f07983 */ /* 0x001f280000300800 */
[----:B------:R0:W-:Y:S01]  /*102f0*/  STL [R1+0x83c], R251 ;  /* 0x00083cfb01007387 */ /* 0x0001e20000100800 */
[----:B-1----:R-:W-:Y:S02]  /*10300*/  @!P0 IMAD.MOV.U32 R6, RZ, RZ, R243 ;  /* 0x000000ffff068224 */ /* 0x002fe400078e00f3 */
[----:B------:R-:W-:Y:S01]  /*10310*/  @!P0 IMAD.MOV.U32 R7, RZ, RZ, R242 ;  /* 0x000000ffff078224 */ /* 0x000fe200078e00f2 */
[----:B0-----:R-:W4:Y:S04]  /*10320*/  LDL.LU R251, [R1+0x230] ;  /* 0x0002300001fb7983 */ /* 0x001f280000300800 */
[----:B------:R0:W-:Y:S04]  /*10330*/  STL [R1+0x838], R250 ;  /* 0x000838fa01007387 */ /* 0x0001e80000100800 */
[----:B0-----:R-:W2:Y:S04]  /*10340*/  LDL R250, [R1+0x58c] ;  /* 0x00058c0001fa7983 */ /* 0x001ea80000100800 */
[----:B------:R0:W-:Y:S04]  /*10350*/  STL [R1+0x844], R243 ;  /* 0x000844f301007387 */ /* 0x0001e80000100800 */
[----:B0-----:R-:W3:Y:S04]  /*10360*/  LDL R243, [R1+0x7ac] ;  /* 0x0007ac0001f37983 */ /* 0x001ee80000100800 */
[----:B------:R0:W-:Y:S04]  /*10370*/  STL [R1+0x840], R242 ;  /* 0x000840f201007387 */ /* 0x0001e80000100800 */
[----:B0-----:R-:W4:Y:S01]  /*10380*/  LDL R242, [R1+0x7a8] ;  /* 0x0007a80001f27983 */ /* 0x001f220000100800 */
[----:B------:R-:W-:-:S02]  /*10390*/  PRMT R169, RZ, 0x7610, R169 ;  /* 0x00007610ffa97816 */ /* 0x000fc400000000a9 */
[----:B------:R-:W-:-:S04]  /*103a0*/  PRMT R168, RZ, 0x7610, R168 ;  /* 0x00007610ffa87816 */ /* 0x000fc800000000a8 */
[----:B------:R3:W2:Y:S01]  /*103b0*/  @!P0 LDG.E.U16 R169, desc[UR14][R6.64] ;  /* 0x0000000e06a98981 */ /* 0x0006a2000c1e1500 */
[----:B------:R-:W-:Y:S02]  /*103c0*/  PRMT R167, RZ, 0x7610, R167 ;  /* 0x00007610ffa77816 */ /* 0x000fe400000000a7 */
[----:B------:R-:W-:Y:S01]  /*103d0*/  PRMT R166, RZ, 0x7610, R166 ;  /* 0x00007610ffa67816 */ /* 0x000fe200000000a6 */
[----:B---3--:R-:W-:Y:S02]  /*103e0*/  @!P0 IMAD.MOV.U32 R6, RZ, RZ, R243 ;  /* 0x000000ffff068224 */ /* 0x008fe400078e00f3 */
[----:B------:R-:W3:Y:S01]  /*103f0*/  LDL R243, [R1+0x52c] ;  /* 0x00052c0001f37983 */ /* 0x000ee20000100800 */
[----:B----4-:R-:W-:-:S03]  /*10400*/  @!P0 IMAD.MOV.U32 R7, RZ, RZ, R242 ;  /* 0x000000ffff078224 */ /* 0x010fc600078e00f2 */
[----:B------:R0:W-:Y:S04]  /*10410*/  STS.U16 [R2+UR12+0x4000], R165 ;  /* 0x004000a502007988 */ /* 0x0001e8000800040c */
[----:B------:R1:W4:Y:S04]  /*10420*/  @!P0 LDG.E.U16 R168, desc[UR14][R6.64] ;  /* 0x0000000e06a88981 */ /* 0x000328000c1e1500 */
[----:B------:R0:W-:Y:S01]  /*10430*/  STS.U16 [R2+UR12+0x6000], R164 ;  /* 0x006000a402007988 */ /* 0x0001e2000800040c */
[----:B------:R-:W-:-:S03]  /*10440*/  PRMT R163, RZ, 0x7610, R163 ;  /* 0x00007610ffa37816 */ /* 0x000fc600000000a3 */
[----:B------:R-:W4:Y:S01]  /*10450*/  LDL R242, [R1+0x7d4] ;  /* 0x0007d40001f27983 */ /* 0x000f220000100800 */
[----:B-1----:R-:W-:Y:S02]  /*10460*/  @!P0 IMAD.MOV.U32 R6, RZ, RZ, R241 ;  /* 0x000000ffff068224 */ /* 0x002fe400078e00f1 */
[----:B--2---:R-:W-:Y:S01]  /*10470*/  @!P0 IMAD.MOV.U32 R7, RZ, RZ, R250 ;  /* 0x000000ffff078224 */ /* 0x004fe200078e00fa */
[----:B------:R-:W2:Y:S04]  /*10480*/  LDL R241, [R1+0x530] ;  /* 0x0005300001f17983 */ /* 0x000ea80000100800 */
[----:B------:R1:W4:Y:S04]  /*10490*/  @!P0 LDG.E.U16 R167, desc[UR14][R6.64] ;  /* 0x0000000e06a78981 */ /* 0x000328000c1e1500 */
[----:B------:R-:W3:Y:S01]  /*104a0*/  LDL R250, [R1+0x550] ;  /* 0x0005500001fa7983 */ /* 0x000ee20000100800 */
[----:B-1----:R-:W-:-:S02]  /*104b0*/  @!P0 IMAD.MOV.U32 R6, RZ, RZ, R205 ;  /* 0x000000ffff068224 */ /* 0x002fc400078e00cd */
[----:B------:R-:W-:Y:S01]  /*104c0*/  @!P0 IMAD.MOV.U32 R7, RZ, RZ, R244 ;  /* 0x000000ffff078224 */ /* 0x000fe200078e00f4 */
[----:B------:R-:W4:Y:S04]  /*104d0*/  LDL R205, [R1+0x510] ;  /* 0x0005100001cd7983 */ /* 0x000f280000100800 */
[----:B------:R3:W4:Y:S04]  /*104e0*/  @!P0 LDG.E.U16 R166, desc[UR14][R6.64] ;  /* 0x0000000e06a68981 */ /* 0x000728000c1e1500 */
[----:B------:R-:W4:Y:S04]  /*104f0*/  LDL R244, [R1+0x50c] ;  /* 0x00050c0001f47983 */ /* 0x000f280000100800 */
[----:B------:R-:W2:Y:S01]  /*10500*/  LDL R7, [R1+0x54c] ;  /* 0x00054c0001077983 */ /* 0x000ea20000100800 */
[----:B0-----:R-:W-:-:S02]  /*10510*/  PRMT R165, RZ, 0x7610, R165 ;  /* 0x00007610ffa57816 */ /* 0x001fc400000000a5 */
[----:B------:R-:W-:Y:S01]  /*10520*/  PRMT R164, RZ, 0x7610, R164 ;  /* 0x00007610ffa47816 */ /* 0x000fe200000000a4 */
[----:B------:R-:W-:Y:S04]  /*10530*/  STS.U16 [R2+UR12+0x4400], R158 ;  /* 0x0044009e02007988 */ /* 0x000fe8000800040c */
        /* <DEDUP_REMOVED lines=11> */
[----:B------:R-:W-:Y:S01]  /*105f0*/  STS.U16 [R2+UR12+0x7c00], R15 ;  /* 0x007c000f02007988 */ /* 0x000fe2000800040c */
[----:B---3--:R-:W-:-:S03]  /*10600*/  @!P0 IMAD.MOV.U32 R6, RZ, RZ, R250 ;  /* 0x000000ffff068224 */ /* 0x008fc600078e00fa */
[----:B------:R-:W3:Y:S04]  /*10610*/  LDL R250, [R1+0x4cc] ;  /* 0x0004cc0001fa7983 */ /* 0x000ee80000100800 */
[----:B--2---:R0:W2:Y:S02]  /*10620*/  @!P0 LDG.E.U16 R165, desc[UR14][R6.64] ;  /* 0x0000000e06a58981 */ /* 0x0040a4000c1e1500 */
[----:B0-----:R-:W-:Y:S02]  /*10630*/  @!P0 IMAD.MOV.U32 R6, RZ, RZ, R241 ;  /* 0x000000ffff068224 */ /* 0x001fe400078e00f1 */
[----:B------:R-:W-:Y:S01]  /*10640*/  @!P0 IMAD.MOV.U32 R7, RZ, RZ, R243 ;  /* 0x000000ffff078224 */ /* 0x000fe200078e00f3 */
[----:B------:R-:W3:Y:S04]  /*10650*/  LDL R241, [R1+0x4d0] ;  /* 0x0004d00001f17983 */ /* 0x000ee80000100800 */
[----:B------:R4:W2:Y:S04]  /*10660*/  @!P0 LDG.E.U16 R164, desc[UR14][R6.64] ;  /* 0x0000000e06a48981 */ /* 0x0008a8000c1e1500 */
[----:B------:R-:W3:Y:S01]  /*10670*/  LDL R243, [R1+0x4f0] ;  /* 0x0004f00001f37983 */ /* 0x000ee20000100800 */
[----:B----4-:R-:W-:-:S02]  /*10680*/  @!P0 IMAD.MOV.U32 R6, RZ, RZ, R205 ;  /* 0x000000ffff068224 */ /* 0x010fc400078e00cd */
[----:B------:R-:W-:Y:S01]  /*10690*/  @!P0 IMAD.MOV.U32 R7, RZ, RZ, R244 ;  /* 0x000000ffff078224 */ /* 0x000fe200078e00f4 */
[----:B------:R-:W4:Y:S04]  /*106a0*/  LDL R205, [R1+0x4b0] ;  /* 0x0004b00001cd7983 */ /* 0x000f280000100800 */
[----:B------:R3:W2:Y:S04]  /*106b0*/  @!P0 LDG.E.U16 R163, desc[UR14][R6.64] ;  /* 0x0000000e06a38981 */ /* 0x0006a8000c1e1500 */
[----:B------:R-:W2:Y:S04]  /*106c0*/  LDL R244, [R1+0x4ac] ;  /* 0x0004ac0001f47983 */ /* 0x000ea80000100800 */
[----:B------:R-:W4:Y:S04]  /*106d0*/  LDL R7, [R1+0x4ec] ;  /* 0x0004ec0001077983 */ /* 0x000f280000100800 */
[----:B------:R0:W-:Y:S04]  /*106e0*/  STL [R1+0x848], R2 ;  /* 0x0008480201007387 */ /* 0x0001e80000100800 */
[----:B0-----:R-:W2:Y:S01]  /*106f0*/  LDL R2, [R1+0x490] ;  /* 0x0004900001027983 */ /* 0x001ea20000100800 */
[----:B------:R-:W-:-:S02]  /*10700*/  PRMT R162, RZ, 0x7610, R162 ;  /* 0x00007610ffa27816 */ /* 0x000fc400000000a2 */
[----:B------:R-:W-:Y:S01]  /*10710*/  PRMT R161, RZ, 0x7610, R161 ;  /* 0x00007610ffa17816 */ /* 0x000fe200000000a1 */
[----:B------:R0:W-:Y:S04]  /*10720*/  STS.U16 [R242+UR12+0x100], R211 ;  /* 0x000100d3f2007988 */ /* 0x0001e8000800040c */
[----:B0-----:R-:W2:Y:S01]  /*10730*/  LDL R211, [R1+0x470] ;  /* 0x0004700001d37983 */ /* 0x001ea20000100800 */
[----:B------:R-:W-:-:S03]  /*10740*/  PRMT R160, RZ, 0x7610, R160 ;  /* 0x00007610ffa07816 */ /* 0x000fc600000000a0 */
[----:B------:R0:W-:Y:S04]  /*10750*/  STS.U16 [R242+UR12+0x500], R210 ;  /* 0x000500d2f2007988 */ /* 0x0001e8000800040c */
[----:B0-----:R-:W2:Y:S04]  /*10760*/  LDL R210, [R1+0x44c] ;  /* 0x00044c0001d27983 */ /* 0x001ea80000100800 */
[----:B------:R0:W-:Y:S04]  /*10770*/  STS.U16 [R242+UR12+0x900], R209 ;  /* 0x000900d1f2007988 */ /* 0x0001e8000800040c */
[----:B0-----:R-:W2:Y:S01]  /*10780*/  LDL R209, [R1+0x42c] ;  /* 0x00042c0001d17983 */ /* 0x001ea20000100800 */
[----:B---3--:R-:W-:-:S03]  /*10790*/  @!P0 IMAD.MOV.U32 R6, RZ, RZ, R243 ;  /* 0x000000ffff068224 */ /* 0x008fc600078e00f3 */
[----:B------:R-:W3:Y:S04]  /*107a0*/  LDL R243, [R1+0x48c] ;  /* 0x00048c0001f37983 */ /* 0x000ee80000100800 */
[----:B----4-:R0:W4:Y:S02]  /*107b0*/  @!P0 LDG.E.U16 R162, desc[UR14][R6.64] ;  /* 0x0000000e06a28981 */ /* 0x010124000c1e1500 */
[----:B0-----:R-:W-:Y:S02]  /*107c0*/  @!P0 IMAD.MOV.U32 R6, RZ, RZ, R241 ;  /* 0x000000ffff068224 */ /* 0x001fe400078e00f1 */
[----:B------:R-:W-:Y:S02]  /*107d0*/  IMAD.MOV.U32 R241, RZ, RZ, R232 ;  /* 0x000000fffff17224 */ /* 0x000fe400078e00e8 */
[----:B------:R-:W-:-:S02]  /*107e0*/  @!P0 IMAD.MOV.U32 R7, RZ, RZ, R250 ;  /* 0x000000ffff078224 */ /* 0x000fc400078e00fa */
[----:B------:R-:W-:Y:S02]  /*107f0*/  IMAD.MOV.U32 R232, RZ, RZ, R233 ;  /* 0x000000ffffe87224 */ /* 0x000fe400078e00e9 */
[----:B------:R-:W4:Y:S04]  /*10800*/  LDL R233, [R1+0x46c] ;  /* 0x00046c0001e97983 */ /* 0x000f280000100800 */
[----:B------:R0:W4:Y:S02]  /*10810*/  @!P0 LDG.E.U16 R161, desc[UR14][R6.64] ;  /* 0x0000000e06a18981 */ /* 0x000124000c1e1500 */
[----:B0-----:R-:W-:Y:S02]  /*10820*/  @!P0 IMAD.MOV.U32 R6, RZ, RZ, R205 ;  /* 0x000000ffff068224 */ /* 0x001fe400078e00cd */
[----:B------:R-:W4:Y:S01]  /*10830*/  LDL R205, [R1+0x450] ;  /* 0x0004500001cd7983 */ /* 0x000f220000100800 */
[----:B--2---:R-:W-:Y:S01]  /*10840*/  @!P0 IMAD.MOV.U32 R7, RZ, RZ, R244 ;  /* 0x000000ffff078224 */ /* 0x004fe200078e00f4 */
[----:B------:R-:W-:-:S02]  /*10850*/  PRMT R159, RZ, 0x7610, R159 ;  /* 0x00007610ff9f7816 */ /* 0x000fc4000000009f */
[----:B------:R-:W-:Y:S01]  /*10860*/  PRMT R158, RZ, 0x7610, R158 ;  /* 0x00007610ff9e7816 */ /* 0x000fe2000000009e */
[----:B------:R-:W2:Y:S04]  /*10870*/  LDL R244, [R1+0x40c] ;  /* 0x00040c0001f47983 */ /* 0x000ea80000100800 */
[----:B------:R0:W2:Y:S02]  /*10880*/  @!P0 LDG.E.U16 R160, desc[UR14][R6.64] ;  /* 0x0000000e06a08981 */ /* 0x0000a4000c1e1500 */
[----:B0-----:R-:W-:Y:S02]  /*10890*/  @!P0 IMAD.MOV.U32 R6, RZ, RZ, R2 ;  /* 0x000000ffff068224 */ /* 0x001fe400078e0002 */
[----:B------:R-:W2:Y:S01]  /*108a0*/  LDL R2, [R1+0x430] ;  /* 0x0004300001027983 */ /* 0x000ea20000100800 */
[----:B------:R-:W-:Y:S01]  /*108b0*/  PRMT R157, RZ, 0x7610, R157 ;  /* 0x00007610ff9d7816 */ /* 0x000fe2000000009d */
[----:B---3--:R-:W-:-:S02]  /*108c0*/  @!P0 IMAD.MOV.U32 R7, RZ, RZ, R243 ;  /* 0x000000ffff078224 */ /* 0x008fc400078e00f3 */
[----:B------:R-:W3:Y:S04]  /*108d0*/  LDL R243, [R1+0x410] ;  /* 0x0004100001f37983 */ /* 0x000ee80000100800 */
[----:B------:R0:W3:Y:S02]  /*108e0*/  @!P0 LDG.E.U16 R159, desc[UR14][R6.64] ;  /* 0x0000000e069f8981 */ /* 0x0000e4000c1e1500 */
[----:B0-----:R-:W-:Y:S02]  /*108f0*/  @!P0 IMAD.MOV.U32 R6, RZ, RZ, R211 ;  /* 0x000000ffff068224 */ /* 0x001fe400078e00d3 */
[----:B------:R-:W3:Y:S01]  /*10900*/  LDL R211, [R1+0x3cc] ;  /* 0x0003cc0001d37983 */ /* 0x000ee20000100800 */
[----:B----4-:R-:W-:Y:S02]  /*10910*/  @!P0 IMAD.MOV.U32 R7, RZ, RZ, R233 ;  /* 0x000000ffff078224 */ /* 0x010fe400078e00e9 */
[----:B------:R-:W-:-:S02]  /*10920*/  IMAD.MOV.U32 R233, RZ, RZ, R234 ;  /* 0x000000ffffe97224 */ /* 0x000fc400078e00ea */
[----:B------:R-:W4:Y:S04]  /*10930*/  LDL R234, [R1+0x3f0] ;  /* 0x0003f00001ea7983 */ /* 0x000f280000100800 */
[----:B------:R0:W4:Y:S02]  /*10940*/  @!P0 LDG.E.U16 R158, desc[UR14][R6.64] ;  /* 0x0000000e069e8981 */ /* 0x000124000c1e1500 */
[----:B0-----:R-:W-:Y:S02]  /*10950*/  @!P0 IMAD.MOV.U32 R6, RZ, RZ, R205 ;  /* 0x000000ffff068224 */ /* 0x001fe400078e00cd */
[----:B------:R-:W-:Y:S02]  /*10960*/  IMAD.MOV.U32 R205, RZ, RZ, R236 ;  /* 0x000000ffffcd7224 */ /* 0x000fe400078e00ec */
[----:B------:R-:W4:Y:S01]  /*10970*/  LDL R236, [R1+0x3ec] ;  /* 0x0003ec0001ec7983 */ /* 0x000f220000100800 */
[----:B------:R-:W-:-:S03]  /*10980*/  @!P0 IMAD.MOV.U32 R7, RZ, RZ, R210 ;  /* 0x000000ffff078224 */ /* 0x000fc600078e00d2 */
[----:B------:R-:W4:Y:S04]  /*10990*/  LDL R210, [R1+0x3d0] ;  /* 0x0003d00001d27983 */ /* 0x000f280000100800 */
[----:B------:R2:W4:Y:S02]  /*109a0*/  @!P0 LDG.E.U16 R157, desc[UR14][R6.64] ;  /* 0x0000000e069d8981 */ /* 0x000524000c1e1500 */
[----:B--2---:R-:W-:Y:S02]  /*109b0*/  @!P0 IMAD.MOV.U32 R6, RZ, RZ, R2 ;  /* 0x000000ffff068224 */ /* 0x004fe400078e0002 */
[----:B------:R-:W2:Y:S01]  /*109c0*/  LDL R2, [R1+0x3b0] ;  /* 0x0003b00001027983 */ /* 0x000ea20000100800 */
[----:B------:R-:W-:-:S03]  /*109d0*/  @!P0 IMAD.MOV.U32 R7, RZ, RZ, R209 ;  /* 0x000000ffff078224 */ /* 0x000fc600078e00d1 */
[----:B------:R-:W2:Y:S04]  /*109e0*/  LDL R209, [R1+0x3ac] ;  /* 0x0003ac0001d17983 */ /* 0x000ea80000100800 */
[----:B------:R0:W-:Y:S01]  /*109f0*/  STS.U16 [R242+UR12+0xd00], R156 ;  /* 0x000d009cf2007988 */ /* 0x0001e2000800040c */
[----:B------:R-:W-:Y:S02]  /*10a00*/  PRMT R155, RZ, 0x7610, R155 ;  /* 0x00007610ff9b7816 */ /* 0x000fe4000000009b */
[----:B0-----:R-:W-:-:S06]  /*10a10*/  PRMT R156, RZ, 0x7610, R156 ;  /* 0x00007610ff9c7816 */ /* 0x001fcc000000009c */
[----:B------:R0:W2:Y:S02]  /*10a20*/  @!P0 LDG.E.U16 R156, desc[UR14][R6.64] ;  /* 0x0000000e069c8981 */ /* 0x0000a4000c1e1500 */
[----:B0-----:R-:W-:Y:S02]  /*10a30*/  @!P0 IMAD.MOV.U32 R7, RZ, RZ, R244 ;  /* 0x000000ffff078224 */ /* 0x001fe400078e00f4 */
[----:B------:R0:W-:Y:S04]  /*10a40*/  STS.U16 [R242+UR12+0x1100], R154 ;  /* 0x0011009af2007988 */ /* 0x0001e8000800040c */
[----:B------:R-:W-:Y:S04]  /*10a50*/  STS.U16 [R242+UR12+0x1500], R20 ;  /* 0x00150014f2007988 */ /* 0x000fe8000800040c */
[----:B------:R-:W-:Y:S01]  /*10a60*/  STS.U16 [R242+UR12+0x1900], R19 ;  /* 0x00190013f2007988 */ /* 0x000fe2000800040c */
[----:B0-----:R-:W-:-:S03]  /*10a70*/  PRMT R154, RZ, 0x7610, R154 ;  /* 0x00007610ff9a7816 */ /* 0x001fc6000000009a */
[----:B------:R-:W-:Y:S04]  /*10a80*/  STS.U16 [R242+UR12+0x1d00], R21 ;  /* 0x001d0015f2007988 */ /* 0x000fe8000800040c */
[----:B------:R0:W-:Y:S04]  /*10a90*/  STS.U16 [R242+UR12+0x2100], R213 ;  /* 0x002100d5f2007988 */ /* 0x0001e8000800040c */
[----:B------:R1:W-:Y:S01]  /*10aa0*/  STS.U16 [R242+UR12+0x2500], R219 ;  /* 0x002500dbf2007988 */ /* 0x0003e2000800040c */
[----:B------:R-:W-:-:S03]  /*10ab0*/  PRMT R152, RZ, 0x7610, R152 ;  /* 0x00007610ff987816 */ /* 0x000fc60000000098 */
[----:B0-----:R-:W2:Y:S04]  /*10ac0*/  LDL R213, [R1+0x370] ;  /* 0x0003700001d57983 */ /* 0x001ea80000100800 */
[----:B-1----:R-:W2:Y:S01]  /*10ad0*/  LDL R219, [R1+0x36c] ;  /* 0x00036c0001db7983 */ /* 0x002ea20000100800 */
[----:B---3--:R-:W-:-:S05]  /*10ae0*/  @!P0 IMAD.MOV.U32 R6, RZ, RZ, R243 ;  /* 0x000000ffff068224 */ /* 0x008fca00078e00f3 */
[----:B------:R4:W3:Y:S02]  /*10af0*/  @!P0 LDG.E.U16 R155, desc[UR14][R6.64] ;  /* 0x0000000e069b8981 */ /* 0x0008e4000c1e1500 */
[----:B----4-:R-:W-:Y:S02]  /*10b00*/  @!P0 IMAD.MOV.U32 R6, RZ, RZ, R234 ;  /* 0x000000ffff068224 */ /* 0x010fe400078e00ea */
[----:B------:R-:W4:Y:S01]  /*10b10*/  LDL R234, [R1+0x390] ;  /* 0x0003900001ea7983 */ /* 0x000f220000100800 */
[----:B------:R-:W-:Y:S02]  /*10b20*/  @!P0 IMAD.MOV.U32 R7, RZ, RZ, R236 ;  /* 0x000000ffff078224 */ /* 0x000fe400078e00ec */
[----:B------:R-:W-:Y:S02]  /*10b30*/  IMAD.MOV.U32 R236, RZ, RZ, R237 ;  /* 0x000000ffffec7224 */ /* 0x000fe400078e00ed */
[----:B------:R-:W3:Y:S04]  /*10b40*/  LDL R237, [R1+0x38c] ;  /* 0x00038c0001ed7983 */ /* 0x000ee80000100800 */
[----:B------:R0:W3:Y:S02]  /*10b50*/  @!P0 LDG.E.U16 R154, desc[UR14][R6.64] ;  /* 0x0000000e069a8981 */ /* 0x0000e4000c1e1500 */
[----:B0-----:R-:W-:-:S02]  /*10b60*/  @!P0 IMAD.MOV.U32 R6, RZ, RZ, R210 ;  /* 0x000000ffff068224 */ /* 0x001fc400078e00d2 */
[----:B------:R-:W-:Y:S01]  /*10b70*/  @!P0 IMAD.MOV.U32 R7, RZ, RZ, R211 ;  /* 0x000000ffff078224 */ /* 0x000fe200078e00d3 */
[----:B------:R-:W3:Y:S04]  /*10b80*/  LDL R210, [R1+0x350] ;  /* 0x0003500001d27983 */ /* 0x000ee80000100800 */
[----:B------:R-:W3:Y:S04]  /*10b90*/  LDL R211, [R1+0x34c] ;  /* 0x00034c0001d37983 */ /* 0x000ee80000100800 */
[----:B------:R2:W3:Y:S02]  /*10ba0*/  @!P0 LDG.E.U16 R152, desc[UR14][R6.64] ;  /* 0x0000000e06988981 */ /* 0x0004e4000c1e1500 */
[----:B--2---:R-:W-:-:S02]  /*10bb0*/  @!P0 IMAD.MOV.U32 R6, RZ, RZ, R2 ;  /* 0x000000ffff068224 */ /* 0x004fc400078e0002 */
[----:B------:R-:W2:Y:S01]  /*10bc0*/  LDL R2, [R1+0x330] ;  /* 0x0003300001027983 */ /* 0x000ea20000100800 */
[----:B------:R-:W-:-:S03]  /*10bd0*/  @!P0 IMAD.MOV.U32 R7, RZ, RZ, R209 ;  /* 0x000000ffff078224 */ /* 0x000fc600078e00d1 */
[----:B------:R-:W2:Y:S01]  /*10be0*/  LDL R209, [R1+0x32c] ;  /* 0x00032c0001d17983 */ /* 0x000ea20000100800 */
[----:B------:R-:W-:Y:S02]  /*10bf0*/  PRMT R23, RZ, 0x7610, R23 ;  /* 0x00007610ff177816 */ /* 0x000fe40000000017 */
[----:B------:R-:W-:-:S04]  /*10c00*/  PRMT R22, RZ, 0x7610, R22 ;  /* 0x00007610ff167816 */ /* 0x000fc80000000016 */
[----:B------:R4:W2:Y:S01]  /*10c10*/  @!P0 LDG.E.U16 R23, desc[UR14][R6.64] ;  /* 0x0000000e06178981 */ /* 0x0008a2000c1e1500 */
[----:B------:R-:W-:Y:S01]  /*10c20*/  PRMT R21, RZ, 0x7610, R21 ;  /* 0x00007610ff157816 */ /* 0x000fe20000000015 */
[----:B------:R-:W-:Y:S01]  /*10c30*/  IMAD.MOV.U32 R244, RZ, RZ, R238 ;  /* 0x000000fffff47224 */ /* 0x000fe200078e00ee */
[----:B------:R-:W-:Y:S01]  /*10c40*/  PRMT R20, RZ, 0x7610, R20 ;  /* 0x00007610ff147816 */ /* 0x000fe20000000014 */
[----:B------:R-:W-:Y:S02]  /*10c50*/  IMAD.MOV.U32 R238, RZ, RZ, R143 ;  /* 0x000000ffffee7224 */ /* 0x000fe400078e008f */
[----:B------:R-:W2:Y:S01]  /*10c60*/  LDL R143, [R1+0x310] ;  /* 0x00031000018f7983 */ /* 0x000ea20000100800 */
[----:B----4-:R-:W-:Y:S02]  /*10c70*/  @!P0 IMAD.MOV.U32 R6, RZ, RZ, R234 ;  /* 0x000000ffff068224 */ /* 0x010fe400078e00ea */
[----:B---3--:R-:W-:-:S05]  /*10c80*/  @!P0 IMAD.MOV.U32 R7, RZ, RZ, R237 ;  /* 0x000000ffff078224 */ /* 0x008fca00078e00ed */
[----:B------:R0:W3:Y:S01]  /*10c90*/  @!P0 LDG.E.U16 R22, desc[UR14][R6.64] ;  /* 0x0000000e06168981 */ /* 0x0000e2000c1e1500 */
[----:B------:R-:W-:-:S03]  /*10ca0*/  IMAD.MOV.U32 R237, RZ, RZ, R146 ;  /* 0x000000ffffed7224 */ /* 0x000fc600078e0092 */
[----:B------:R-:W4:Y:S01]  /*10cb0*/  LDL R146, [R1+0x30c] ;  /* 0x00030c0001927983 */ /* 0x000f220000100800 */
[----:B0-----:R-:W-:Y:S02]  /*10cc0*/  @!P0 IMAD.MOV.U32 R6, RZ, RZ, R213 ;  /* 0x000000ffff068224 */ /* 0x001fe400078e00d5 */
[----:B------:R-:W-:-:S05]  /*10cd0*/  @!P0 IMAD.MOV.U32 R7, RZ, RZ, R219 ;  /* 0x000000ffff078224 */ /* 0x000fca00078e00db */
[----:B------:R0:W3:Y:S01]  /*10ce0*/  @!P0 LDG.E.U16 R21, desc[UR14][R6.64] ;  /* 0x0000000e06158981 */ /* 0x0000e2000c1e1500 */
[----:B------:R-:W-:-:S03]  /*10cf0*/  IMAD.MOV.U32 R234, RZ, RZ, R147 ;  /* 0x000000ffffea7224 */ /* 0x000fc600078e0093 */
[----:B------:R-:W3:Y:S01]  /*10d00*/  LDL R147, [R1+0x2ec] ;  /* 0x0002ec0001937983 */ /* 0x000ee20000100800 */
[----:B0-----:R-:W-:Y:S02]  /*10d10*/  @!P0 IMAD.MOV.U32 R6, RZ, RZ, R210 ;  /* 0x000000ffff068224 */ /* 0x001fe400078e00d2 */
[----:B------:R-:W-:Y:S01]  /*10d20*/  @!P0 IMAD.MOV.U32 R7, RZ, RZ, R211 ;  /* 0x000000ffff078224 */ /* 0x000fe200078e00d3 */
[----:B------:R-:W3:Y:S04]  /*10d30*/  LDL R210, [R1+0x2d0] ;  /* 0x0002d00001d27983 */ /* 0x000ee80000100800 */
[----:B------:R2:W3:Y:S04]  /*10d40*/  @!P0 LDG.E.U16 R20, desc[UR14][R6.64] ;  /* 0x0000000e06148981 */ /* 0x0004e8000c1e1500 */
[----:B------:R-:W3:Y:S01]  /*10d50*/  LDL R211, [R1+0x2cc] ;  /* 0x0002cc0001d37983 */ /* 0x000ee20000100800 */
[----:B--2---:R-:W-:-:S03]  /*10d60*/  @!P0 IMAD.MOV.U32 R6, RZ, RZ, R2 ;  /* 0x000000ffff068224 */ /* 0x004fc600078e0002 */
[----:B------:R-:W2:Y:S01]  /*10d70*/  LDL R2, [R1+0x2f0] ;  /* 0x0002f00001027983 */ /* 0x000ea20000100800 */
[----:B------:R-:W-:-:S03]  /*10d80*/  @!P0 IMAD.MOV.U32 R7, RZ, RZ, R209 ;  /* 0x000000ffff078224 */ /* 0x000fc600078e00d1 */
[----:B------:R-:W2:Y:S01]  /*10d90*/  LDL R209, [R1+0x2b0] ;  /* 0x0002b00001d17983 */ /* 0x000ea20000100800 */
[----:B------:R-:W-:Y:S02]  /*10da0*/  PRMT R19, RZ, 0x7610, R19 ;  /* 0x00007610ff137816 */ /* 0x000fe40000000013 */
[----:B------:R-:W-:-:S04]  /*10db0*/  PRMT R18, RZ, 0x7610, R18 ;  /* 0x00007610ff127816 */ /* 0x000fc80000000012 */
[----:B------:R0:W2:Y:S02]  /*10dc0*/  @!P0 LDG.E.U16 R19, desc[UR14][R6.64] ;  /* 0x0000000e06138981 */ /* 0x0000a4000c1e1500 */
[----:B0-----:R-:W-:Y:S02]  /*10dd0*/  @!P0 IMAD.MOV.U32 R6, RZ, RZ, R143 ;  /* 0x000000ffff068224 */ /* 0x001fe400078e008f */
[----:B------:R-:W2:Y:S01]  /*10de0*/  LDL.LU R143, [R1+0x28c] ;  /* 0x00028c00018f7983 */ /* 0x000ea20000300800 */
[----:B------:R-:W-:Y:S02]  /*10df0*/  PRMT R17, RZ, 0x7610, R17 ;  /* 0x00007610ff117816 */ /* 0x000fe40000000011 */
[----:B------:R-:W-:Y:S01]  /*10e00*/  PRMT R16, RZ, 0x7610, R16 ;  /* 0x00007610ff107816 */ /* 0x000fe20000000010 */
[----:B------:R-:W-:Y:S02]  /*10e10*/  IMAD.MOV.U32 R250, RZ, RZ, R205 ;  /* 0x000000fffffa7224 */ /* 0x000fe400078e00cd */
[----:B----4-:R-:W-:-:S02]  /*10e20*/  @!P0 IMAD.MOV.U32 R7, RZ, RZ, R146 ;  /* 0x000000ffff078224 */ /* 0x010fc400078e0092 */
[----:B------:R-:W4:Y:S04]  /*10e30*/  LDL.LU R146, [R1+0x290] ;  /* 0x0002900001927983 */ /* 0x000f280000300800 */
[----:B------:R3:W4:Y:S02]  /*10e40*/  @!P0 LDG.E.U16 R18, desc[UR14][R6.64] ;  /* 0x0000000e06128981 */ /* 0x000724000c1e1500 */
[----:B---3--:R-:W-:Y:S02]  /*10e50*/  @!P0 IMAD.MOV.U32 R7, RZ, RZ, R147 ;  /* 0x000000ffff078224 */ /* 0x008fe400078e0093 */
[----:B--2---:R-:W-:Y:S02]  /*10e60*/  @!P0 IMAD.MOV.U32 R6, RZ, RZ, R2 ;  /* 0x000000ffff068224 */ /* 0x004fe400078e0002 */
[----:B------:R-:W2:Y:S04]  /*10e70*/  LDL.LU R2, [R1+0x26c] ;  /* 0x00026c0001027983 */ /* 0x000ea80000300800 */
[----:B------:R-:W3:Y:S04]  /*10e80*/  LDL.LU R147, [R1+0x270] ;  /* 0x0002700001937983 */ /* 0x000ee80000300800 */
[----:B------:R0:W2:Y:S02]  /*10e90*/  @!P0 LDG.E.U16 R17, desc[UR14][R6.64] ;  /* 0x0000000e06118981 */ /* 0x0000a4000c1e1500 */
[----:B0-----:R-:W-:-:S02]  /*10ea0*/  @!P0 IMAD.MOV.U32 R6, RZ, RZ, R210 ;  /* 0x000000ffff068224 */ /* 0x001fc400078e00d2 */
[----:B------:R-:W-:-:S05]  /*10eb0*/  @!P0 IMAD.MOV.U32 R7, RZ, RZ, R211 ;  /* 0x000000ffff078224 */ /* 0x000fca00078e00d3 */
[----:B------:R0:W2:Y:S02]  /*10ec0*/  @!P0 LDG.E.U16 R16, desc[UR14][R6.64] ;  /* 0x0000000e06108981 */ /* 0x0000a4000c1e1500 */
[----:B0-----:R-:W-:Y:S02]  /*10ed0*/  @!P0 IMAD.MOV.U32 R6, RZ, RZ, R209 ;  /* 0x000000ffff068224 */ /* 0x001fe400078e00d1 */
[----:B------:R-:W2:Y:S04]  /*10ee0*/  LDL R209, [R1+0x7d0] ;  /* 0x0007d00001d17983 */ /* 0x000ea80000100800 */
[----:B------:R-:W2:Y:S04]  /*10ef0*/  LDL.LU R205, [R1+0x250] ;  /* 0x0002500001cd7983 */ /* 0x000ea80000300800 */
[----:B------:R-:W-:Y:S04]  /*10f00*/  STL [R1+0x88c], R247 ;  /* 0x00088cf701007387 */ /* 0x000fe80000100800 */
[----:B------:R-:W-:Y:S04]  /*10f10*/  STL.64 [R1+0xae0], R150 ;  /* 0x000ae09601007387 */ /* 0x000fe80000100a00 */
[----:B------:R-:W-:Y:S01]  /*10f20*/  STL.64 [R1+0xad8], R148 ;  /* 0x000ad89401007387 */ /* 0x000fe20000100a00 */
[----:B------:R-:W-:Y:S01]  /*10f30*/  PRMT R15, RZ, 0x7610, R15 ;  /* 0x00007610ff0f7816 */ /* 0x000fe2000000000f */
[----:B------:R-:W-:Y:S01]  /*10f40*/  @!P0 IMAD.MOV.U32 R7, RZ, RZ, R247 ;  /* 0x000000ffff078224 */ /* 0x000fe200078e00f7 */
[----:B------:R-:W-:-:S04]  /*10f50*/  PRMT R14, RZ, 0x7610, R14 ;  /* 0x00007610ff0e7816 */ /* 0x000fc8000000000e */
[----:B------:R0:W2:Y:S01]  /*10f60*/  @!P0 LDG.E.U16 R15, desc[UR14][R6.64] ;  /* 0x0000000e060f8981 */ /* 0x0000a2000c1e1500 */
[----:B------:R-:W-:Y:S01]  /*10f70*/  PRMT R11, RZ, 0x7610, R11 ;  /* 0x00007610ff0b7816 */ /* 0x000fe2000000000b */
[----:B0-----:R-:W-:Y:S01]  /*10f80*/  @!P0 IMAD.MOV.U32 R7, RZ, RZ, R143 ;  /* 0x000000ffff078224 */ /* 0x001fe200078e008f */
[----:B------:R-:W-:Y:S02]  /*10f90*/  PRMT R10, RZ, 0x7610, R10 ;  /* 0x00007610ff0a7816 */ /* 0x000fe4000000000a */
[----:B------:R-:W-:Y:S02]  /*10fa0*/  PRMT R9, RZ, 0x7610, R9 ;  /* 0x00007610ff097816 */ /* 0x000fe40000000009 */
[----:B------:R-:W-:Y:S02]  /*10fb0*/  PRMT R8, RZ, 0x7610, R8 ;  /* 0x00007610ff087816 */ /* 0x000fe40000000008 */
[----:B------:R-:W-:Y:S01]  /*10fc0*/  PRMT R5, RZ, 0x7610, R5 ;  /* 0x00007610ff057816 */ /* 0x000fe20000000005 */
[----:B----4-:R-:W-:-:S05]  /*10fd0*/  @!P0 IMAD.MOV.U32 R6, RZ, RZ, R146 ;  /* 0x000000ffff068224 */ /* 0x010fca00078e0092 */
[----:B------:R0:W4:Y:S04]  /*10fe0*/  @!P0 LDG.E.U16 R14, desc[UR14][R6.64] ;  /* 0x0000000e060e8981 */ /* 0x000128000c1e1500 */
[----:B---3--:R-:W-:Y:S04]  /*10ff0*/  STL.64 [R1+0xad0], R146 ;  /* 0x000ad09201007387 */ /* 0x008fe80000100a00 */
[----:B------:R-:W-:Y:S04]  /*11000*/  STL.64 [R1+0xac8], R144 ;  /* 0x000ac89001007387 */ /* 0x000fe80000100a00 */
        /* <DEDUP_REMOVED lines=44> */
[----:B------:R-:W-:Y:S01]  /*112d0*/  STL.64 [R1+0x960], R54 ;  /* 0x0009603601007387 */ /* 0x000fe20000100a00 */
[----:B0-----:R-:W-:-:S03]  /*112e0*/  @!P0 IMAD.MOV.U32 R6, RZ, RZ, R147 ;  /* 0x000000ffff068224 */ /* 0x001fc600078e0093 */
[----:B------:R-:W-:Y:S01]  /*112f0*/  STL.64 [R1+0x958], R52 ;  /* 0x0009583401007387 */ /* 0x000fe20000100a00 */
[----:B--2---:R-:W-:-:S03]  /*11300*/  @!P0 IMAD.MOV.U32 R7, RZ, RZ, R2 ;  /* 0x000000ffff078224 */ /* 0x004fc600078e0002 */
        /* <DEDUP_REMOVED lines=8> */
[----:B------:R0:W2:Y:S04]  /*11390*/  @!P0 LDG.E.U16 R11, desc[UR14][R6.64] ;  /* 0x0000000e060b8981 */ /* 0x0000a8000c1e1500 */
[----:B------:R-:W-:Y:S04]  /*113a0*/  STL.64 [R1+0x910], R34 ;  /* 0x0009102201007387 */ /* 0x000fe80000100a00 */
[----:B------:R-:W-:Y:S01]  /*113b0*/  STL.64 [R1+0x908], R32 ;  /* 0x0009082001007387 */ /* 0x000fe20000100a00 */
[----:B0-----:R-:W-:-:S02]  /*113c0*/  @!P0 IMAD.MOV.U32 R6, RZ, RZ, R205 ;  /* 0x000000ffff068224 */ /* 0x001fc400078e00cd */
[----:B------:R-:W-:Y:S01]  /*113d0*/  @!P0 IMAD.MOV.U32 R7, RZ, RZ, R240 ;  /* 0x000000ffff078224 */ /* 0x000fe200078e00f0 */
[----:B------:R-:W-:Y:S04]  /*113e0*/  STL.64 [R1+0x900], R30 ;  /* 0x0009001e01007387 */ /* 0x000fe80000100a00 */
[----:B------:R-:W-:Y:S04]  /*113f0*/  STL.64 [R1+0x8f8], R28 ;  /* 0x0008f81c01007387 */ /* 0x000fe80000100a00 */
[----:B------:R-:W-:Y:S04]  /*11400*/  STL.64 [R1+0x8f0], R26 ;  /* 0x0008f01a01007387 */ /* 0x000fe80000100a00 */
[----:B------:R-:W-:Y:S04]  /*11410*/  STL.64 [R1+0x8e8], R24 ;  /* 0x0008e81801007387 */ /* 0x000fe80000100a00 */
[----:B------:R0:W3:Y:S04]  /*11420*/  @!P0 LDG.E.U16 R10, desc[UR14][R6.64] ;  /* 0x0000000e060a8981 */ /* 0x0000e8000c1e1500 */
[----:B------:R-:W-:Y:S04]  /*11430*/  STL [R1+0x84c], R240 ;  /* 0x00084cf001007387 */ /* 0x000fe80000100800 */
[----:B------:R-:W-:Y:S01]  /*11440*/  STL [R1+0x854], R251 ;  /* 0x000854fb01007387 */ /* 0x000fe20000100800 */
[----:B0-----:R-:W-:-:S02]  /*11450*/  @!P0 IMAD.MOV.U32 R6, RZ, RZ, R251 ;  /* 0x000000ffff068224 */ /* 0x001fc400078e00fb */
[----:B------:R-:W-:Y:S01]  /*11460*/  @!P0 IMAD.MOV.U32 R7, RZ, RZ, R246 ;  /* 0x000000ffff078224 */ /* 0x000fe200078e00f6 */
[----:B------:R-:W-:Y:S04]  /*11470*/  STL [R1+0x850], R246 ;  /* 0x000850f601007387 */ /* 0x000fe80000100800 */
[----:B------:R-:W-:Y:S04]  /*11480*/  STL [R1+0x85c], R252 ;  /* 0x00085cfc01007387 */ /* 0x000fe80000100800 */
[----:B------:R0:W-:Y:S04]  /*11490*/  STL [R1+0x858], R4 ;  /* 0x0008580401007387 */ /* 0x0001e80000100800 */
[----:B------:R1:W3:Y:S04]  /*114a0*/  @!P0 LDG.E.U16 R9, desc[UR14][R6.64] ;  /* 0x0000000e06098981 */ /* 0x0002e8000c1e1500 */
[----:B------:R-:W-:Y:S04]  /*114b0*/  STL [R1+0x864], R249 ;  /* 0x000864f901007387 */ /* 0x000fe80000100800 */
[----:B------:R-:W-:Y:S01]  /*114c0*/  STL [R1+0x860], R248 ;  /* 0x000860f801007387 */ /* 0x000fe20000100800 */
[----:B-1----:R-:W-:-:S03]  /*114d0*/  @!P0 IMAD.MOV.U32 R7, RZ, RZ, R4 ;  /* 0x000000ffff078224 */ /* 0x002fc600078e0004 */
[----:B0-----:R-:W4:Y:S01]  /*114e0*/  LDL R4, [R1+0x7cc] ;  /* 0x0007cc0001047983 */ /* 0x001f220000100800 */
[----:B------:R-:W-:-:S03]  /*114f0*/  @!P0 IMAD.MOV.U32 R6, RZ, RZ, R252 ;  /* 0x000000ffff068224 */ /* 0x000fc600078e00fc */
[----:B------:R-:W3:Y:S04]  /*11500*/  LDL.LU.64 R24, [R1] ;  /* 0x0000000001187983 */ /* 0x000ee80000300a00 */
[----:B------:R-:W3:Y:S04]  /*11510*/  LDL.LU.64 R26, [R1+0x8] ;  /* 0x00000800011a7983 */ /* 0x000ee80000300a00 */
[----:B------:R-:W3:Y:S04]  /*11520*/  LDL.LU.64 R28, [R1+0x10] ;  /* 0x00001000011c7983 */ /* 0x000ee80000300a00 */
[----:B------:R-:W3:Y:S04]  /*11530*/  LDL.LU.64 R30, [R1+0x18] ;  /* 0x00001800011e7983 */ /* 0x000ee80000300a00 */
[----:B------:R-:W3:Y:S04]  /*11540*/  LDL.LU.64 R32, [R1+0x20] ;  /* 0x0000200001207983 */ /* 0x000ee80000300a00 */
[----:B------:R-:W3:Y:S04]  /*11550*/  LDL.LU.64 R34, [R1+0x28] ;  /* 0x0000280001227983 */ /* 0x000ee80000300a00 */
[----:B------:R-:W3:Y:S04]  /*11560*/  LDL.LU.64 R36, [R1+0x30] ;  /* 0x0000300001247983 */ /* 0x000ee80000300a00 */
[----:B------:R-:W3:Y:S04]  /*11570*/  LDL.LU.64 R38, [R1+0x38] ;  /* 0x0000380001267983 */ /* 0x000ee80000300a00 */
[----:B------:R0:W3:Y:S04]  /*11580*/  @!P0 LDG.E.U16 R8, desc[UR14][R6.64] ;  /* 0x0000000e06088981 */ /* 0x0000e8000c1e1500 */
[----:B------:R-:W3:Y:S04]  /*11590*/  LDL.LU.64 R40, [R1+0x40] ;  /* 0x0000400001287983 */ /* 0x000ee80000300a00 */
[----:B------:R-:W3:Y:S01]  /*115a0*/  LDL.LU.64 R42, [R1+0x48] ;  /* 0x00004800012a7983 */ /* 0x000ee20000300a00 */
[----:B0-----:R-:W-:-:S02]  /*115b0*/  @!P0 IMAD.MOV.U32 R6, RZ, RZ, R249 ;  /* 0x000000ffff068224 */ /* 0x001fc400078e00f9 */
[----:B------:R-:W-:Y:S01]  /*115c0*/  @!P0 IMAD.MOV.U32 R7, RZ, RZ, R248 ;  /* 0x000000ffff078224 */ /* 0x000fe200078e00f8 */
[----:B------:R-:W3:Y:S04]  /*115d0*/  LDL.LU.64 R44, [R1+0x50] ;  /* 0x00005000012c7983 */ /* 0x000ee80000300a00 */
[----:B------:R-:W3:Y:S04]  /*115e0*/  LDL.LU.64 R46, [R1+0x58] ;  /* 0x00005800012e7983 */ /* 0x000ee80000300a00 */
[----:B------:R-:W3:Y:S04]  /*115f0*/  LDL.LU.64 R48, [R1+0x60] ;  /* 0x0000600001307983 */ /* 0x000ee80000300a00 */
[----:B------:R-:W3:Y:S04]  /*11600*/  LDL.LU.64 R50, [R1+0x68] ;  /* 0x0000680001327983 */ /* 0x000ee80000300a00 */
[----:B------:R-:W3:Y:S04]  /*11610*/  @!P0 LDG.E.U16 R5, desc[UR14][R6.64] ;  /* 0x0000000e06058981 */ /* 0x000ee8000c1e1500 */
[----:B------:R-:W3:Y:S04]  /*11620*/  LDL.LU.64 R52, [R1+0x70] ;  /* 0x0000700001347983 */ /* 0x000ee80000300a00 */
        /* <DEDUP_REMOVED lines=103> */
[----:B----4-:R-:W-:Y:S04]  /*11ca0*/  STS.U16 [R4+UR12+0x7f00], R239 ;  /* 0x007f00ef04007988 */ /* 0x010fe8000800040c */
        /* <DEDUP_REMOVED lines=26> */
[----:B--2---:R-:W-:Y:S04]  /*11e50*/  STS.U16 [R4+UR12+0x6b00], R11 ;  /* 0x006b000b04007988 */ /* 0x004fe8000800040c */
[----:B---3--:R-:W-:Y:S04]  /*11e60*/  STS.U16 [R4+UR12+0x6f00], R10 ;  /* 0x006f000a04007988 */ /* 0x008fe8000800040c */
[----:B------:R-:W-:Y:S04]  /*11e70*/  STS.U16 [R4+UR12+0x7300], R9 ;  /* 0x0073000904007988 */ /* 0x000fe8000800040c */
[----:B------:R-:W-:Y:S04]  /*11e80*/  STS.U16 [R4+UR12+0x7700], R8 ;  /* 0x0077000804007988 */ /* 0x000fe8000800040c */
[----:B------:R-:W-:Y:S01]  /*11e90*/  STS.U16 [R4+UR12+0x7b00], R5 ;  /* 0x007b000504007988 */ /* 0x000fe2000800040c */
[----:B------:R0:W-:Y:S06]  /*11ea0*/  MEMBAR.ALL.CTA ;  /* 0x0000000000007992 */ /* 0x0001ec0000008000 */
[----:B0-----:R-:W0:Y:S01]  /*11eb0*/  FENCE.VIEW.ASYNC.S ;  /* 0x00000000000073c6 */ /* 0x001e220000000000 */
[----:B------:R-:W-:-:S04]  /*11ec0*/  IMAD.U32 R6, RZ, RZ, UR12 ;  /* 0x0000000cff067e24 */ /* 0x000fc8000f8e00ff */
[----:B------:R-:W-:-:S05]  /*11ed0*/  VIADD R6, R6, 0x8000 ;  /* 0x0000800006067836 */ /* 0x000fca0000000000 */
[----:B------:R-:W-:Y:S01]  /*11ee0*/  SHF.R.U32.HI R6, RZ, 0x4, R6 ;  /* 0x00000004ff067819 */ /* 0x000fe20000011606 */
[----:B0-----:R-:W-:Y:S03]  /*11ef0*/  BAR.SYNC.DEFER_BLOCKING 0x0 ;  /* 0x0000000000007b1d */ /* 0x001fe60000010000 */
[----:B------:R-:W-:-:S04]  /*11f00*/  SGXT.U32 R6, R6, 0xe ;  /* 0x0000000e0606781a */ /* 0x000fc80000000000 */
[----:B------:R-:W-:Y:S01]  /*11f10*/  R2UR UR8, R6 ;  /* 0x00000000060872ca */ /* 0x000fe200000e0000 */
[----:B------:R-:W-:Y:S01]  /*11f20*/  UMOV UR9, 0x40000040 ;  /* 0x4000004000097882 */ /* 0x000fe20000000000 */
[----:B------:R-:W-:-:S11]  /*11f30*/  WARPGROUP.ARRIVE ;  /* 0x00000000000079c5 */ /* 0x000fd60000000000 */
[----:B------:R-:W-:Y:S03]  /*11f40*/  HGMMA.64x256x16.F32.BF16 R24, gdesc[UR8].tnspA, R24, gsb0 ;  /* 0x23e00000081879f0 */ /* 0x000fe60008001818 */
[----:B------:R-:W-:Y:S02]  /*11f50*/  WARPGROUP.DEPBAR.LE gsb0, 0x0 ;  /* 0x00008000000079c5 */ /* 0x000fe40000010000 */
[----:B------:R-:W-:-:S15]  /*11f60*/  WARPGROUP.ARRIVE ;  /* 0x00000000000079c5 */ /* 0x000fde0000000000 */
[----:B------:R-:W-:-:S08]  /*11f70*/  NOP ;  /* 0x0000000000007918 */ /* 0x000fd00000000000 */
        /* <DEDUP_REMOVED lines=10> */
[----:B------:R-:W-:Y:S04]  /*12020*/  STL.64 [R1], R24 ;  /* 0x0000001801007387 */ /* 0x000fe80000100a00 */
        /* <DEDUP_REMOVED lines=62> */
[----:B------:R0:W-:Y:S04]  /*12410*/  STL.64 [R1+0x1f8], R150 ;  /* 0x0001f89601007387 */ /* 0x0001e80000100a00 */
[----:B0-----:R-:W2:Y:S04]  /*12420*/  LDL.LU.64 R150, [R1+0xae0] ;  /* 0x000ae00001967983 */ /* 0x001ea80000300a00 */
[----:B------:R-:W3:Y:S04]  /*12430*/  LDL.LU.64 R148, [R1+0xad8] ;  /* 0x000ad80001947983 */ /* 0x000ee80000300a00 */
[----:B------:R-:W4:Y:S04]  /*12440*/  LDL.LU.64 R146, [R1+0xad0] ;  /* 0x000ad00001927983 */ /* 0x000f280000300a00 */
[----:B------:R-:W2:Y:S04]  /*12450*/  LDL.LU.64 R144, [R1+0xac8] ;  /* 0x000ac80001907983 */ /* 0x000ea80000300a00 */
[----:B------:R-:W3:Y:S04]  /*12460*/  LDL.LU.64 R142, [R1+0xac0] ;  /* 0x000ac000018e7983 */ /* 0x000ee80000300a00 */
[----:B------:R-:W2:Y:S04]  /*12470*/  LDL.LU.64 R140, [R1+0xab8] ;  /* 0x000ab800018c7983 */ /* 0x000ea80000300a00 */
[----:B------:R-:W2:Y:S01]  /*12480*/  LDL.LU.64 R138, [R1+0xab0] ;  /* 0x000ab000018a7983 */ /* 0x000ea20000300a00 */
[----:B------:R-:W-:-:S03]  /*12490*/  IMAD.MOV.U32 R246, RZ, RZ, R2 ;  /* 0x000000fffff67224 */ /* 0x000fc600078e0002 */
[----:B------:R-:W2:Y:S01]  /*124a0*/  LDL.LU.64 R136, [R1+0xaa8] ;  /* 0x000aa80001887983 */ /* 0x000ea20000300a00 */
[----:B------:R-:W-:-:S03]  /*124b0*/  IMAD.MOV.U32 R240, RZ, RZ, R237 ;  /* 0x000000fffff07224 */ /* 0x000fc600078e00ed */
[----:B------:R-:W2:Y:S01]  /*124c0*/  LDL.LU.64 R134, [R1+0xaa0] ;  /* 0x000aa00001867983 */ /* 0x000ea20000300a00 */
[----:B------:R-:W-:-:S03]  /*124d0*/  IMAD.MOV.U32 R2, RZ, RZ, R238 ;  /* 0x000000ffff027224 */ /* 0x000fc600078e00ee */
[----:B------:R-:W2:Y:S01]  /*124e0*/  LDL.LU.64 R132, [R1+0xa98] ;  /* 0x000a980001847983 */ /* 0x000ea20000300a00 */
[----:B------:R-:W-:-:S03]  /*124f0*/  IMAD.MOV.U32 R239, RZ, RZ, R126 ;  /* 0x000000ffffef7224 */ /* 0x000fc600078e007e */
[----:B------:R-:W2:Y:S01]  /*12500*/  LDL.LU.64 R130, [R1+0xa90] ;  /* 0x000a900001827983 */ /* 0x000ea20000300a00 */
[----:B------:R-:W-:Y:S02]  /*12510*/  IMAD.MOV.U32 R242, RZ, RZ, R244 ;  /* 0x000000fffff27224 */ /* 0x000fe400078e00f4 */
[----:B------:R-:W-:Y:S01]  /*12520*/  IMAD.MOV.U32 R248, RZ, RZ, R234 ;  /* 0x000000fffff87224 */ /* 0x000fe200078e00ea */
[----:B------:R-:W2:Y:S01]  /*12530*/  LDL.LU.64 R128, [R1+0xa88] ;  /* 0x000a880001807983 */ /* 0x000ea20000300a00 */
[----:B------:R-:W-:Y:S02]  /*12540*/  IMAD.MOV.U32 R251, RZ, RZ, R236 ;  /* 0x000000fffffb7224 */ /* 0x000fe400078e00ec */
[----:B------:R-:W-:Y:S01]  /*12550*/  IMAD.MOV.U32 R238, RZ, RZ, R125 ;  /* 0x000000ffffee7224 */ /* 0x000fe200078e007d */
[----:B------:R-:W2:Y:S01]  /*12560*/  LDL.LU.64 R126, [R1+0xa80] ;  /* 0x000a8000017e7983 */ /* 0x000ea20000300a00 */
[----:B------:R-:W-:Y:S02]  /*12570*/  IMAD.MOV.U32 R237, RZ, RZ, R124 ;  /* 0x000000ffffed7224 */ /* 0x000fe400078e007c */
[----:B------:R-:W-:Y:S01]  /*12580*/  IMAD.MOV.U32 R244, RZ, RZ, R232 ;  /* 0x000000fffff47224 */ /* 0x000fe200078e00e8 */
[----:B------:R-:W2:Y:S01]  /*12590*/  LDL.LU.64 R124, [R1+0xa78] ;  /* 0x000a7800017c7983 */ /* 0x000ea20000300a00 */
[----:B------:R-:W-:-:S02]  /*125a0*/  IMAD.MOV.U32 R249, RZ, RZ, R233 ;  /* 0x000000fffff97224 */ /* 0x000fc400078e00e9 */
[----:B------:R-:W-:Y:S02]  /*125b0*/  IMAD.MOV.U32 R236, RZ, RZ, R123 ;  /* 0x000000ffffec7224 */ /* 0x000fe400078e007b */
[----:B------:R-:W-:Y:S02]  /*125c0*/  IMAD.MOV.U32 R234, RZ, RZ, R122 ;  /* 0x000000ffffea7224 */ /* 0x000fe400078e007a */
[----:B------:R-:W-:Y:S01]  /*125d0*/  IMAD.MOV.U32 R233, RZ, RZ, R121 ;  /* 0x000000ffffe97224 */ /* 0x000fe200078e0079 */
[----:B------:R-:W2:Y:S01]  /*125e0*/  LDL.LU.64 R122, [R1+0xa70] ;  /* 0x000a7000017a7983 */ /* 0x000ea20000300a00 */
[----:B------:R-:W-:Y:S02]  /*125f0*/  IMAD.MOV.U32 R232, RZ, RZ, R120 ;  /* 0x000000ffffe87224 */ /* 0x000fe400078e0078 */
[----:B------:R-:W-:Y:S01]  /*12600*/  IMAD.MOV.U32 R231, RZ, RZ, R119 ;  /* 0x000000ffffe77224 */ /* 0x000fe200078e0077 */
[----:B------:R-:W2:Y:S01]  /*12610*/  LDL.LU.64 R120, [R1+0xa68] ;  /* 0x000a680001787983 */ /* 0x000ea20000300a00 */
[----:B------:R-:W-:-:S02]  /*12620*/  IMAD.MOV.U32 R230, RZ, RZ, R118 ;  /* 0x000000ffffe67224 */ /* 0x000fc400078e0076 */
        /* <DEDUP_REMOVED lines=30> */
[----:B------:R-:W-:Y:S02]  /*12810*/  IMAD.MOV.U32 R210, RZ, RZ, R98 ;  /* 0x000000ffffd27224 */ /* 0x000fe400078e0062 */
[----:B------:R-:W-:Y:S01]  /*12820*/  IMAD.MOV.U32 R250, RZ, RZ, R206 ;  /* 0x000000fffffa7224 */ /* 0x000fe200078e00ce */
[----:B------:R-:W2:Y:S01]  /*12830*/  LDL.LU.64 R98, [R1+0xa10] ;  /* 0x000a100001627983 */ /* 0x000ea20000300a00 */
[----:B------:R-:W-:Y:S02]  /*12840*/  IMAD.MOV.U32 R209, RZ, RZ, R97 ;  /* 0x000000ffffd17224 */ /* 0x000fe400078e0061 */
[----:B------:R-:W-:-:S02]  /*12850*/  IMAD.MOV.U32 R208, RZ, RZ, R96 ;  /* 0x000000ffffd07224 */ /* 0x000fc400078e0060 */
[----:B------:R-:W-:Y:S01]  /*12860*/  IMAD.MOV.U32 R252, RZ, RZ, R205 ;  /* 0x000000fffffc7224 */ /* 0x000fe200078e00cd */
[----:B------:R-:W2:Y:S01]  /*12870*/  LDL.LU.64 R96, [R1+0xa08] ;  /* 0x000a080001607983 */ /* 0x000ea20000300a00 */
[----:B------:R-:W-:Y:S02]  /*12880*/  IMAD.MOV.U32 R4, RZ, RZ, R204 ;  /* 0x000000ffff047224 */ /* 0x000fe400078e00cc */
[----:B------:R-:W-:Y:S02]  /*12890*/  IMAD.MOV.U32 R207, RZ, RZ, R95 ;  /* 0x000000ffffcf7224 */ /* 0x000fe400078e005f */
[----:B------:R-:W-:Y:S02]  /*128a0*/  IMAD.MOV.U32 R206, RZ, RZ, R94 ;  /* 0x000000ffffce7224 */ /* 0x000fe400078e005e */
[----:B------:R-:W-:Y:S01]  /*128b0*/  IMAD.MOV.U32 R243, RZ, RZ, R203 ;  /* 0x000000fffff37224 */ /* 0x000fe200078e00cb */
[----:B------:R-:W2:Y:S01]  /*128c0*/  LDL.LU.64 R94, [R1+0xa00] ;  /* 0x000a0000015e7983 */ /* 0x000ea20000300a00 */
[----:B------:R-:W-:-:S02]  /*128d0*/  IMAD.MOV.U32 R205, RZ, RZ, R93 ;  /* 0x000000ffffcd7224 */ /* 0x000fc400078e005d */
        /* <DEDUP_REMOVED lines=102> */
[----:B------:R-:W-:-:S03]  /*12f40*/  IMAD.MOV.U32 R5, RZ, RZ, R24 ;  /* 0x000000ffff057224 */ /* 0x000fc600078e0018 */
[----:B------:R-:W2:Y:S04]  /*12f50*/  LDL.LU.64 R24, [R1+0x8e8] ;  /* 0x0008e80001187983 */ /* 0x000ea80000300a00 */
[----:B------:R-:W-:Y:S04]  /*12f60*/  STL [R1+0x8a8], R224 ;  /* 0x0008a8e001007387 */ /* 0x000fe80000100800 */
[----:B------:R4:W-:Y:S04]  /*12f70*/  STL [R1+0x8a4], R225 ;  /* 0x0008a4e101007387 */ /* 0x0009e80000100800 */
[----:B------:R0:W-:Y:S04]  /*12f80*/  STL [R1+0x8a0], R226 ;  /* 0x0008a0e201007387 */ /* 0x0001e80000100800 */
[----:B------:R2:W-:Y:S01]  /*12f90*/  STL [R1+0x89c], R227 ;  /* 0x00089ce301007387 */ /* 0x0005e20000100800 */
[----:B----4-:R-:W-:-:S02]  /*12fa0*/  IMAD.MOV.U32 R225, RZ, RZ, R146 ;  /* 0x000000ffffe17224 */ /* 0x010fc400078e0092 */
[----:B---3--:R-:W-:Y:S02]  /*12fb0*/  IMAD.MOV.U32 R224, RZ, RZ, R142 ;  /* 0x000000ffffe07224 */ /* 0x008fe400078e008e */
[----:B0-----:R-:W-:Y:S02]  /*12fc0*/  IMAD.MOV.U32 R226, RZ, RZ, R143 ;  /* 0x000000ffffe27224 */ /* 0x001fe400078e008f */
[----:B--2---:R-:W-:Y:S02]  /*12fd0*/  IMAD.MOV.U32 R227, RZ, RZ, R141 ;  /* 0x000000ffffe37224 */ /* 0x004fe400078e008d */
[----:B------:R-:W2:Y:S04]  /*12fe0*/  LDL.LU R141, [R1+0x8e0] ;  /* 0x0008e000018d7983 */ /* 0x000ea80000300800 */
[----:B------:R-:W2:Y:S04]  /*12ff0*/  LDL.LU R142, [R1+0x8dc] ;  /* 0x0008dc00018e7983 */ /* 0x000ea80000300800 */
[----:B------:R-:W2:Y:S04]  /*13000*/  LDL.LU R143, [R1+0x8d8] ;  /* 0x0008d800018f7983 */ /* 0x000ea80000300800 */
[----:B------:R0:W-:Y:S02]  /*13010*/  STL [R1+0x898], R228 ;  /* 0x000898e401007387 */ /* 0x0001e40000100800 */
[----:B0-----:R-:W-:-:S02]  /*13020*/  IMAD.MOV.U32 R228, RZ, RZ, R144 ;  /* 0x000000ffffe47224 */ /* 0x001fc400078e0090 */
[----:B------:R-:W2:Y:S04]  /*13030*/  LDL.LU R144, [R1+0x8d4] ;  /* 0x0008d40001907983 */ /* 0x000ea80000300800 */
[----:B------:R0:W-:Y:S02]  /*13040*/  STL [R1+0x894], R229 ;  /* 0x000894e501007387 */ /* 0x0001e40000100800 */
[----:B0-----:R-:W-:Y:S02]  /*13050*/  IMAD.MOV.U32 R229, RZ, RZ, R145 ;  /* 0x000000ffffe57224 */ /* 0x001fe400078e0091 */
        /* <DEDUP_REMOVED lines=19> */
[----:B------:R-:W3:Y:S04]  /*13190*/  LDL.LU R235, [R1+0x8b4] ;  /* 0x0008b40001eb7983 */ /* 0x000ee80000300800 */
[----:B------:R-:W-:Y:S04]  /*131a0*/  STL [R1+0x870], R237 ;  /* 0x000870ed01007387 */ /* 0x000fe80000100800 */
[----:B------:R0:W-:Y:S04]  /*131b0*/  STL [R1+0x86c], R238 ;  /* 0x00086cee01007387 */ /* 0x0001e80000100800 */
[----:B0-----:R-:W4:Y:S04]  /*131c0*/  LDL R238, [R1+0x7d8] ;  /* 0x0007d80001ee7983 */ /* 0x001f280000100800 */
[----:B------:R0:W-:Y:S01]  /*131d0*/  STL [R1+0x868], R239 ;  /* 0x000868ef01007387 */ /* 0x0001e20000100800 */
[----:B------:R-:W-:-:S02]  /*131e0*/  IMAD.MOV.U32 R237, RZ, RZ, R153 ;  /* 0x000000ffffed7224 */ /* 0x000fc400078e0099 */
[----:B------:R-:W1:Y:S01]  /*131f0*/  LDC R153, c[0x0][0x238] ;  /* 0x00008e00ff997b82 */ /* 0x000e620000000800 */
[----:B---3--:R-:W-:-:S05]  /*13200*/  VIADD R235, R235, 0x1 ;  /* 0x00000001ebeb7836 */ /* 0x008fca0000000000 */
[----:B----4-:R-:W-:Y:S02]  /*13210*/  ISETP.NE.U32.AND P0, PT, R235, R238, PT ;  /* 0x000000eeeb00720c */ /* 0x010fe40003f05070 */
[----:B------:R-:W3:Y:S01]  /*13220*/  LDL.LU R238, [R1+0x7a0] ;  /* 0x0007a00001ee7983 */ /* 0x000ee20000300800 */
[----:B-1----:R-:W-:-:S03]  /*13230*/  IMAD.SHL.U32 R153, R153, 0x40, RZ ;  /* 0x0000004099997824 */ /* 0x002fc600078e00ff */
[----:B0-----:R-:W4:Y:S01]  /*13240*/  LDL.LU R239, [R1+0x798] ;  /* 0x0007980001ef7983 */ /* 0x001f220000300800 */
[----:B------:R-:W-:-:S05]  /*13250*/  IMAD.SHL.U32 R153, R153, 0x2, RZ ;  /* 0x0000000299997824 */ /* 0x000fca00078e00ff */
[----:B---3--:R-:W-:-:S05]  /*13260*/  IADD3 R238, P5, R238, R153, RZ ;  /* 0x00000099eeee7210 */ /* 0x008fca0007fbe0ff */
[----:B------:R0:W-:Y:S04]  /*13270*/  STL [R1+0x7a0], R238 ;  /* 0x0007a0ee01007387 */ /* 0x0001e80000100800 */
[----:B0-----:R-:W3:Y:S01]  /*13280*/  LDL.LU R238, [R1+0x790] ;  /* 0x0007900001ee7983 */ /* 0x001ee20000300800 */
[-C--:B----4-:R-:W-:Y:S02]  /*13290*/  IADD3 R239, P6, R239, R153.reuse, RZ ;  /* 0x00000099efef7210 */ /* 0x090fe40007fde0ff */
[-C--:B------:R-:W-:Y:S02]  /*132a0*/  IADD3 R12, P2, R12, R153.reuse, RZ ;  /* 0x000000990c0c7210 */ /* 0x080fe40007f5e0ff */
[-C--:B------:R-:W-:Y:S01]  /*132b0*/  IADD3 R0, P3, R0, R153.reuse, RZ ;  /* 0x0000009900007210 */ /* 0x080fe20007f7e0ff */
[----:B------:R-:W-:Y:S04]  /*132c0*/  STL [R1+0x798], R239 ;  /* 0x000798ef01007387 */ /* 0x000fe80000100800 */
[----:B------:R0:W-:Y:S04]  /*132d0*/  STL [R1+0x788], R12 ;  /* 0x0007880c01007387 */ /* 0x0001e80000100800 */
[----:B0-----:R-:W4:Y:S01]  /*132e0*/  LDL.LU R12, [R1+0x8b0] ;  /* 0x0008b000010c7983 */ /* 0x001f220000300800 */
[----:B---3--:R-:W-:-:S05]  /*132f0*/  IADD3 R238, P1, R238, R153, RZ ;  /* 0x00000099eeee7210 */ /* 0x008fca0007f3e0ff */
[----:B------:R-:W-:Y:S04]  /*13300*/  STL [R1+0x790], R238 ;  /* 0x000790ee01007387 */ /* 0x000fe80000100800 */
[----:B------:R0:W-:Y:S04]  /*13310*/  STL [R1+0x780], R0 ;  /* 0x0007800001007387 */ /* 0x0001e80000100800 */
[----:B0-----:R-:W4:Y:S04]  /*13320*/  LDL.LU R0, [R1+0x8ac] ;  /* 0x0008ac0001007983 */ /* 0x001f280000300800 */
[----:B------:R-:W3:Y:S01]  /*13330*/  LDL.LU R238, [R1+0x778] ;  /* 0x0007780001ee7983 */ /* 0x000ee20000300800 */
[----:B------:R-:W-:-:S03]  /*13340*/  IADD3 R13, P4, R13, R153, RZ ;  /* 0x000000990d0d7210 */ /* 0x000fc60007f9e0ff */
[----:B------:R-:W2:Y:S02]  /*13350*/  LDL.LU R239, [R1+0x79c] ;  /* 0x00079c0001ef7983 */ /* 0x000ea40000300800 */
[----:B----4-:R-:W-:Y:S01]  /*13360*/  IMAD.X R12, R12, 0x1, R0, P4 ;  /* 0x000000010c0c7824 */ /* 0x010fe200020e0600 */
[----:B---3--:R-:W-:-:S05]  /*13370*/  IADD3 R238, P4, R238, R153, RZ ;  /* 0x00000099eeee7210 */ /* 0x008fca0007f9e0ff */
[----:B------:R0:W-:Y:S04]  /*13380*/  STL [R1+0x778], R238 ;  /* 0x000778ee01007387 */ /* 0x0001e80000100800 */
[----:B0-----:R-:W3:Y:S01]  /*13390*/  LDL.LU R238, [R1+0x770] ;  /* 0x0007700001ee7983 */ /* 0x001ee20000300800 */
[----:B--2---:R-:W-:-:S05]  /*133a0*/  IMAD.X R239, R239, 0x1, R0, P5 ;  /* 0x00000001efef7824 */ /* 0x004fca00028e0600 */
[----:B------:R0:W-:Y:S04]  /*133b0*/  STL [R1+0x79c], R239 ;  /* 0x00079cef01007387 */ /* 0x0001e80000100800 */
[----:B0-----:R-:W2:Y:S01]  /*133c0*/  LDL.LU R239, [R1+0x794] ;  /* 0x0007940001ef7983 */ /* 0x001ea20000300800 */
        /* <DEDUP_REMOVED lines=112> */
[----:B------:R-:W-:Y:S01]  /*13ad0*/  STL [R1+0x704], R239 ;  /* 0x000704ef01007387 */ /* 0x000fe20000100800 */
[----:B---3--:R-:W-:-:S05]  /*13ae0*/  IADD3 R238, P6, R238, R153, RZ ;  /* 0x00000099eeee7210 */ /* 0x008fca0007fde0ff */
[----:B------:R0:W-:Y:S04]  /*13af0*/  STL [R1+0x6d8], R238 ;  /* 0x0006d8ee01007387 */ /* 0x0001e80000100800 */
[----:B0-----:R-:W2:Y:S02]  /*13b00*/  LDL.LU R238, [R1+0x6fc] ;  /* 0x0006fc0001ee7983 */ /* 0x001ea40000300800 */
[----:B--2---:R-:W-:-:S05]  /*13b10*/  IMAD.X R238, R238, 0x1, R0, P1 ;  /* 0x00000001eeee7824 */ /* 0x004fca00008e0600 */
[----:B------:R0:W-:Y:S04]  /*13b20*/  STL [R1+0x6fc], R238 ;  /* 0x0006fcee01007387 */ /* 0x0001e80000100800 */
[----:B------:R-:W2:Y:S04]  /*13b30*/  LDL.LU R239, [R1+0x6d0] ;  /* 0x0006d00001ef7983 */ /* 0x000ea80000300800 */
[----:B0-----:R-:W3:Y:S01]  /*13b40*/  LDL.LU R238, [R1+0x6f4] ;  /* 0x0006f40001ee7983 */ /* 0x001ee20000300800 */
[----:B--2---:R-:W-:Y:S01]  /*13b50*/  IADD3 R239, P1, R239, R153, RZ ;  /* 0x00000099efef7210 */ /* 0x004fe20007f3e0ff */
[----:B---3--:R-:W-:-:S04]  /*13b60*/  IMAD.X R238, R238, 0x1, R0, P2 ;  /* 0x00000001eeee7824 */ /* 0x008fc800010e0600 */
[----:B------:R0:W-:Y:S04]  /*13b70*/  STL [R1+0x6d0], R239 ;  /* 0x0006d0ef01007387 */ /* 0x0001e80000100800 */
[----:B------:R1:W-:Y:S04]  /*13b80*/  STL [R1+0x6f4], R238 ;  /* 0x0006f4ee01007387 */ /* 0x0003e80000100800 */
[----:B0-----:R-:W2:Y:S04]  /*13b90*/  LDL.LU R239, [R1+0x6c8] ;  /* 0x0006c80001ef7983 */ /* 0x001ea80000300800 */
[----:B-1----:R-:W3:Y:S01]  /*13ba0*/  LDL.LU R238, [R1+0x6ec] ;  /* 0x0006ec0001ee7983 */ /* 0x002ee20000300800 */
        /* <DEDUP_REMOVED lines=206> */
[----:B------:R-:W-:Y:S04]  /*14890*/  STL [R1+0x5b8], R239 ;  /* 0x0005b8ef01007387 */ /* 0x000fe80000100800 */
[----:B------:R0:W-:Y:S02]  /*148a0*/  STL [R1+0x5dc], R238 ;  /* 0x0005dcee01007387 */ /* 0x0001e40000100800 */
[----:B0-----:R-:W-:Y:S02]  /*148b0*/  IMAD.MOV.U32 R238, RZ, RZ, R237 ;  /* 0x000000ffffee7224 */ /* 0x001fe400078e00ed */
[----:B------:R-:W-:Y:S02]  /*148c0*/  IMAD.MOV.U32 R237, RZ, RZ, R236 ;  /* 0x000000ffffed7224 */ /* 0x000fe400078e00ec */
[----:B------:R-:W-:-:S02]  /*148d0*/  IMAD.MOV.U32 R236, RZ, RZ, R234 ;  /* 0x000000ffffec7224 */ /* 0x000fc400078e00ea */
[----:B------:R-:W-:Y:S02]  /*148e0*/  IMAD.MOV.U32 R234, RZ, RZ, R230 ;  /* 0x000000ffffea7224 */ /* 0x000fe400078e00e6 */
[----:B------:R-:W-:Y:S02]  /*148f0*/  IMAD.MOV.U32 R230, RZ, RZ, R229 ;  /* 0x000000ffffe67224 */ /* 0x000fe400078e00e5 */
[----:B------:R-:W-:Y:S02]  /*14900*/  IMAD.MOV.U32 R229, RZ, RZ, R228 ;  /* 0x000000ffffe57224 */ /* 0x000fe400078e00e4 */
[----:B------:R-:W-:Y:S02]  /*14910*/  IMAD.MOV.U32 R228, RZ, RZ, R226 ;  /* 0x000000ffffe47224 */ /* 0x000fe400078e00e2 */
[----:B------:R-:W-:Y:S02]  /*14920*/  IMAD.MOV.U32 R226, RZ, RZ, R224 ;  /* 0x000000ffffe27224 */ /* 0x000fe400078e00e0 */
[----:B------:R-:W2:Y:S04]  /*14930*/  LDL.LU R224, [R1+0x5b0] ;  /* 0x0005b00001e07983 */ /* 0x000ea80000300800 */
[----:B------:R-:W3:Y:S01]  /*14940*/  LDL.LU R239, [R1+0x5d4] ;  /* 0x0005d40001ef7983 */ /* 0x000ee20000300800 */
[----:B--2---:R-:W-:Y:S01]  /*14950*/  IADD3 R224, P1, R224, R153, RZ ;  /* 0x00000099e0e07210 */ /* 0x004fe20007f3e0ff */
[----:B---3--:R-:W-:-:S04]  /*14960*/  IMAD.X R239, R239, 0x1, R0, P2 ;  /* 0x00000001efef7824 */ /* 0x008fc800010e0600 */
[----:B------:R0:W-:Y:S04]  /*14970*/  STL [R1+0x5b0], R224 ;  /* 0x0005b0e001007387 */ /* 0x0001e80000100800 */
[----:B0-----:R0:W5:Y:S04]  /*14980*/  LDL.LU R224, [R1+0x8a8] ;  /* 0x0008a80001e07983 */ /* 0x0011680000300800 */
[----:B------:R1:W-:Y:S04]  /*14990*/  STL [R1+0x5d4], R239 ;  /* 0x0005d4ef01007387 */ /* 0x0003e80000100800 */
[----:B------:R-:W2:Y:S04]  /*149a0*/  LDL.LU R153, [R1+0x7c0] ;  /* 0x0007c00001997983 */ /* 0x000ea80000300800 */
[----:B-1----:R-:W3:Y:S01]  /*149b0*/  LDL.LU R239, [R1+0x5cc] ;  /* 0x0005cc0001ef7983 */ /* 0x002ee20000300800 */
[----:B--2---:R-:W-:Y:S01]  /*149c0*/  IADD3 R153, P2, R153, UR40, RZ ;  /* 0x0000002899997c10 */ /* 0x004fe2000ff5e0ff */
[----:B---3--:R-:W-:-:S04]  /*149d0*/  IMAD.X R239, R239, 0x1, R0, P3 ;  /* 0x00000001efef7824 */ /* 0x008fc800018e0600 */
[----:B------:R1:W-:Y:S04]  /*149e0*/  STL [R1+0x7c0], R153 ;  /* 0x0007c09901007387 */ /* 0x0003e80000100800 */
[----:B------:R2:W-:Y:S04]  /*149f0*/  STL [R1+0x5cc], R239 ;  /* 0x0005ccef01007387 */ /* 0x0005e80000100800 */
[----:B-1----:R-:W3:Y:S04]  /*14a00*/  LDL.LU R153, [R1+0x7b8] ;  /* 0x0007b80001997983 */ /* 0x002ee80000300800 */
[----:B--2---:R-:W2:Y:S01]  /*14a10*/  LDL.LU R239, [R1+0x5c4] ;  /* 0x0005c40001ef7983 */ /* 0x004ea20000300800 */
[----:B---3--:R-:W-:Y:S01]  /*14a20*/  IADD3 R153, P3, R153, UR40, RZ ;  /* 0x0000002899997c10 */ /* 0x008fe2000ff7e0ff */
[----:B--2---:R-:W-:-:S04]  /*14a30*/  IMAD.X R239, R239, 0x1, R0, P4 ;  /* 0x00000001efef7824 */ /* 0x004fc800020e0600 */
        /* <DEDUP_REMOVED lines=22> */
[----:B---3--:R-:W-:-:S02]  /*14ba0*/  IADD3 R153, P1, R153, UR40, RZ ;  /* 0x0000002899997c10 */ /* 0x008fc4000ff3e0ff */
[----:B--2---:R-:W-:-:S03]  /*14bb0*/  IADD3.X R239, R239, UR13, RZ, P2, !PT ;  /* 0x0000000defef7c10 */ /* 0x004fc600097fe4ff */
        /* <DEDUP_REMOVED lines=232> */
[----:B---3--:R-:W-:-:S05]  /*15a40*/  IADD3 R153, P4, R153, UR40, RZ ;  /* 0x0000002899997c10 */ /* 0x008fca000ff9e0ff */
[----:B------:R1:W-:Y:S01]  /*15a50*/  STL [R1+0x468], R153 ;  /* 0x0004689901007387 */ /* 0x0003e20000100800 */
[----:B--2---:R-:W-:Y:S01]  /*15a60*/  IADD3.X R239, R239, UR13, RZ, P5, !PT ;  /* 0x0000000defef7c10 */ /* 0x004fe2000affe4ff */
[----:B-1----:R-:W-:Y:S02]  /*15a70*/  IMAD.MOV.U32 R153, RZ, RZ, R238 ;  /* 0x000000ffff997224 */ /* 0x002fe400078e00ee */
[----:B------:R-:W-:Y:S02]  /*15a80*/  IMAD.MOV.U32 R238, RZ, RZ, R237 ;  /* 0x000000ffffee7224 */ /* 0x000fe400078e00ed */
[----:B------:R-:W-:Y:S02]  /*15a90*/  IMAD.MOV.U32 R237, RZ, RZ, R236 ;  /* 0x000000ffffed7224 */ /* 0x000fe400078e00ec */
[----:B------:R-:W-:Y:S02]  /*15aa0*/  IMAD.MOV.U32 R236, RZ, RZ, R230 ;  /* 0x000000ffffec7224 */ /* 0x000fe400078e00e6 */
[----:B------:R-:W-:Y:S01]  /*15ab0*/  IMAD.MOV.U32 R230, RZ, RZ, R229 ;  /* 0x000000ffffe67224 */ /* 0x000fe200078e00e5 */
[----:B------:R1:W-:Y:S01]  /*15ac0*/  STL [R1+0x48c], R239 ;  /* 0x00048cef01007387 */ /* 0x0003e20000100800 */
[----:B------:R-:W-:-:S02]  /*15ad0*/  IMAD.MOV.U32 R229, RZ, RZ, R228 ;  /* 0x000000ffffe57224 */ /* 0x000fc400078e00e4 */
[----:B------:R-:W-:Y:S02]  /*15ae0*/  IMAD.MOV.U32 R228, RZ, RZ, R227 ;  /* 0x000000ffffe47224 */ /* 0x000fe400078e00e3 */
[----:B------:R-:W-:Y:S01]  /*15af0*/  IMAD.MOV.U32 R227, RZ, RZ, R225 ;  /* 0x000000ffffe37224 */ /* 0x000fe200078e00e1 */
[----:B-1----:R-:W2:Y:S04]  /*15b00*/  LDL.LU R239, [R1+0x484] ;  /* 0x0004840001ef7983 */ /* 0x002ea80000300800 */
[----:B------:R-:W3:Y:S01]  /*15b10*/  LDL.LU R225, [R1+0x458] ;  /* 0x0004580001e17983 */ /* 0x000ee20000300800 */
[----:B------:R-:W-:-:S05]  /*15b20*/  IADD3 R153, P5, R153, UR40, RZ ;  /* 0x0000002899997c10 */ /* 0x000fca000ffbe0ff */
[----:B------:R-:W-:Y:S01]  /*15b30*/  STL [R1+0x460], R153 ;  /* 0x0004609901007387 */ /* 0x000fe20000100800 */
[----:B--2---:R-:W-:Y:S02]  /*15b40*/  IADD3.X R239, R239, UR13, RZ, P6, !PT ;  /* 0x0000000defef7c10 */ /* 0x004fe4000b7fe4ff */
[----:B---3--:R-:W-:-:S03]  /*15b50*/  IADD3 R225, P6, R225, UR40, RZ ;  /* 0x00000028e1e17c10 */ /* 0x008fc6000ffde0ff */
[----:B------:R-:W-:Y:S04]  /*15b60*/  STL [R1+0x484], R239 ;  /* 0x000484ef01007387 */ /* 0x000fe80000100800 */
[----:B------:R1:W-:Y:S04]  /*15b70*/  STL [R1+0x458], R225 ;  /* 0x000458e101007387 */ /* 0x0003e80000100800 */
[----:B-1----:R-:W2:Y:S04]  /*15b80*/  LDL.LU R225, [R1+0x47c] ;  /* 0x00047c0001e17983 */ /* 0x002ea80000300800 */
[----:B------:R-:W3:Y:S04]  /*15b90*/  LDL.LU R153, [R1+0x450] ;  /* 0x0004500001997983 */ /* 0x000ee80000300800 */
[----:B------:R-:W4:Y:S01]  /*15ba0*/  LDL.LU R239, [R1+0x474] ;  /* 0x0004740001ef7983 */ /* 0x000f220000300800 */
[----:B--2---:R-:W-:-:S02]  /*15bb0*/  IADD3.X R225, R225, UR13, RZ, P1, !PT ;  /* 0x0000000de1e17c10 */ /* 0x004fc40008ffe4ff */
[----:B---3--:R-:W-:-:S03]  /*15bc0*/  IADD3 R153, P1, R153, UR40, RZ ;  /* 0x0000002899997c10 */ /* 0x008fc6000ff3e0ff */
[----:B------:R1:W-:Y:S01]  /*15bd0*/  STL [R1+0x47c], R225 ;  /* 0x00047ce101007387 */ /* 0x0003e20000100800 */
[----:B----4-:R-:W-:-:S03]  /*15be0*/  IADD3.X R239, R239, UR13, RZ, P2, !PT ;  /* 0x0000000defef7c10 */ /* 0x010fc600097fe4ff */
[----:B-1----:R0:W5:Y:S04]  /*15bf0*/  LDL.LU R225, [R1+0x8a4] ;  /* 0x0008a40001e17983 */ /* 0x0021680000300800 */
[----:B------:R-:W-:Y:S04]  /*15c00*/  STL [R1+0x450], R153 ;  /* 0x0004509901007387 */ /* 0x000fe80000100800 */
[----:B------:R1:W-:Y:S04]  /*15c10*/  STL [R1+0x474], R239 ;  /* 0x000474ef01007387 */ /* 0x0003e80000100800 */
[----:B-1----:R-:W2:Y:S04]  /*15c20*/  LDL.LU R239, [R1+0x448] ;  /* 0x0004480001ef7983 */ /* 0x002ea80000300800 */
[----:B------:R-:W3:Y:S01]  /*15c30*/  LDL.LU R153, [R1+0x46c] ;  /* 0x00046c0001997983 */ /* 0x000ee20000300800 */
[----:B--2---:R-:W-:-:S05]  /*15c40*/  IADD3 R239, P2, R239, UR40, RZ ;  /* 0x00000028efef7c10 */ /* 0x004fca000ff5e0ff */
[----:B------:R1:W-:Y:S01]  /*15c50*/  STL [R1+0x448], R239 ;  /* 0x000448ef01007387 */ /* 0x0003e20000100800 */
[----:B---3--:R-:W-:-:S03]  /*15c60*/  IADD3.X R153, R153, UR13, RZ, P3, !PT ;  /* 0x0000000d99997c10 */ /* 0x008fc60009ffe4ff */
[----:B-1----:R-:W2:Y:S04]  /*15c70*/  LDL.LU R239, [R1+0x440] ;  /* 0x0004400001ef7983 */ /* 0x002ea80000300800 */
[----:B------:R1:W-:Y:S04]  /*15c80*/  STL [R1+0x46c], R153 ;  /* 0x00046c9901007387 */ /* 0x0003e80000100800 */
[----:B-1----:R-:W3:Y:S01]  /*15c90*/  LDL.LU R153, [R1+0x464] ;  /* 0x0004640001997983 */ /* 0x002ee20000300800 */
[----:B--2---:R-:W-:-:S05]  /*15ca0*/  IADD3 R239, P3, R239, UR40, RZ ;  /* 0x00000028efef7c10 */ /* 0x004fca000ff7e0ff */
[----:B------:R1:W-:Y:S04]  /*15cb0*/  STL [R1+0x440], R239 ;  /* 0x000440ef01007387 */ /* 0x0003e80000100800 */
[----:B-1----:R-:W2:Y:S01]  /*15cc0*/  LDL.LU R239, [R1+0x438] ;  /* 0x0004380001ef7983 */ /* 0x002ea20000300800 */
[----:B---3--:R-:W-:-:S05]  /*15cd0*/  IADD3.X R153, R153, UR13, RZ, P4, !PT ;  /* 0x0000000d99997c10 */ /* 0x008fca000a7fe4ff */
        /* <DEDUP_REMOVED lines=279> */
[----:B------:R1:W-:Y:S02]  /*16e50*/  STL [R1+0x2c8], R239 ;  /* 0x0002c8ef01007387 */ /* 0x0003e40000100800 */
[----:B-1----:R-:W-:Y:S02]  /*16e60*/  IMAD.MOV.U32 R239, RZ, RZ, R238 ;  /* 0x000000ffffef7224 */ /* 0x002fe400078e00ee */
[----:B------:R-:W-:Y:S02]  /*16e70*/  IMAD.MOV.U32 R238, RZ, RZ, R237 ;  /* 0x000000ffffee7224 */ /* 0x000fe400078e00ed */
[----:B------:R-:W2:Y:S01]  /*16e80*/  LDL.LU R237, [R1+0x2c0] ;  /* 0x0002c00001ed7983 */ /* 0x000ea20000300800 */
        /* <DEDUP_REMOVED lines=9> */
[----:B------:R1:W-:Y:S02]  /*16f20*/  STL [R1+0x2e4], R153 ;  /* 0x0002e49901007387 */ /* 0x0003e40000100800 */
[----:B-1----:R-:W-:Y:S02]  /*16f30*/  IMAD.MOV.U32 R153, RZ, RZ, R239 ;  /* 0x000000ffff997224 */ /* 0x002fe400078e00ef */
[----:B------:R-:W-:Y:S02]  /*16f40*/  IMAD.MOV.U32 R239, RZ, RZ, R238 ;  /* 0x000000ffffef7224 */ /* 0x000fe400078e00ee */
[----:B------:R-:W3:Y:S01]  /*16f50*/  LDL.LU R238, [R1+0x2b0] ;  /* 0x0002b00001ee7983 */ /* 0x000ee20000300800 */
[----:B------:R-:W-:Y:S02]  /*16f60*/  IADD3.X R153, R153, UR13, RZ, P5, !PT ;  /* 0x0000000d99997c10 */ /* 0x000fe4000affe4ff */
[----:B--2---:R-:W-:-:S05]  /*16f70*/  IADD3 R229, P4, R229, UR40, RZ ;  /* 0x00000028e5e57c10 */ /* 0x004fca000ff9e0ff */
[----:B------:R1:W-:Y:S02]  /*16f80*/  STL [R1+0x2b8], R229 ;  /* 0x0002b8e501007387 */ /* 0x0003e40000100800 */
[----:B-1----:R-:W-:Y:S02]  /*16f90*/  IMAD.MOV.U32 R229, RZ, RZ, R227 ;  /* 0x000000ffffe57224 */ /* 0x002fe400078e00e3 */
[----:B------:R-:W2:Y:S01]  /*16fa0*/  LDL.LU R227, [R1+0x2d4] ;  /* 0x0002d40001e37983 */ /* 0x000ea20000300800 */
[----:B---3--:R-:W-:-:S03]  /*16fb0*/  IADD3 R238, P5, R238, UR40, RZ ;  /* 0x00000028eeee7c10 */ /* 0x008fc6000ffbe0ff */
[----:B------:R-:W-:Y:S04]  /*16fc0*/  STL [R1+0x2dc], R153 ;  /* 0x0002dc9901007387 */ /* 0x000fe80000100800 */
[----:B------:R1:W-:Y:S02]  /*16fd0*/  STL [R1+0x2b0], R238 ;  /* 0x0002b0ee01007387 */ /* 0x0003e40000100800 */
[----:B-1----:R-:W-:Y:S02]  /*16fe0*/  IMAD.MOV.U32 R238, RZ, RZ, R230 ;  /* 0x000000ffffee7224 */ /* 0x002fe400078e00e6 */
[----:B------:R-:W3:Y:S01]  /*16ff0*/  LDL.LU R230, [R1+0x2cc] ;  /* 0x0002cc0001e67983 */ /* 0x000ee20000300800 */
[----:B------:R-:W-:Y:S01]  /*17000*/  IMAD.MOV.U32 R153, RZ, RZ, R239 ;  /* 0x000000ffff997224 */ /* 0x000fe200078e00ef */
[----:B--2---:R-:W-:-:S02]  /*17010*/  IADD3.X R227, R227, UR13, RZ, P6, !PT ;  /* 0x0000000de3e37c10 */ /* 0x004fc4000b7fe4ff */
[----:B------:R-:W-:-:S03]  /*17020*/  IADD3 R226, P6, R226, UR40, RZ ;  /* 0x00000028e2e27c10 */ /* 0x000fc6000ffde0ff */
[----:B------:R1:W-:Y:S04]  /*17030*/  STL [R1+0x2d4], R227 ;  /* 0x0002d4e301007387 */ /* 0x0003e80000100800 */
[----:B-1----:R-:W2:Y:S04]  /*17040*/  LDL.LU R227, [R1+0x2a0] ;  /* 0x0002a00001e37983 */ /* 0x002ea80000300800 */
[----:B------:R-:W4:Y:S01]  /*17050*/  LDL.LU R239, [R1+0x298] ;  /* 0x0002980001ef7983 */ /* 0x000f220000300800 */
[----:B---3--:R-:W-:-:S03]  /*17060*/  IADD3.X R230, R230, UR13, RZ, P1, !PT ;  /* 0x0000000de6e67c10 */ /* 0x008fc60008ffe4ff */
[----:B------:R1:W-:Y:S04]  /*17070*/  STL [R1+0x2a8], R226 ;  /* 0x0002a8e201007387 */ /* 0x0003e80000100800 */
[----:B-1----:R0:W5:Y:S04]  /*17080*/  LDL.LU R226, [R1+0x8a0] ;  /* 0x0008a00001e27983 */ /* 0x0021680000300800 */
[----:B------:R1:W-:Y:S04]  /*17090*/  STL [R1+0x2cc], R230 ;  /* 0x0002cce601007387 */ /* 0x0003e80000100800 */
[----:B-1----:R-:W3:Y:S01]  /*170a0*/  LDL.LU R230, [R1+0x2b4] ;  /* 0x0002b40001e67983 */ /* 0x002ee20000300800 */
[----:B------:R-:W-:-:S02]  /*170b0*/  IADD3.X R153, R153, UR13, RZ, P2, !PT ;  /* 0x0000000d99997c10 */ /* 0x000fc400097fe4ff */
[----:B------:R-:W-:Y:S02]  /*170c0*/  IADD3.X R228, R228, UR13, RZ, P3, !PT ;  /* 0x0000000de4e47c10 */ /* 0x000fe40009ffe4ff */
[----:B------:R-:W-:Y:S02]  /*170d0*/  IADD3 R229, P3, R229, UR40, RZ ;  /* 0x00000028e5e57c10 */ /* 0x000fe4000ff7e0ff */
[----:B--2---:R-:W-:Y:S02]  /*170e0*/  IADD3 R227, P1, R227, UR40, RZ ;  /* 0x00000028e3e37c10 */ /* 0x004fe4000ff3e0ff */
[----:B----4-:R-:W-:-:S03]  /*170f0*/  IADD3 R239, P2, R239, UR40, RZ ;  /* 0x00000028efef7c10 */ /* 0x010fc6000ff5e0ff */
[----:B------:R1:W-:Y:S04]  /*17100*/  STL [R1+0x2a0], R227 ;  /* 0x0002a0e301007387 */ /* 0x0003e80000100800 */
[----:B-1----:R0:W5:Y:S04]  /*17110*/  LDL.LU R227, [R1+0x89c] ;  /* 0x00089c0001e37983 */ /* 0x0021680000300800 */
[----:B------:R-:W-:Y:S04]  /*17120*/  STL [R1+0x2c4], R153 ;  /* 0x0002c49901007387 */ /* 0x000fe80000100800 */
[----:B------:R1:W-:Y:S01]  /*17130*/  STL [R1+0x298], R239 ;  /* 0x000298ef01007387 */ /* 0x0003e20000100800 */
[----:B---3--:R-:W-:-:S03]  /*17140*/  IADD3.X R230, R230, UR13, RZ, P4, !PT ;  /* 0x0000000de6e67c10 */ /* 0x008fc6000a7fe4ff */
[----:B-1----:R-:W2:Y:S01]  /*17150*/  LDL.LU R239, [R1+0x260] ;  /* 0x0002600001ef7983 */ /* 0x002ea20000300800 */
[----:B------:R-:W-:-:S03]  /*17160*/  IADD3 R247, P4, R247, UR40, RZ ;  /* 0x00000028f7f77c10 */ /* 0x000fc6000ff9e0ff */
[----:B------:R-:W3:Y:S04]  /*17170*/  LDL.LU R153, [R1+0x258] ;  /* 0x0002580001997983 */ /* 0x000ee80000300800 */
[----:B------:R1:W-:Y:S04]  /*17180*/  STL [R1+0x2bc], R228 ;  /* 0x0002bce401007387 */ /* 0x0003e80000100800 */
[----:B-1----:R0:W5:Y:S04]  /*17190*/  LDL.LU R228, [R1+0x898] ;  /* 0x0008980001e47983 */ /* 0x0021680000300800 */
[----:B------:R1:W-:Y:S04]  /*171a0*/  STL [R1+0x290], R229 ;  /* 0x000290e501007387 */ /* 0x0003e80000100800 */
[----:B-1----:R0:W5:Y:S04]  /*171b0*/  LDL.LU R229, [R1+0x894] ;  /* 0x0008940001e57983 */ /* 0x0021680000300800 */
[----:B------:R1:W-:Y:S04]  /*171c0*/  STL [R1+0x2b4], R230 ;  /* 0x0002b4e601007387 */ /* 0x0003e80000100800 */
[----:B-1----:R0:W5:Y:S04]  /*171d0*/  LDL.LU R230, [R1+0x890] ;  /* 0x0008900001e67983 */ /* 0x0021680000300800 */
[----:B------:R1:W-:Y:S04]  /*171e0*/  STL [R1+0x288], R247 ;  /* 0x000288f701007387 */ /* 0x0003e80000100800 */
[----:B-1----:R-:W4:Y:S02]  /*171f0*/  LDL.LU R247, [R1+0x88c] ;  /* 0x00088c0001f77983 */ /* 0x002f240000300800 */
[----:B----4-:R-:W-:-:S05]  /*17200*/  IADD3.X R247, R247, UR13, RZ, P5, !PT ;  /* 0x0000000df7f77c10 */ /* 0x010fca000affe4ff */
[----:B------:R1:W-:Y:S04]  /*17210*/  STL [R1+0x2ac], R247 ;  /* 0x0002acf701007387 */ /* 0x0003e80000100800 */
[----:B-1----:R-:W4:Y:S01]  /*17220*/  LDL.LU R247, [R1+0x888] ;  /* 0x0008880001f77983 */ /* 0x002f220000300800 */
[----:B------:R-:W-:Y:S02]  /*17230*/  IADD3.X R231, R231, UR13, RZ, P6, !PT ;  /* 0x0000000de7e77c10 */ /* 0x000fe4000b7fe4ff */
[----:B------:R-:W-:Y:S02]  /*17240*/  IADD3 R232, P6, R232, UR40, RZ ;  /* 0x00000028e8e87c10 */ /* 0x000fe4000ffde0ff */
[----:B------:R-:W-:Y:S02]  /*17250*/  IADD3.X R233, R233, UR13, RZ, P1, !PT ;  /* 0x0000000de9e97c10 */ /* 0x000fe40008ffe4ff */
[----:B------:R-:W-:-:S02]  /*17260*/  IADD3 R234, P1, R234, UR40, RZ ;  /* 0x00000028eaea7c10 */ /* 0x000fc4000ff3e0ff */
[----:B------:R-:W-:Y:S02]  /*17270*/  IADD3.X R236, R236, UR13, RZ, P2, !PT ;  /* 0x0000000decec7c10 */ /* 0x000fe400097fe4ff */
[----:B------:R-:W-:Y:S02]  /*17280*/  IADD3 R237, P2, R237, UR40, RZ ;  /* 0x00000028eded7c10 */ /* 0x000fe4000ff5e0ff */
[----:B------:R-:W-:Y:S02]  /*17290*/  IADD3.X R238, R238, UR13, RZ, P3, !PT ;  /* 0x0000000deeee7c10 */ /* 0x000fe40009ffe4ff */
[----:B--2---:R-:W-:Y:S02]  /*172a0*/  IADD3 R239, P3, R239, UR40, RZ ;  /* 0x00000028efef7c10 */ /* 0x004fe4000ff7e0ff */
[----:B------:R-:W-:Y:S02]  /*172b0*/  IADD3.X R249, R249, UR13, RZ, P4, !PT ;  /* 0x0000000df9f97c10 */ /* 0x000fe4000a7fe4ff */
[----:B---3--:R-:W-:-:S02]  /*172c0*/  IADD3 R153, P4, R153, UR40, RZ ;  /* 0x0000002899997c10 */ /* 0x008fc4000ff9e0ff */
[----:B------:R-:W-:Y:S02]  /*172d0*/  IADD3.X R4, R4, UR13, RZ, P6, !PT ;  /* 0x0000000d04047c10 */ /* 0x000fe4000b7fe4ff */
[----:B------:R-:W-:Y:S02]  /*172e0*/  IADD3 R251, P6, R251, UR40, RZ ;  /* 0x00000028fbfb7c10 */ /* 0x000fe4000ffde0ff */
[----:B----4-:R-:W-:-:S05]  /*172f0*/  IADD3 R247, P5, R247, UR40, RZ ;  /* 0x00000028f7f77c10 */ /* 0x010fca000ffbe0ff */
[----:B------:R1:W-:Y:S04]  /*17300*/  STL [R1+0x280], R247 ;  /* 0x000280f701007387 */ /* 0x0003e80000100800 */
[----:B-1----:R-:W2:Y:S04]  /*17310*/  LDL.LU R247, [R1+0x208] ;  /* 0x0002080001f77983 */ /* 0x002ea80000300800 */
[----:B------:R1:W-:Y:S04]  /*17320*/  STL [R1+0x2a4], R231 ;  /* 0x0002a4e701007387 */ /* 0x0003e80000100800 */
[----:B-1----:R0:W5:Y:S04]  /*17330*/  LDL.LU R231, [R1+0x884] ;  /* 0x0008840001e77983 */ /* 0x0021680000300800 */
[----:B------:R1:W-:Y:S04]  /*17340*/  STL [R1+0x278], R232 ;  /* 0x000278e801007387 */ /* 0x0003e80000100800 */
[----:B-1----:R0:W5:Y:S04]  /*17350*/  LDL.LU R232, [R1+0x880] ;  /* 0x0008800001e87983 */ /* 0x0021680000300800 */
[----:B------:R1:W-:Y:S04]  /*17360*/  STL [R1+0x29c], R233 ;  /* 0x00029ce901007387 */ /* 0x0003e80000100800 */
[----:B-1----:R0:W5:Y:S04]  /*17370*/  LDL.LU R233, [R1+0x87c] ;  /* 0x00087c0001e97983 */ /* 0x0021680000300800 */
[----:B------:R1:W-:Y:S01]  /*17380*/  STL [R1+0x270], R234 ;  /* 0x000270ea01007387 */ /* 0x0003e20000100800 */
[----:B------:R-:W-:-:S03]  /*17390*/  IADD3.X R248, R248, UR13, RZ, P5, !PT ;  /* 0x0000000df8f87c10 */ /* 0x000fc6000affe4ff */
[----:B-1----:R0:W5:Y:S04]  /*173a0*/  LDL.LU R234, [R1+0x878] ;  /* 0x0008780001ea7983 */ /* 0x0021680000300800 */
[----:B------:R1:W-:Y:S01]  /*173b0*/  STL [R1+0x294], R236 ;  /* 0x000294ec01007387 */ /* 0x0003e20000100800 */
[----:B------:R-:W-:-:S03]  /*173c0*/  IADD3 R252, P5, R252, UR40, RZ ;  /* 0x00000028fcfc7c10 */ /* 0x000fc6000ffbe0ff */
[----:B-1----:R0:W5:Y:S04]  /*173d0*/  LDL.LU R236, [R1+0x874] ;  /* 0x0008740001ec7983 */ /* 0x0021680000300800 */
[----:B------:R1:W-:Y:S04]  /*173e0*/  STL [R1+0x268], R237 ;  /* 0x000268ed01007387 */ /* 0x0003e80000100800 */
[----:B-1----:R0:W5:Y:S04]  /*173f0*/  LDL.LU R237, [R1+0x870] ;  /* 0x0008700001ed7983 */ /* 0x0021680000300800 */
[----:B------:R1:W-:Y:S04]  /*17400*/  STL [R1+0x28c], R238 ;  /* 0x00028cee01007387 */ /* 0x0003e80000100800 */
[----:B-1----:R0:W5:Y:S04]  /*17410*/  LDL.LU R238, [R1+0x86c] ;  /* 0x00086c0001ee7983 */ /* 0x0021680000300800 */
[----:B------:R1:W-:Y:S04]  /*17420*/  STL [R1+0x260], R239 ;  /* 0x000260ef01007387 */ /* 0x0003e80000100800 */
[----:B-1----:R0:W5:Y:S04]  /*17430*/  LDL.LU R239, [R1+0x868] ;  /* 0x0008680001ef7983 */ /* 0x0021680000300800 */
[----:B------:R1:W-:Y:S04]  /*17440*/  STL [R1+0x284], R249 ;  /* 0x000284f901007387 */ /* 0x0003e80000100800 */
[----:B-1----:R-:W3:Y:S04]  /*17450*/  LDL.LU R249, [R1+0x864] ;  /* 0x0008640001f97983 */ /* 0x002ee80000300800 */
[----:B------:R1:W-:Y:S04]  /*17460*/  STL [R1+0x258], R153 ;  /* 0x0002589901007387 */ /* 0x0003e80000100800 */
[----:B-1----:R-:W4:Y:S04]  /*17470*/  LDL.LU R153, [R1+0x204] ;  /* 0x0002040001997983 */ /* 0x002f280000300800 */
[----:B------:R1:W-:Y:S04]  /*17480*/  STL [R1+0x27c], R248 ;  /* 0x00027cf801007387 */ /* 0x0003e80000100800 */
[----:B-1----:R-:W3:Y:S04]  /*17490*/  LDL.LU R248, [R1+0x860] ;  /* 0x0008600001f87983 */ /* 0x002ee80000300800 */
[----:B------:R1:W-:Y:S04]  /*174a0*/  STL [R1+0x250], R252 ;  /* 0x000250fc01007387 */ /* 0x0003e80000100800 */
[----:B-1----:R-:W2:Y:S04]  /*174b0*/  LDL.LU R252, [R1+0x85c] ;  /* 0x00085c0001fc7983 */ /* 0x002ea80000300800 */
[----:B------:R1:W-:Y:S04]  /*174c0*/  STL [R1+0x274], R4 ;  /* 0x0002740401007387 */ /* 0x0003e80000100800 */
[----:B-1----:R-:W4:Y:S04]  /*174d0*/  LDL.LU R4, [R1+0x858] ;  /* 0x0008580001047983 */ /* 0x002f280000300800 */
[----:B------:R1:W-:Y:S04]  /*174e0*/  STL [R1+0x248], R251 ;  /* 0x000248fb01007387 */ /* 0x0003e80000100800 */
[----:B-1----:R-:W3:Y:S01]  /*174f0*/  LDL.LU R251, [R1+0x854] ;  /* 0x0008540001fb7983 */ /* 0x002ee20000300800 */
[----:B------:R-:W-:-:S02]  /*17500*/  IADD3.X R246, R246, UR13, RZ, P1, !PT ;  /* 0x0000000df6f67c10 */ /* 0x000fc40008ffe4ff */
[----:B------:R-:W-:Y:S02]  /*17510*/  IADD3 R240, P1, R240, UR40, RZ ;  /* 0x00000028f0f07c10 */ /* 0x000fe4000ff3e0ff */
[----:B------:R-:W-:Y:S01]  /*17520*/  IADD3.X R2, R2, UR13, RZ, P2, !PT ;  /* 0x0000000d02027c10 */ /* 0x000fe200097fe4ff */
[----:B------:R1:W-:Y:S01]  /*17530*/  STL [R1+0x26c], R246 ;  /* 0x00026cf601007387 */ /* 0x0003e20000100800 */
[----:B------:R-:W-:Y:S02]  /*17540*/  IADD3 R243, P2, R243, UR40, RZ ;  /* 0x00000028f3f37c10 */ /* 0x000fe4000ff5e0ff */
[----:B------:R-:W-:Y:S01]  /*17550*/  IADD3.X R242, R242, UR13, RZ, P3, !PT ;  /* 0x0000000df2f27c10 */ /* 0x000fe20009ffe4ff */
[----:B-1----:R-:W4:Y:S04]  /*17560*/  LDL.LU R246, [R1+0x850] ;  /* 0x0008500001f67983 */ /* 0x002f280000300800 */
[----:B------:R1:W-:Y:S01]  /*17570*/  STL [R1+0x240], R240 ;  /* 0x000240f001007387 */ /* 0x0003e20000100800 */
[----:B------:R-:W-:-:S02]  /*17580*/  IADD3.X R250, R250, UR13, RZ, P4, !PT ;  /* 0x0000000dfafa7c10 */ /* 0x000fc4000a7fe4ff */
[----:B------:R-:W-:Y:S01]  /*17590*/  IADD3 R244, P4, R244, UR40, RZ ;  /* 0x00000028f4f47c10 */ /* 0x000fe2000ff9e0ff */
[----:B-1----:R-:W2:Y:S04]  /*175a0*/  LDL.LU R240, [R1+0x84c] ;  /* 0x00084c0001f07983 */ /* 0x002ea80000300800 */
[----:B------:R1:W-:Y:S04]  /*175b0*/  STL [R1+0x264], R2 ;  /* 0x0002640201007387 */ /* 0x0003e80000100800 */
[----:B-1----:R0:W5:Y:S04]  /*175c0*/  LDL.LU R2, [R1+0x848] ;  /* 0x0008480001027983 */ /* 0x0021680000300800 */
[----:B------:R1:W-:Y:S04]  /*175d0*/  STL [R1+0x238], R243 ;  /* 0x000238f301007387 */ /* 0x0003e80000100800 */
[----:B-1----:R-:W4:Y:S04]  /*175e0*/  LDL.LU R243, [R1+0x844] ;  /* 0x0008440001f37983 */ /* 0x002f280000300800 */
[----:B------:R1:W-:Y:S04]  /*175f0*/  STL [R1+0x25c], R242 ;  /* 0x00025cf201007387 */ /* 0x0003e80000100800 */
[----:B-1----:R-:W4:Y:S01]  /*17600*/  LDL.LU R242, [R1+0x840] ;  /* 0x0008400001f27983 */ /* 0x002f220000300800 */
[----:B---3--:R-:W-:-:S05]  /*17610*/  IADD3 R251, P3, R251, UR40, RZ ;  /* 0x00000028fbfb7c10 */ /* 0x008fca000ff7e0ff */
[----:B------:R1:W-:Y:S04]  /*17620*/  STL [R1+0x230], R251 ;  /* 0x000230fb01007387 */ /* 0x0003e80000100800 */
[----:B-1----:R-:W3:Y:S04]  /*17630*/  LDL.LU R251, [R1+0x83c] ;  /* 0x00083c0001fb7983 */ /* 0x002ee80000300800 */
[----:B------:R1:W-:Y:S04]  /*17640*/  STL [R1+0x254], R250 ;  /* 0x000254fa01007387 */ /* 0x0003e80000100800 */
[----:B-1----:R-:W3:Y:S04]  /*17650*/  LDL.LU R250, [R1+0x838] ;  /* 0x0008380001fa7983 */ /* 0x002ee80000300800 */
[----:B------:R1:W-:Y:S04]  /*17660*/  STL [R1+0x228], R244 ;  /* 0x000228f401007387 */ /* 0x0003e80000100800 */
[----:B-1----:R-:W4:Y:S01]  /*17670*/  LDL.LU R244, [R1+0x834] ;  /* 0x0008340001f47983 */ /* 0x002f220000300800 */
[----:B--2---:R-:W-:-:S02]  /*17680*/  IADD3.X R240, R240, UR13, RZ, P5, !PT ;  /* 0x0000000df0f07c10 */ /* 0x004fc4000affe4ff */
[----:B------:R-:W-:Y:S02]  /*17690*/  IADD3 R241, P5, R241, UR40, RZ ;  /* 0x00000028f1f17c10 */ /* 0x000fe4000ffbe0ff */
[----:B------:R-:W-:Y:S01]  /*176a0*/  IADD3.X R245, R245, UR13, RZ, P6, !PT ;  /* 0x0000000df5f57c10 */ /* 0x000fe2000b7fe4ff */
[----:B------:R1:W-:Y:S01]  /*176b0*/  STL [R1+0x24c], R240 ;  /* 0x00024cf001007387 */ /* 0x0003e20000100800 */
[----:B------:R-:W-:-:S03]  /*176c0*/  IADD3.X R3, R3, UR13, RZ, P1, !PT ;  /* 0x0000000d03037c10 */ /* 0x000fc60008ffe4ff */
[----:B-1----:R-:W2:Y:S04]  /*176d0*/  LDL.LU R240, [R1+0x830] ;  /* 0x0008300001f07983 */ /* 0x002ea80000300800 */
[----:B------:R1:W-:Y:S04]  /*176e0*/  STL [R1+0x220], R241 ;  /* 0x000220f101007387 */ /* 0x0003e80000100800 */
[----:B-1----:R-:W3:Y:S04]  /*176f0*/  LDL.LU R241, [R1+0x82c] ;  /* 0x00082c0001f17983 */ /* 0x002ee80000300800 */
[----:B------:R1:W-:Y:S04]  /*17700*/  STL [R1+0x244], R245 ;  /* 0x000244f501007387 */ /* 0x0003e80000100800 */
[----:B-1----:R-:W2:Y:S01]  /*17710*/  LDL.LU R245, [R1+0x828] ;  /* 0x0008280001f57983 */ /* 0x002ea20000300800 */
[----:B------:R-:W-:Y:S01]  /*17720*/  WARPGROUP.ARRIVE ;  /* 0x00000000000079c5 */ /* 0x000fe20000000000 */
[----:B------:R-:W-:Y:S01]  /*17730*/  UMOV UR26, UR10 ;  /* 0x0000000a001a7c82 */ /* 0x000fe20008000000 */
[----:B------:R-:W-:-:S04]  /*17740*/  UMOV UR27, UR11 ;  /* 0x0000000b001b7c82 */ /* 0x000fc80008000000 */
[----:B------:R-:W-:Y:S01]  /*17750*/  HGMMA.64x256x16.F32.BF16 R24, gdesc[UR24].tnspA, R24, gsb0 ;  /* 0x23e00000181879f0 */ /* 0x000fe20008001818 */
[----:B----4-:R-:W-:-:S05]  /*17760*/  IADD3 R244, P6, R244, UR40, RZ ;  /* 0x00000028f4f47c10 */ /* 0x010fca000ffde0ff */
[----:B------:R1:W-:Y:S04]  /*17770*/  STL [R1+0x218], R244 ;  /* 0x000218f401007387 */ /* 0x0003e80000100800 */
[----:B-1----:R-:W4:Y:S04]  /*17780*/  LDL.LU R244, [R1+0x824] ;  /* 0x0008240001f47983 */ /* 0x002f280000300800 */
[----:B------:R1:W-:Y:S04]  /*17790*/  STL [R1+0x23c], R3 ;  /* 0x00023c0301007387 */ /* 0x0003e80000100800 */
[----:B-1----:R-:W2:Y:S01]  /*177a0*/  LDL.LU R3, [R1+0x820] ;  /* 0x0008200001037983 */ /* 0x002ea20000300800 */
[----:B------:R-:W-:-:S02]  /*177b0*/  IADD3 R252, P1, R252, UR40, RZ ;  /* 0x00000028fcfc7c10 */ /* 0x000fc4000ff3e0ff */
[----:B---3--:R-:W-:Y:S02]  /*177c0*/  IADD3.X R241, R241, UR13, RZ, P2, !PT ;  /* 0x0000000df1f17c10 */ /* 0x008fe400097fe4ff */
[----:B------:R-:W-:Y:S01]  /*177d0*/  IADD3 R247, P2, R247, UR40, RZ ;  /* 0x00000028f7f77c10 */ /* 0x000fe2000ff5e0ff */
[----:B------:R1:W-:Y:S01]  /*177e0*/  STL [R1+0x210], R252 ;  /* 0x000210fc01007387 */ /* 0x0003e20000100800 */
[----:B------:R-:W-:-:S03]  /*177f0*/  IADD3.X R246, R246, UR13, RZ, P3, !PT ;  /* 0x0000000df6f67c10 */ /* 0x000fc60009ffe4ff */
[----:B-1----:R-:W3:Y:S04]  /*17800*/  LDL.LU R252, [R1+0x81c] ;  /* 0x00081c0001fc7983 */ /* 0x002ee80000300800 */
[----:B------:R1:W-:Y:S04]  /*17810*/  STL [R1+0x234], R241 ;  /* 0x000234f101007387 */ /* 0x0003e80000100800 */
[----:B-1----:R-:W4:Y:S04]  /*17820*/  LDL.LU R241, [R1+0x818] ;  /* 0x0008180001f17983 */ /* 0x002f280000300800 */
[----:B------:R1:W-:Y:S04]  /*17830*/  STL [R1+0x208], R247 ;  /* 0x000208f701007387 */ /* 0x0003e80000100800 */
[----:B-1----:R-:W3:Y:S04]  /*17840*/  LDL.LU R247, [R1+0x814] ;  /* 0x0008140001f77983 */ /* 0x002ee80000300800 */
[----:B------:R1:W-:Y:S04]  /*17850*/  STL [R1+0x22c], R246 ;  /* 0x00022cf601007387 */ /* 0x0003e80000100800 */
[----:B-1----:R-:W3:Y:S01]  /*17860*/  LDL.LU R246, [R1+0x810] ;  /* 0x0008100001f67983 */ /* 0x002ee20000300800 */
[----:B------:R-:W-:-:S02]  /*17870*/  WARPGROUP.DEPBAR.LE gsb0, 0x0 ;  /* 0x00008000000079c5 */ /* 0x000fc40000010000 */
[----:B------:R-:W-:Y:S01]  /*17880*/  WARPGROUP.ARRIVE ;  /* 0x00000000000079c5 */ /* 0x000fe20000000000 */
[----:B------:R-:W-:Y:S01]  /*17890*/  UMOV UR30, UR6 ;  /* 0x00000006001e7c82 */ /* 0x000fe20008000000 */
[----:B------:R-:W-:-:S04]  /*178a0*/  UMOV UR31, UR7 ;  /* 0x00000007001f7c82 */ /* 0x000fc80008000000 */
[----:B------:R-:W-:Y:S01]  /*178b0*/  HGMMA.64x256x16.F32.BF16 R24, gdesc[UR28].tnspA, R24, gsb0 ;  /* 0x23e000001c1879f0 */ /* 0x000fe20008001818 */
[----:B--2---:R-:W-:-:S05]  /*178c0*/  IADD3 R3, P3, R3, UR40, RZ ;  /* 0x0000002803037c10 */ /* 0x004fca000ff7e0ff */
[----:B------:R1:W-:Y:S04]  /*178d0*/  STL [R1+0x200], R3 ;  /* 0x0002000301007387 */ /* 0x0003e80000100800 */
[----:B-1----:R-:W2:Y:S01]  /*178e0*/  LDL.LU R3, [R1+0x80c] ;  /* 0x00080c0001037983 */ /* 0x002ea20000300800 */
[----:B------:R-:W-:Y:S01]  /*178f0*/  UMOV UR34, UR22 ;  /* 0x0000001600227c82 */ /* 0x000fe20008000000 */
[----:B------:R-:W-:Y:S01]  /*17900*/  UMOV UR35, UR23 ;  /* 0x0000001700237c82 */ /* 0x000fe20008000000 */
[----:B------:R-:W-:Y:S02]  /*17910*/  WARPGROUP.DEPBAR.LE gsb0, 0x0 ;  /* 0x00008000000079c5 */ /* 0x000fe40000010000 */
[----:B------:R-:W-:-:S13]  /*17920*/  WARPGROUP.ARRIVE ;  /* 0x00000000000079c5 */ /* 0x000fda0000000000 */
[----:B------:R-:W-:Y:S01]  /*17930*/  HGMMA.64x256x16.F32.BF16 R24, gdesc[UR32].tnspA, R24, gsb0 ;  /* 0x23e00000201879f0 */ /* 0x000fe20008001818 */
[----:B----4-:R-:W-:Y:S02]  /*17940*/  IADD3.X R241, R241, UR13, RZ, P5, !PT ;  /* 0x0000000df1f17c10 */ /* 0x010fe4000affe4ff */
[----:B------:R-:W-:Y:S01]  /*17950*/  IADD3.X R240, R240, UR13, RZ, P6, !PT ;  /* 0x0000000df0f07c10 */ /* 0x000fe2000b7fe4ff */
[----:B------:R-:W-:Y:S01]  /*17960*/  UMOV UR38, UR18 ;  /* 0x0000001200267c82 */ /* 0x000fe20008000000 */
[----:B------:R-:W-:Y:S01]  /*17970*/  UMOV UR39, UR19 ;  /* 0x0000001300277c82 */ /* 0x000fe20008000000 */
[----:B--2---:R-:W-:-:S05]  /*17980*/  IADD3.X R3, R3, UR13, RZ, P4, !PT ;  /* 0x0000000d03037c10 */ /* 0x004fca000a7fe4ff */
[----:B------:R1:W-:Y:S04]  /*17990*/  STL [R1+0x224], R3 ;  /* 0x0002240301007387 */ /* 0x0003e80000100800 */
[----:B-1----:R0:W5:Y:S04]  /*179a0*/  LDL.LU R3, [R1+0x808] ;  /* 0x0008080001037983 */ /* 0x0021680000300800 */
[----:B------:R1:W-:Y:S04]  /*179b0*/  STL [R1+0x21c], R241 ;  /* 0x00021cf101007387 */ /* 0x0003e80000100800 */
[----:B-1----:R-:W2:Y:S04]  /*179c0*/  LDL.LU R241, [R1+0x804] ;  /* 0x0008040001f17983 */ /* 0x002ea80000300800 */
[----:B------:R1:W-:Y:S04]  /*179d0*/  STL [R1+0x214], R240 ;  /* 0x000214f001007387 */ /* 0x0003e80000100800 */
[----:B-1----:R-:W4:Y:S01]  /*179e0*/  LDL.LU R240, [R1+0x800] ;  /* 0x0008000001f07983 */ /* 0x002f220000300800 */
[----:B------:R-:W-:-:S02]  /*179f0*/  WARPGROUP.DEPBAR.LE gsb0, 0x0 ;  /* 0x00008000000079c5 */ /* 0x000fc40000010000 */
[----:B------:R-:W-:-:S06]  /*17a00*/  WARPGROUP.ARRIVE ;  /* 0x00000000000079c5 */ /* 0x000fcc0000000000 */
[----:B------:R-:W-:Y:S01]  /*17a10*/  HGMMA.64x256x16.F32.BF16 R24, gdesc[UR36].tnspA, R24, gsb0 ;  /* 0x23e00000241879f0 */ /* 0x000fe20008001818 */
[----:B------:R-:W-:Y:S02]  /*17a20*/  IADD3.X R4, R4, UR13, RZ, P1, !PT ;  /* 0x0000000d04047c10 */ /* 0x000fe40008ffe4ff */
[----:B------:R-:W-:-:S03]  /*17a30*/  IADD3.X R153, R153, UR13, RZ, P2, !PT ;  /* 0x0000000d99997c10 */ /* 0x000fc600097fe4ff */
[----:B------:R1:W-:Y:S04]  /*17a40*/  STL [R1+0x20c], R4 ;  /* 0x00020c0401007387 */ /* 0x0003e80000100800 */
[----:B-1----:R0:W5:Y:S04]  /*17a50*/  LDL.LU R4, [R1+0x7fc] ;  /* 0x0007fc0001047983 */ /* 0x0021680000300800 */
[----:B------:R1:W-:Y:S02]  /*17a60*/  STL [R1+0x204], R153 ;  /* 0x0002049901007387 */ /* 0x0003e40000100800 */
[----:B-1----:R-:W1:Y:S01]  /*17a70*/  LDC R153, c[0x0][0x238] ;  /* 0x00008e00ff997b82 */ /* 0x002e620000000800 */
[----:B---3--:R-:W-:-:S02]  /*17a80*/  IADD3.X R252, R252, UR13, RZ, P3, !PT ;  /* 0x0000000dfcfc7c10 */ /* 0x008fc40009ffe4ff */
[----:B------:R-:W-:Y:S02]  /*17a90*/  IADD3 R251, P4, R251, UR40, RZ ;  /* 0x00000028fbfb7c10 */ /* 0x000fe4000ff9e0ff */
[----:B------:R-:W-:Y:S02]  /*17aa0*/  IADD3 R249, P5, R249, UR40, RZ ;  /* 0x00000028f9f97c10 */ /* 0x000fe4000ffbe0ff */
[----:B------:R-:W-:Y:S02]  /*17ab0*/  IADD3 R247, P6, R247, UR40, RZ ;  /* 0x00000028f7f77c10 */ /* 0x000fe4000ffde0ff */
[----:B------:R-:W-:Y:S02]  /*17ac0*/  IADD3 R245, P1, R245, UR40, RZ ;  /* 0x00000028f5f57c10 */ /* 0x000fe4000ff3e0ff */
[----:B------:R-:W-:Y:S02]  /*17ad0*/  IADD3 R243, P2, R243, UR40, RZ ;  /* 0x00000028f3f37c10 */ /* 0x000fe4000ff5e0ff */
[----:B------:R-:W-:-:S02]  /*17ae0*/  IADD3.X R250, R250, UR13, RZ, P4, !PT ;  /* 0x0000000dfafa7c10 */ /* 0x000fc4000a7fe4ff */
[----:B------:R-:W-:Y:S02]  /*17af0*/  IADD3.X R248, R248, UR13, RZ, P5, !PT ;  /* 0x0000000df8f87c10 */ /* 0x000fe4000affe4ff */
[----:B------:R-:W-:Y:S02]  /*17b00*/  IADD3.X R246, R246, UR13, RZ, P6, !PT ;  /* 0x0000000df6f67c10 */ /* 0x000fe4000b7fe4ff */
[----:B------:R-:W-:Y:S02]  /*17b10*/  IADD3.X R244, R244, UR13, RZ, P1, !PT ;  /* 0x0000000df4f47c10 */ /* 0x000fe40008ffe4ff */
[----:B------:R-:W-:Y:S01]  /*17b20*/  IADD3.X R242, R242, UR13, RZ, P2, !PT ;  /* 0x0000000df2f27c10 */ /* 0x000fe200097fe4ff */
[----:B-1----:R-:W-:-:S04]  /*17b30*/  IMAD.SHL.U32 R153, R153, 0x40, RZ ;  /* 0x0000004099997824 */ /* 0x002fc800078e00ff */
[----:B------:R-:W-:Y:S01]  /*17b40*/  IMAD.SHL.U32 R153, R153, 0x2, RZ ;  /* 0x0000000299997824 */ /* 0x000fe200078e00ff */
[----:B------:R-:W-:Y:S02]  /*17b50*/  WARPGROUP.DEPBAR.LE gsb0, 0x0 ;  /* 0x00008000000079c5 */ /* 0x000fe40000010000 */
[----:B--2---:R-:W-:-:S04]  /*17b60*/  IADD3 R241, P3, R241, UR40, RZ ;  /* 0x00000028f1f17c10 */ /* 0x004fc8000ff7e0ff */
[----:B----4-:R-:W-:Y:S01]  /*17b70*/  IADD3.X R240, R240, UR13, RZ, P3, !PT ;  /* 0x0000000df0f07c10 */ /* 0x010fe20009ffe4ff */
[----:B0-----:R-:W-:Y:S08]  /*17b80*/  @P0 BRA `(.L_x_1) ;  /* 0xffffff3c00880947 */ /* 0x001ff0000383ffff */
[----:B------:R0:W-:Y:S04]  /*17b90*/  STL [R1+0x800], R6 ;  /* 0x0008000601007387 */ /* 0x0001e80000100800 */
[----:B0-----:R-:W2:Y:S04]  /*17ba0*/  LDL.LU R6, [R1+0x1fc] ;  /* 0x0001fc0001067983 */ /* 0x001ea80000300800 */
[----:B-----5:R0:W-:Y:S04]  /*17bb0*/  STL [R1+0x7fc], R4 ;  /* 0x0007fc0401007387 */ /* 0x0201e80000100800 */
[----:B0-----:R-:W3:Y:S04]  /*17bc0*/  LDL.LU R4, [R1+0x1f4] ;  /* 0x0001f40001047983 */ /* 0x001ee80000300800 */
[----:B------:R-:W4:Y:S04]  /*17bd0*/  LDL.LU R3, [R1+0x1e8] ;  /* 0x0001e80001037983 */ /* 0x000f280000300800 */
        /* <DEDUP_REMOVED lines=13> */
[----:B------:R-:W4:Y:S01]  /*17cb0*/  LDL.LU R252, [R1+0x1b0] ;  /* 0x0001b00001fc7983 */ /* 0x000f220000300800 */
[----:B------:R-:W-:-:S03]  /*17cc0*/  F2FP.BF16.F32.PACK_AB R151, R151, R150 ;  /* 0x000000969797723e */ /* 0x000fc600000010ff */
[----:B------:R-:W4:Y:S01]  /*17cd0*/  LDL.LU R13, [R1+0x1ac] ;  /* 0x0001ac00010d7983 */ /* 0x000f220000300800 */
[----:B------:R-:W-:-:S03]  /*17ce0*/  F2FP.BF16.F32.PACK_AB R150, R149, R148 ;  /* 0x000000949596723e */ /* 0x000fc600000010ff */
[----:B------:R-:W4:Y:S04]  /*17cf0*/  LDL.LU R12, [R1+0x1a8] ;  /* 0x0001a800010c7983 */ /* 0x000f280000300800 */
[----:B------:R-:W4:Y:S04]  /*17d00*/  LDL.LU R235, [R1+0x1a4] ;  /* 0x0001a40001eb7983 */ /* 0x000f280000300800 */
[----:B------:R-:W4:Y:S04]  /*17d10*/  LDL.LU R0, [R1+0x1a0] ;  /* 0x0001a00001007983 */ /* 0x000f280000300800 */
[----:B------:R-:W4:Y:S04]  /*17d20*/  LDL.LU R153, [R1+0x19c] ;  /* 0x00019c0001997983 */ /* 0x000f280000300800 */
[----:B------:R-:W2:Y:S04]  /*17d30*/  LDL.LU R149, [R1+0x1f8] ;  /* 0x0001f80001957983 */ /* 0x000ea80000300800 */
[----:B------:R-:W3:Y:S01]  /*17d40*/  LDL.LU R148, [R1+0x1f0] ;  /* 0x0001f00001947983 */ /* 0x000ee20000300800 */
[----:B------:R-:W-:-:S02]  /*17d50*/  F2FP.BF16.F32.PACK_AB R147, R147, R146 ;  /* 0x000000929393723e */ /* 0x000fc400000010ff */
[----:B------:R-:W-:Y:S02]  /*17d60*/  F2FP.BF16.F32.PACK_AB R146, R145, R144 ;  /* 0x000000909192723e */ /* 0x000fe400000010ff */
[----:B--2---:R-:W-:Y:S02]  /*17d70*/  F2FP.BF16.F32.PACK_AB R149, R6, R149 ;  /* 0x000000950695723e */ /* 0x004fe400000010ff */
[----:B------:R-:W2:Y:S01]  /*17d80*/  LDL.LU R6, [R1+0x800] ;  /* 0x0008000001067983 */ /* 0x000ea20000300800 */
[----:B---3--:R-:W-:-:S03]  /*17d90*/  F2FP.BF16.F32.PACK_AB R148, R4, R148 ;  /* 0x000000940494723e */ /* 0x008fc600000010ff */
[----:B------:R0:W5:Y:S04]  /*17da0*/  LDL.LU R4, [R1+0x7fc] ;  /* 0x0007fc0001047983 */ /* 0x0001680000300800 */
[----:B------:R-:W3:Y:S01]  /*17db0*/  LDL.LU R145, [R1+0x1ec] ;  /* 0x0001ec0001917983 */ /* 0x000ee20000300800 */
[----:B------:R-:W-:Y:S02]  /*17dc0*/  F2FP.BF16.F32.PACK_AB R131, R131, R130 ;  /* 0x000000828383723e */ /* 0x000fe400000010ff */
[----:B------:R-:W-:Y:S02]  /*17dd0*/  F2FP.BF16.F32.PACK_AB R130, R129, R128 ;  /* 0x000000808182723e */ /* 0x000fe400000010ff */
[----:B----4-:R-:W-:Y:S02]  /*17de0*/  F2FP.BF16.F32.PACK_AB R129, R13, R12 ;  /* 0x0000000c0d81723e */ /* 0x010fe400000010ff */
[----:B------:R-:W-:-:S02]  /*17df0*/  F2FP.BF16.F32.PACK_AB R59, R59, R58 ;  /* 0x0000003a3b3b723e */ /* 0x000fc400000010ff */
[----:B------:R-:W-:Y:S02]  /*17e00*/  F2FP.BF16.F32.PACK_AB R9, R15, R9 ;  /* 0x000000090f09723e */ /* 0x000fe400000010ff */
[----:B------:R-:W-:Y:S02]  /*17e10*/  F2FP.BF16.F32.PACK_AB R143, R143, R142 ;  /* 0x0000008e8f8f723e */ /* 0x000fe400000010ff */
[----:B------:R-:W-:Y:S02]  /*17e20*/  F2FP.BF16.F32.PACK_AB R139, R139, R138 ;  /* 0x0000008a8b8b723e */ /* 0x000fe400000010ff */
[----:B------:R-:W-:Y:S02]  /*17e30*/  F2FP.BF16.F32.PACK_AB R135, R135, R134 ;  /* 0x000000868787723e */ /* 0x000fe400000010ff */
[----:B------:R-:W-:Y:S02]  /*17e40*/  F2FP.BF16.F32.PACK_AB R127, R127, R126 ;  /* 0x0000007e7f7f723e */ /* 0x000fe400000010ff */
        /* <DEDUP_REMOVED lines=111> */
[----:B--2---:R-:W-:Y:S02]  /*18540*/  F2FP.BF16.F32.PACK_AB R36, R6, R5 ;  /* 0x000000050624723e */ /* 0x004fe400000010ff */
[----:B0--3--:R-:W-:-:S07]  /*18550*/  F2FP.BF16.F32.PACK_AB R145, R145, R3 ;  /* 0x000000039191723e */ /* 0x009fce00000010ff */
.L_x_0:
[----:B------:R-:W2:Y:S01]  /*18560*/  LDL.LU R7, [R1+0x7f8] ;  /* 0x0007f80001077983 */ /* 0x000ea20000300800 */
[----:B------:R-:W-:Y:S01]  /*18570*/  ULDC.64 UR4, c[0x0][0x228] ;  /* 0x00008a0000047ab9 */ /* 0x000fe20000000a00 */
[----:B------:R-:W-:Y:S01]  /*18580*/  ULDC UR6, c[0x0][0x248] ;  /* 0x0000920000067ab9 */ /* 0x000fe20000000800 */
[----:B------:R-:W0:Y:S01]  /*18590*/  S2R R235, SR_CgaCtaId ;  /* 0x0000000000eb7919 */ /* 0x000e220000008800 */
[----:B------:R-:W1:Y:S01]  /*185a0*/  S2R R5, SR_TID.X ;  /* 0x0000000000057919 */ /* 0x000e620000002100 */
[----:B0-----:R-:W-:Y:S02]  /*185b0*/  IMAD.SHL.U32 R235, R235, 0x100, RZ ;  /* 0x00000100ebeb7824 */ /* 0x001fe400078e00ff */
[----:B-1----:R-:W-:-:S03]  /*185c0*/  IMAD.SHL.U32 R2, R5, 0x40, RZ ;  /* 0x0000004005027824 */ /* 0x002fc600078e00ff */
[----:B------:R-:W-:Y:S01]  /*185d0*/  LOP3.LUT R235, R235, 0x100, RZ, 0xc0, !PT ;  /* 0x00000100ebeb7812 */ /* 0x000fe200078ec0ff */
[----:B------:R-:W-:-:S03]  /*185e0*/  IMAD.SHL.U32 R0, R5, 0x10, RZ ;  /* 0x0000001005007824 */ /* 0x000fc600078e00ff */
[--C-:B-----5:R-:W-:Y:S02]  /*185f0*/  LOP3.LUT R3, R4, 0x1, R235.reuse, 0xfe, !PT ;  /* 0x0000000104037812 */ /* 0x120fe400078efeeb */
[----:B------:R-:W-:Y:S02]  /*18600*/  LOP3.LUT R0, R0, 0xf0, RZ, 0xc0, !PT ;  /* 0x000000f000007812 */ /* 0x000fe400078ec0ff */
[C-C-:B------:R-:W-:Y:S02]  /*18610*/  LOP3.LUT R6, R4.reuse, 0x2, R235.reuse, 0xfe, !PT ;  /* 0x0000000204067812 */ /* 0x140fe400078efeeb */
[C-C-:B------:R-:W-:Y:S02]  /*18620*/  LOP3.LUT R231, R4.reuse, 0x64, R235.reuse, 0xfe, !PT ;  /* 0x0000006404e77812 */ /* 0x140fe400078efeeb */
[C-C-:B------:R-:W-:Y:S02]  /*18630*/  LOP3.LUT R226, R4.reuse, 0x69, R235.reuse, 0xfe, !PT ;  /* 0x0000006904e27812 */ /* 0x140fe400078efeeb */
[----:B------:R-:W-:-:S02]  /*18640*/  LOP3.LUT R225, R4, 0x6a, R235, 0xfe, !PT ;  /* 0x0000006a04e17812 */ /* 0x000fc400078efeeb */
[C-C-:B------:R-:W-:Y:S02]  /*18650*/  LOP3.LUT R221, R4.reuse, 0x6b, R235.reuse, 0xfe, !PT ;  /* 0x0000006b04dd7812 */ /* 0x140fe400078efeeb */
[C-C-:B------:R-:W-:Y:S02]  /*18660*/  LOP3.LUT R217, R4.reuse, 0x6d, R235.reuse, 0xfe, !PT ;  /* 0x0000006d04d97812 */ /* 0x140fe400078efeeb */
        /* <DEDUP_REMOVED lines=60> */
[----:B------:R-:W-:Y:S01]  /*18a30*/  LOP3.LUT R213, R4, 0xff, R235, 0xfe, !PT ;  /* 0x000000ff04d57812 */ /* 0x000fe200078efeeb */
[----:B------:R-:W-:Y:S01]  /*18a40*/  BAR.SYNC.DEFER_BLOCKING 0x0 ;  /* 0x0000000000007b1d */ /* 0x000fe20000010000 */
[----:B--2---:R-:W-:-:S05]  /*18a50*/  ISETP.GE.AND P0, PT, R7, UR4, PT ;  /* 0x0000000407007c0c */ /* 0x004fca000bf06270 */
[----:B------:R-:W-:Y:S02]  /*18a60*/  ULDC UR4, c[0x0][0x22c] ;  /* 0x00008b0000047ab9 */ /* 0x000fe40000000800 */
[----:B------:R-:W-:Y:S01]  /*18a70*/  ISETP.LT.AND P1, PT, R3, UR4, !P0 ;  /* 0x0000000403007c0c */ /* 0x000fe2000c721270 */
[----:B------:R-:W-:Y:S01]  /*18a80*/  ULDC UR4, c[0x0][0x22c] ;  /* 0x00008b0000047ab9 */ /* 0x000fe20000000800 */
[----:B------:R-:W-:Y:S01]  /*18a90*/  LOP3.LUT R3, R2, 0x400, RZ, 0xc0, !PT ;  /* 0x0000040002037812 */ /* 0x000fe200078ec0ff */
[----:B------:R-:W-:Y:S01]  /*18aa0*/  IMAD.SHL.U32 R2, R5, 0x8, RZ ;  /* 0x0000000805027824 */ /* 0x000fe200078e00ff */
[----:B------:R-:W-:Y:S01]  /*18ab0*/  ISETP.LT.AND P4, PT, R6, UR4, !P0 ;  /* 0x0000000406007c0c */ /* 0x000fe2000c781270 */
[----:B------:R-:W-:Y:S01]  /*18ac0*/  ULDC UR4, c[0x0][0x22c] ;  /* 0x00008b0000047ab9 */ /* 0x000fe20000000800 */
[----:B------:R-:W-:Y:S02]  /*18ad0*/  IADD3 R3, R3, UR12, R0 ;  /* 0x0000000c03037c10 */ /* 0x000fe4000fffe000 */
[----:B------:R-:W-:-:S02]  /*18ae0*/  LOP3.LUT R2, R2, 0x300, RZ, 0xc0, !PT ;  /* 0x0000030002027812 */ /* 0x000fc400078ec0ff */
[----:B------:R-:W-:Y:S02]  /*18af0*/  LOP3.LUT R0, R5, 0x7f, RZ, 0xc0, !PT ;  /* 0x0000007f05007812 */ /* 0x000fe400078ec0ff */
[----:B------:R-:W-:Y:S01]  /*18b00*/  LOP3.LUT R6, R4, 0x3, R235, 0xfe, !PT ;  /* 0x0000000304067812 */ /* 0x000fe200078efeeb */
[----:B------:R-:W-:Y:S01]  /*18b10*/  IMAD.IADD R5, R2, 0x1, R3 ;  /* 0x0000000102057824 */ /* 0x000fe200078e0203 */
[----:B------:R-:W-:Y:S02]  /*18b20*/  LEA R0, R0, UR12, 0x4 ;  /* 0x0000000c00007c11 */ /* 0x000fe4000f8e20ff */
[----:B------:R-:W-:Y:S01]  /*18b30*/  ISETP.LT.AND P3, PT, R6, UR4, !P0 ;  /* 0x0000000406007c0c */ /* 0x000fe2000c761270 */
[----:B------:R-:W-:Y:S01]  /*18b40*/  ULDC UR4, c[0x0][0x22c] ;  /* 0x00008b0000047ab9 */ /* 0x000fe20000000800 */
[----:B------:R-:W-:Y:S01]  /*18b50*/  STSM.16.M88.4 [R5], R36 ;  /* 0x0000002405007844 */ /* 0x000fe20000000200 */
[C---:B------:R-:W-:Y:S02]  /*18b60*/  LOP3.LUT R6, R4.reuse, 0x4, R235, 0xfe, !PT ;  /* 0x0000000404067812 */ /* 0x040fe400078efeeb */
[----:B------:R-:W-:Y:S01]  /*18b70*/  LOP3.LUT R2, R4, R235, RZ, 0xfc, !PT ;  /* 0x000000eb04027212 */ /* 0x000fe200078efcff */
[----:B------:R-:W-:Y:S01]  /*18b80*/  BAR.SYNC.DEFER_BLOCKING 0x0 ;  /* 0x0000000000007b1d */ /* 0x000fe20000010000 */
[----:B------:R-:W-:-:S02]  /*18b90*/  ISETP.LT.AND P6, PT, R6, UR4, !P0 ;  /* 0x0000000406007c0c */ /* 0x000fc4000c7c1270 */
[----:B------:R-:W-:-:S03]  /*18ba0*/  ISETP.LT.AND P2, PT, R2, UR5, !P0 ;  /* 0x0000000502007c0c */ /* 0x000fc6000c741270 */
[----:B------:R-:W-:Y:S02]  /*18bb0*/  ULDC UR4, c[0x0][0x244] ;  /* 0x0000910000047ab9 */ /* 0x000fe40000000800 */
[----:B------:R-:W-:Y:S01]  /*18bc0*/  IMAD R3, R7, UR4, RZ ;  /* 0x0000000407037c24 */ /* 0x000fe2000f8e02ff */
[----:B------:R-:W-:Y:S01]  /*18bd0*/  ULDC.64 UR4, c[0x0][0x220] ;  /* 0x0000880000047ab9 */ /* 0x000fe20000000a00 */
[----:B------:R-:W-:Y:S01]  /*18be0*/  IMAD R7, R2, UR6, RZ ;  /* 0x0000000602077c24 */ /* 0x000fe2000f8e02ff */
[----:B------:R-:W-:Y:S02]  /*18bf0*/  ULDC UR6, c[0x0][0x22c] ;  /* 0x00008b0000067ab9 */ /* 0x000fe40000000800 */
[----:B------:R-:W-:Y:S01]  /*18c00*/  LEA R2, P5, R3, UR4, 0x1 ;  /* 0x0000000403027c11 */ /* 0x000fe2000f8a08ff */
[----:B------:R-:W-:-:S03]  /*18c10*/  ULDC UR4, c[0x0][0x248] ;  /* 0x0000920000047ab9 */ /* 0x000fc60000000800 */
[----:B------:R-:W-:Y:S01]  /*18c20*/  LEA.HI.X.SX32 R3, R3, UR5, 0x1, P5 ;  /* 0x0000000503037c11 */ /* 0x000fe2000a8f0eff */
[----:B------:R-:W-:Y:S01]  /*18c30*/  ULDC UR5, c[0x0][0x22c] ;  /* 0x00008b0000057ab9 */ /* 0x000fe20000000800 */
[C---:B------:R-:W-:Y:S01]  /*18c40*/  LEA R6, P5, R7.reuse, R2, 0x1 ;  /* 0x0000000207067211 */ /* 0x040fe200078a08ff */
[----:B------:R-:W0:Y:S01]  /*18c50*/  LDS.128 R24, [R0] ;  /* 0x0000000000187984 */ /* 0x000e220000000c00 */
[----:B------:R-:W-:Y:S06]  /*18c60*/  BAR.SYNC.DEFER_BLOCKING 0x0 ;  /* 0x0000000000007b1d */ /* 0x000fec0000010000 */
[----:B------:R-:W-:Y:S02]  /*18c70*/  STSM.16.M88.4 [R5], R40 ;  /* 0x0000002805007844 */ /* 0x000fe40000000200 */
[----:B------:R-:W-:Y:S06]  /*18c80*/  BAR.SYNC.DEFER_BLOCKING 0x0 ;  /* 0x0000000000007b1d */ /* 0x000fec0000010000 */
[----:B------:R-:W1:Y:S02]  /*18c90*/  LDS.128 R28, [R0] ;  /* 0x00000000001c7984 */ /* 0x000e640000000c00 */
[----:B------:R-:W-:Y:S06]  /*18ca0*/  BAR.SYNC.DEFER_BLOCKING 0x0 ;  /* 0x0000000000007b1d */ /* 0x000fec0000010000 */
[----:B------:R-:W-:Y:S02]  /*18cb0*/  STSM.16.M88.4 [R5], R44 ;  /* 0x0000002c05007844 */ /* 0x000fe40000000200 */
[----:B------:R-:W-:Y:S06]  /*18cc0*/  BAR.SYNC.DEFER_BLOCKING 0x0 ;  /* 0x0000000000007b1d */ /* 0x000fec0000010000 */
[----:B------:R-:W2:Y:S02]  /*18cd0*/  LDS.128 R32, [R0] ;  /* 0x0000000000207984 */ /* 0x000ea40000000c00 */
[----:B------:R-:W-:Y:S06]  /*18ce0*/  BAR.SYNC.DEFER_BLOCKING 0x0 ;  /* 0x0000000000007b1d */ /* 0x000fec0000010000 */
[----:B------:R-:W-:Y:S02]  /*18cf0*/  STSM.16.M88.4 [R5], R48 ;  /* 0x0000003005007844 */ /* 0x000fe40000000200 */
[----:B------:R-:W-:Y:S06]  /*18d00*/  BAR.SYNC.DEFER_BLOCKING 0x0 ;  /* 0x0000000000007b1d */ /* 0x000fec0000010000 */
[----:B------:R-:W3:Y:S02]  /*18d10*/  LDS.128 R36, [R0] ;  /* 0x0000000000247984 */ /* 0x000ee40000000c00 */
[----:B------:R-:W-:Y:S06]  /*18d20*/  BAR.SYNC.DEFER_BLOCKING 0x0 ;  /* 0x0000000000007b1d */ /* 0x000fec0000010000 */
[----:B------:R-:W-:Y:S02]  /*18d30*/  STSM.16.M88.4 [R5], R20 ;  /* 0x0000001405007844 */ /* 0x000fe40000000200 */
[----:B------:R-:W-:Y:S06]  /*18d40*/  BAR.SYNC.DEFER_BLOCKING 0x0 ;  /* 0x0000000000007b1d */ /* 0x000fec0000010000 */
[----:B------:R-:W4:Y:S02]  /*18d50*/  LDS.128 R40, [R0] ;  /* 0x0000000000287984 */ /* 0x000f240000000c00 */
        /* <DEDUP_REMOVED lines=73> */
[----:B------:R0:W-:Y:S02]  /*191f0*/  STSM.16.M88.4 [R5], R116 ;  /* 0x0000007405007844 */ /* 0x0001e40000000200 */
[----:B------:R-:W-:Y:S01]  /*19200*/  BAR.SYNC.DEFER_BLOCKING 0x0 ;  /* 0x0000000000007b1d */ /* 0x000fe20000010000 */
[----:B0-----:R-:W-:-:S05]  /*19210*/  VIADD R117, R7, UR4 ;  /* 0x0000000407757c36 */ /* 0x001fca0008000000 */
[----:B------:R-:W-:Y:S01]  /*19220*/  ULDC UR4, c[0x0][0x248] ;  /* 0x0000920000047ab9 */ /* 0x000fe20000000800 */
[-C--:B------:R-:W-:Y:S02]  /*19230*/  LEA.HI.X.SX32 R7, R7, R3.reuse, 0x1, P5 ;  /* 0x0000000307077211 */ /* 0x080fe400028f0eff */
[----:B------:R-:W-:Y:S02]  /*19240*/  LOP3.LUT R118, R4, 0x5, R235, 0xfe, !PT ;  /* 0x0000000504767812 */ /* 0x000fe400078efeeb */
[C---:B------:R-:W-:Y:S02]  /*19250*/  LEA R116, P5, R117.reuse, R2, 0x1 ;  /* 0x0000000275747211 */ /* 0x040fe400078a08ff */
[----:B------:R-:W-:Y:S01]  /*19260*/  PRMT R119, R24, 0x7632, R119 ;  /* 0x0000763218777816 */ /* 0x000fe20000000077 */
[----:B------:R-:W0:Y:S01]  /*19270*/  LDS.128 R84, [R0] ;  /* 0x0000000000547984 */ /* 0x000e220000000c00 */
[----:B------:R-:W-:Y:S06]  /*19280*/  BAR.SYNC.DEFER_BLOCKING 0x0 ;  /* 0x0000000000007b1d */ /* 0x000fec0000010000 */
[----:B------:R1:W-:Y:S02]  /*19290*/  STSM.16.M88.4 [R5], R120 ;  /* 0x0000007805007844 */ /* 0x0003e40000000200 */
[----:B------:R-:W-:Y:S01]  /*192a0*/  BAR.SYNC.DEFER_BLOCKING 0x0 ;  /* 0x0000000000007b1d */ /* 0x000fe20000010000 */
[C---:B-1----:R-:W-:Y:S01]  /*192b0*/  VIADD R120, R117.reuse, UR4 ;  /* 0x0000000475787c36 */ /* 0x042fe20008000000 */
[----:B------:R-:W-:-:S04]  /*192c0*/  LEA.HI.X.SX32 R117, R117, R3, 0x1, P5 ;  /* 0x0000000375757211 */ /* 0x000fc800028f0eff */
[----:B------:R-:W-:Y:S01]  /*192d0*/  ULDC UR4, c[0x0][0x248] ;  /* 0x0000920000047ab9 */ /* 0x000fe20000000800 */
[C-C-:B------:R-:W-:Y:S02]  /*192e0*/  LOP3.LUT R123, R4.reuse, 0xbd, R235.reuse, 0xfe, !PT ;  /* 0x000000bd047b7812 */ /* 0x140fe400078efeeb */
[C-C-:B------:R-:W-:Y:S02]  /*192f0*/  LOP3.LUT R121, R4.reuse, 0xbf, R235.reuse, 0xfe, !PT ;  /* 0x000000bf04797812 */ /* 0x140fe400078efeeb */
[C-C-:B------:R-:W-:Y:S01]  /*19300*/  LOP3.LUT R122, R4.reuse, 0xc0, R235.reuse, 0xfe, !PT ;  /* 0x000000c0047a7812 */ /* 0x140fe200078efeeb */
[----:B------:R-:W1:Y:S01]  /*19310*/  LDS.128 R88, [R0] ;  /* 0x0000000000587984 */ /* 0x000e620000000c00 */
[----:B------:R-:W-:Y:S06]  /*19320*/  BAR.SYNC.DEFER_BLOCKING 0x0 ;  /* 0x0000000000007b1d */ /* 0x000fec0000010000 */
[----:B------:R2:W-:Y:S02]  /*19330*/  STSM.16.M88.4 [R5], R124 ;  /* 0x0000007c05007844 */ /* 0x0005e40000000200 */
[----:B------:R-:W-:Y:S01]  /*19340*/  BAR.SYNC.DEFER_BLOCKING 0x0 ;  /* 0x0000000000007b1d */ /* 0x000fe20000010000 */
[----:B--2---:R-:W-:-:S02]  /*19350*/  LOP3.LUT R127, R4, 0xb9, R235, 0xfe, !PT ;  /* 0x000000b9047f7812 */ /* 0x004fc400078efeeb */
[C-C-:B------:R-:W-:Y:S02]  /*19360*/  LOP3.LUT R125, R4.reuse, 0xbb, R235.reuse, 0xfe, !PT ;  /* 0x000000bb047d7812 */ /* 0x140fe400078efeeb */
[C-C-:B------:R-:W-:Y:S02]  /*19370*/  LOP3.LUT R126, R4.reuse, 0xbc, R235.reuse, 0xfe, !PT ;  /* 0x000000bc047e7812 */ /* 0x140fe400078efeeb */
[C-C-:B------:R-:W-:Y:S01]  /*19380*/  LOP3.LUT R124, R4.reuse, 0xbe, R235.reuse, 0xfe, !PT ;  /* 0x000000be047c7812 */ /* 0x140fe200078efeeb */
[----:B------:R-:W2:Y:S01]  /*19390*/  LDS.128 R92, [R0] ;  /* 0x00000000005c7984 */ /* 0x000ea20000000c00 */
[----:B------:R-:W-:Y:S06]  /*193a0*/  BAR.SYNC.DEFER_BLOCKING 0x0 ;  /* 0x0000000000007b1d */ /* 0x000fec0000010000 */
[----:B------:R3:W-:Y:S02]  /*193b0*/  STSM.16.M88.4 [R5], R128 ;  /* 0x0000008005007844 */ /* 0x0007e40000000200 */
[----:B------:R-:W-:Y:S01]  /*193c0*/  BAR.SYNC.DEFER_BLOCKING 0x0 ;  /* 0x0000000000007b1d */ /* 0x000fe20000010000 */
[----:B---3--:R-:W-:-:S02]  /*193d0*/  LOP3.LUT R131, R4, 0xb5, R235, 0xfe, !PT ;  /* 0x000000b504837812 */ /* 0x008fc400078efeeb */
[C-C-:B------:R-:W-:Y:S02]  /*193e0*/  LOP3.LUT R129, R4.reuse, 0xb7, R235.reuse, 0xfe, !PT ;  /* 0x000000b704817812 */ /* 0x140fe400078efeeb */
[C-C-:B------:R-:W-:Y:S02]  /*193f0*/  LOP3.LUT R130, R4.reuse, 0xb8, R235.reuse, 0xfe, !PT ;  /* 0x000000b804827812 */ /* 0x140fe400078efeeb */
[C-C-:B------:R-:W-:Y:S01]  /*19400*/  LOP3.LUT R128, R4.reuse, 0xba, R235.reuse, 0xfe, !PT ;  /* 0x000000ba04807812 */ /* 0x140fe200078efeeb */
[----:B------:R-:W3:Y:S01]  /*19410*/  LDS.128 R96, [R0] ;  /* 0x0000000000607984 */ /* 0x000ee20000000c00 */
[----:B------:R-:W-:Y:S06]  /*19420*/  BAR.SYNC.DEFER_BLOCKING 0x0 ;  /* 0x0000000000007b1d */ /* 0x000fec0000010000 */
[----:B------:R4:W-:Y:S02]  /*19430*/  STSM.16.M88.4 [R5], R132 ;  /* 0x0000008405007844 */ /* 0x0009e40000000200 */
[----:B------:R-:W-:Y:S01]  /*19440*/  BAR.SYNC.DEFER_BLOCKING 0x0 ;  /* 0x0000000000007b1d */ /* 0x000fe20000010000 */
[----:B----4-:R-:W-:-:S02]  /*19450*/  LOP3.LUT R135, R4, 0xb1, R235, 0xfe, !PT ;  /* 0x000000b104877812 */ /* 0x010fc400078efeeb */
[C-C-:B------:R-:W-:Y:S02]  /*19460*/  LOP3.LUT R133, R4.reuse, 0xb3, R235.reuse, 0xfe, !PT ;  /* 0x000000b304857812 */ /* 0x140fe400078efeeb */
[C-C-:B------:R-:W-:Y:S02]  /*19470*/  LOP3.LUT R134, R4.reuse, 0xb4, R235.reuse, 0xfe, !PT ;  /* 0x000000b404867812 */ /* 0x140fe400078efeeb */
[C-C-:B------:R-:W-:Y:S01]  /*19480*/  LOP3.LUT R132, R4.reuse, 0xb6, R235.reuse, 0xfe, !PT ;  /* 0x000000b604847812 */ /* 0x140fe200078efeeb */
[----:B------:R-:W4:Y:S01]  /*19490*/  LDS.128 R100, [R0] ;  /* 0x0000000000647984 */ /* 0x000f220000000c00 */
[----:B------:R-:W-:Y:S06]  /*194a0*/  BAR.SYNC.DEFER_BLOCKING 0x0 ;  /* 0x0000000000007b1d */ /* 0x000fec0000010000 */
[----:B------:R0:W-:Y:S02]  /*194b0*/  STSM.16.M88.4 [R5], R136 ;  /* 0x0000008805007844 */ /* 0x0001e40000000200 */
[----:B------:R-:W-:Y:S01]  /*194c0*/  BAR.SYNC.DEFER_BLOCKING 0x0 ;  /* 0x0000000000007b1d */ /* 0x000fe20000010000 */
[----:B0-----:R-:W-:-:S02]  /*194d0*/  LOP3.LUT R139, R4, 0xad, R235, 0xfe, !PT ;  /* 0x000000ad048b7812 */ /* 0x001fc400078efeeb */
[C-C-:B------:R-:W-:Y:S02]  /*194e0*/  LOP3.LUT R137, R4.reuse, 0xaf, R235.reuse, 0xfe, !PT ;  /* 0x000000af04897812 */ /* 0x140fe400078efeeb */
[C-C-:B------:R-:W-:Y:S02]  /*194f0*/  LOP3.LUT R138, R4.reuse, 0xb0, R235.reuse, 0xfe, !PT ;  /* 0x000000b0048a7812 */ /* 0x140fe400078efeeb */
[C-C-:B------:R-:W-:Y:S01]  /*19500*/  LOP3.LUT R136, R4.reuse, 0xb2, R235.reuse, 0xfe, !PT ;  /* 0x000000b204887812 */ /* 0x140fe200078efeeb */
[----:B------:R-:W0:Y:S01]  /*19510*/  LDS.128 R104, [R0] ;  /* 0x0000000000687984 */ /* 0x000e220000000c00 */
[----:B------:R-:W-:Y:S06]  /*19520*/  BAR.SYNC.DEFER_BLOCKING 0x0 ;  /* 0x0000000000007b1d */ /* 0x000fec0000010000 */
[----:B------:R1:W-:Y:S02]  /*19530*/  STSM.16.M88.4 [R5], R140 ;  /* 0x0000008c05007844 */ /* 0x0003e40000000200 */
[----:B------:R-:W-:Y:S01]  /*19540*/  BAR.SYNC.DEFER_BLOCKING 0x0 ;  /* 0x0000000000007b1d */ /* 0x000fe20000010000 */
[----:B-1----:R-:W-:-:S02]  /*19550*/  LOP3.LUT R143, R4, 0xa9, R235, 0xfe, !PT ;  /* 0x000000a9048f7812 */ /* 0x002fc400078efeeb */
        /* <DEDUP_REMOVED lines=18> */
[C-C-:B------:R-:W-:Y:S02]  /*19680*/  LOP3.LUT R150, R4.reuse, 0xa4, R235.reuse, 0xfe, !PT ;  /* 0x000000a404967812 */ /* 0x140fe400078efeeb */
[--C-:B------:R-:W-:Y:S01]  /*19690*/  LOP3.LUT R148, R4, 0xa6, R235.reuse, 0xfe, !PT ;  /* 0x000000a604947812 */ /* 0x100fe200078efeeb */
[----:B------:R-:W-:Y:S01]  /*196a0*/  @P2 STG.E.U16 desc[UR14][R6.64], R24 ;  /* 0x0000001806002986 */ /* 0x000fe2000c10150e */
[----:B------:R-:W-:Y:S01]  /*196b0*/  ISETP.LT.AND P2, PT, R118, UR5, !P0 ;  /* 0x0000000576007c0c */ /* 0x000fe2000c741270 */
[----:B------:R-:W-:Y:S01]  /*196c0*/  ULDC UR5, c[0x0][0x22c] ;  /* 0x00008b0000057ab9 */ /* 0x000fe20000000800 */
[----:B------:R-:W-:Y:S01]  /*196d0*/  LEA R118, P5, R120, R2, 0x1 ;  /* 0x0000000278767211 */ /* 0x000fe200078a08ff */
[----:B------:R3:W-:Y:S01]  /*196e0*/  @P1 STG.E.U16 desc[UR14][R116.64], R119 ;  /* 0x0000007774001986 */ /* 0x0007e2000c10150e */
[----:B------:R-:W-:Y:S01]  /*196f0*/  ISETP.LT.AND P1, PT, R5, UR5, !P0 ;  /* 0x0000000505007c0c */ /* 0x000fe2000c721270 */
[----:B------:R-:W-:Y:S01]  /*19700*/  ULDC UR5, c[0x0][0x22c] ;  /* 0x00008b0000057ab9 */ /* 0x000fe20000000800 */
[----:B------:R-:W-:-:S02]  /*19710*/  LOP3.LUT R5, R4, 0x7, R235, 0xfe, !PT ;  /* 0x0000000704057812 */ /* 0x000fc400078efeeb */
[CC--:B---3--:R-:W-:Y:S01]  /*19720*/  LEA.HI.X.SX32 R119, R120.reuse, R3.reuse, 0x1, P5 ;  /* 0x0000000378777211 */ /* 0x0c8fe200028f0eff */
[----:B------:R-:W-:Y:S01]  /*19730*/  VIADD R120, R120, UR4 ;  /* 0x0000000478787c36 */ /* 0x000fe20008000000 */
[----:B------:R-:W-:Y:S01]  /*19740*/  ULDC UR4, c[0x0][0x248] ;  /* 0x0000920000047ab9 */ /* 0x000fe20000000800 */
[----:B------:R-:W-:Y:S02]  /*19750*/  PRMT R117, R25, 0x7632, R117 ;  /* 0x0000763219757816 */ /* 0x000fe40000000075 */
[----:B------:R3:W-:Y:S01]  /*19760*/  @P4 STG.E.U16 desc[UR14][R118.64], R25 ;  /* 0x0000001976004986 */ /* 0x0007e2000c10150e */
[C---:B------:R-:W-:Y:S01]  /*19770*/  LEA R6, P5, R120.reuse, R2, 0x1 ;  /* 0x0000000278067211 */ /* 0x040fe200078a08ff */
[C---:B------:R-:W-:Y:S01]  /*19780*/  VIADD R116, R120.reuse, UR4 ;  /* 0x0000000478747c36 */ /* 0x040fe20008000000 */
[----:B------:R-:W-:Y:S01]  /*19790*/  ISETP.LT.AND P4, PT, R5, UR5, !P0 ;  /* 0x0000000505007c0c */ /* 0x000fe2000c781270 */
[----:B------:R-:W-:Y:S01]  /*197a0*/  ULDC UR4, c[0x0][0x22c] ;  /* 0x00008b0000047ab9 */ /* 0x000fe20000000800 */
[----:B------:R-:W-:Y:S01]  /*197b0*/  LEA.HI.X.SX32 R7, R120, R3, 0x1, P5 ;  /* 0x0000000378077211 */ /* 0x000fe200028f0eff */
[----:B------:R-:W-:Y:S01]  /*197c0*/  ULDC UR5, c[0x0][0x22c] ;  /* 0x00008b0000057ab9 */ /* 0x000fe20000000800 */
[----:B------:R-:W-:-:S02]  /*197d0*/  LOP3.LUT R5, R4, 0x8, R235, 0xfe, !PT ;  /* 0x0000000804057812 */ /* 0x000fc400078efeeb */
[-C--:B------:R-:W-:Y:S01]  /*197e0*/  LEA R24, P5, R116, R2.reuse, 0x1 ;  /* 0x0000000274187211 */ /* 0x080fe200078a08ff */
[----:B------:R4:W-:Y:S01]  /*197f0*/  @P3 STG.E.U16 desc[UR14][R6.64], R117 ;  /* 0x0000007506003986 */ /* 0x0009e2000c10150e */
[----:B------:R-:W-:Y:S01]  /*19800*/  ISETP.LT.AND P3, PT, R5, UR4, !P0 ;  /* 0x0000000405007c0c */ /* 0x000fe2000c761270 */
[----:B------:R-:W-:Y:S01]  /*19810*/  ULDC UR4, c[0x0][0x248] ;  /* 0x0000920000047ab9 */ /* 0x000fe20000000800 */
[--C-:B------:R-:W-:Y:S02]  /*19820*/  LOP3.LUT R5, R4, 0x9, R235.reuse, 0xfe, !PT ;  /* 0x0000000904057812 */ /* 0x100fe400078efeeb */
[CC--:B---3--:R-:W-:Y:S02]  /*19830*/  LEA.HI.X.SX32 R25, R116.reuse, R3.reuse, 0x1, P5 ;  /* 0x0000000374197211 */ /* 0x0c8fe400028f0eff */
[----:B------:R-:W-:Y:S01]  /*19840*/  ISETP.LT.AND P5, PT, R5, UR5, !P0 ;  /* 0x0000000505007c0c */ /* 0x000fe2000c7a1270 */
[----:B------:R-:W-:Y:S01]  /*19850*/  VIADD R5, R116, UR4 ;  /* 0x0000000474057c36 */ /* 0x000fe20008000000 */
[----:B------:R-:W-:Y:S01]  /*19860*/  ULDC UR4, c[0x0][0x248] ;  /* 0x0000920000047ab9 */ /* 0x000fe20000000800 */
[----:B------:R3:W-:Y:S01]  /*19870*/  @P6 STG.E.U16 desc[UR14][R24.64], R26 ;  /* 0x0000001a18006986 */ /* 0x0007e2000c10150e */
[----:B------:R-:W-:Y:S01]  /*19880*/  ULDC UR5, c[0x0][0x248] ;  /* 0x0000920000057ab9 */ /* 0x000fe20000000800 */
[C---:B----4-:R-:W-:Y:S01]  /*19890*/  VIADD R7, R5.reuse, UR4 ;  /* 0x0000000405077c36 */ /* 0x050fe20008000000 */
[-C--:B------:R-:W-:Y:S01]  /*198a0*/  LEA R116, P6, R5, R2.reuse, 0x1 ;  /* 0x0000000205747211 */ /* 0x080fe200078c08ff */
[----:B------:R-:W-:Y:S01]  /*198b0*/  ULDC UR4, c[0x0][0x22c] ;  /* 0x00008b0000047ab9 */ /* 0x000fe20000000800 */
[----:B------:R-:W-:Y:S01]  /*198c0*/  LOP3.LUT R119, R4, 0xc1, R235, 0xfe, !PT ;  /* 0x000000c104777812 */ /* 0x000fe200078efeeb */
[----:B------:R-:W-:Y:S01]  /*198d0*/  VIADD R118, R7, UR5 ;  /* 0x0000000507767c36 */ /* 0x000fe20008000000 */
[----:B------:R-:W-:Y:S01]  /*198e0*/  LEA.HI.X.SX32 R117, R5, R3, 0x1, P6 ;  /* 0x0000000305757211 */ /* 0x000fe200030f0eff */
[----:B------:R-:W-:Y:S01]  /*198f0*/  ULDC UR5, c[0x0][0x22c] ;  /* 0x00008b0000057ab9 */ /* 0x000fe20000000800 */
[----:B------:R-:W-:-:S02]  /*19900*/  LEA R6, P6, R7, R2, 0x1 ;  /* 0x0000000207067211 */ /* 0x000fc400078c08ff */
[----:B------:R-:W-:Y:S02]  /*19910*/  LOP3.LUT R5, R4, 0xa, R235, 0xfe, !PT ;  /* 0x0000000a04057812 */ /* 0x000fe400078efeeb */
[----:B---3--:R-:W-:Y:S02]  /*19920*/  PRMT R25, R26, 0x7632, R25 ;  /* 0x000076321a197816 */ /* 0x008fe40000000019 */
[----:B------:R-:W-:Y:S02]  /*19930*/  LEA.HI.X.SX32 R7, R7, R3, 0x1, P6 ;  /* 0x0000000307077211 */ /* 0x000fe400030f0eff */
[----:B------:R-:W-:Y:S01]  /*19940*/  LEA R24, P6, R118, R2, 0x1 ;  /* 0x0000000276187211 */ /* 0x000fe200078c08ff */
[----:B------:R3:W-:Y:S01]  /*19950*/  @P2 STG.E.U16 desc[UR14][R116.64], R25 ;  /* 0x0000001974002986 */ /* 0x0007e2000c10150e */
[----:B------:R-:W-:Y:S01]  /*19960*/  ISETP.LT.AND P2, PT, R5, UR4, !P0 ;  /* 0x0000000405007c0c */ /* 0x000fe2000c741270 */
[----:B------:R-:W-:Y:S01]  /*19970*/  ULDC UR4, c[0x0][0x22c] ;  /* 0x00008b0000047ab9 */ /* 0x000fe20000000800 */
[----:B------:R-:W-:Y:S01]  /*19980*/  LOP3.LUT R5, R4, 0xb, R235, 0xfe, !PT ;  /* 0x0000000b04057812 */ /* 0x000fe200078efeeb */
[----:B------:R4:W-:Y:S01]  /*19990*/  @P1 STG.E.U16 desc[UR14][R6.64], R27 ;  /* 0x0000001b06001986 */ /* 0x0009e2000c10150e */
[----:B------:R-:W-:-:S02]  /*199a0*/  PRMT R26, R27, 0x7632, R26 ;  /* 0x000076321b1a7816 */ /* 0x000fc4000000001a */
[----:B------:R-:W-:Y:S01]  /*199b0*/  ISETP.LT.AND P1, PT, R5, UR4, !P0 ;  /* 0x0000000405007c0c */ /* 0x000fe2000c721270 */
[----:B------:R-:W-:Y:S01]  /*199c0*/  ULDC UR4, c[0x0][0x248] ;  /* 0x0000920000047ab9 */ /* 0x000fe20000000800 */
[C-C-:B------:R-:W-:Y:S02]  /*199d0*/  LOP3.LUT R5, R4.reuse, 0xc, R235.reuse, 0xfe, !PT ;  /* 0x0000000c04057812 */ /* 0x140fe400078efeeb */
[----:B------:R-:W-:Y:S02]  /*199e0*/  LOP3.LUT R120, R4, 0xc2, R235, 0xfe, !PT ;  /* 0x000000c204787812 */ /* 0x000fe400078efeeb */
[C---:B---3--:R-:W-:Y:S01]  /*199f0*/  LEA.HI.X.SX32 R25, R118.reuse, R3, 0x1, P6 ;  /* 0x0000000376197211 */ /* 0x048fe200030f0eff */
[----:B------:R-:W-:Y:S01]  /*19a00*/  VIADD R118, R118, UR4 ;  /* 0x0000000476767c36 */ /* 0x000fe20008000000 */
[----:B------:R-:W-:-:S03]  /*19a10*/  ULDC UR4, c[0x0][0x248] ;  /* 0x0000920000047ab9 */ /* 0x000fc60000000800 */
[----:B------:R3:W-:Y:S01]  /*19a20*/  @P4 STG.E.U16 desc[UR14][R24.64], R26 ;  /* 0x0000001a18004986 */ /* 0x0007e2000c10150e */
[----:B------:R-:W-:Y:S01]  /*19a30*/  ISETP.LT.AND P4, PT, R5, UR5, !P0 ;  /* 0x0000000505007c0c */ /* 0x000fe2000c781270 */
[C---:B------:R-:W-:Y:S01]  /*19a40*/  VIADD R5, R118.reuse, UR4 ;  /* 0x0000000476057c36 */ /* 0x040fe20008000000 */
[CC--:B------:R-:W-:Y:S01]  /*19a50*/  LEA R116, P6, R118.reuse, R2.reuse, 0x1 ;  /* 0x0000000276747211 */ /* 0x0c0fe200078c08ff */
[----:B------:R-:W-:Y:S01]  /*19a60*/  ULDC UR4, c[0x0][0x248] ;  /* 0x0000920000047ab9 */ /* 0x000fe20000000800 */
[----:B------:R-:W-:Y:S02]  /*19a70*/  ULDC UR5, c[0x0][0x22c] ;  /* 0x00008b0000057ab9 */ /* 0x000fe40000000800 */
[-C--:B------:R-:W-:Y:S02]  /*19a80*/  LEA.HI.X.SX32 R117, R118, R3.reuse, 0x1, P6 ;  /* 0x0000000376757211 */ /* 0x080fe400030f0eff */
[CC--:B----4-:R-:W-:Y:S02]  /*19a90*/  LEA R6, P6, R5.reuse, R2.reuse, 0x1 ;  /* 0x0000000205067211 */ /* 0x0d0fe400078c08ff */
[C-C-:B------:R-:W-:Y:S01]  /*19aa0*/  LOP3.LUT R118, R4.reuse, 0xc4, R235.reuse, 0xfe, !PT ;  /* 0x000000c404767812 */ /* 0x140fe200078efeeb */
[C---:B---3--:R-:W-:Y:S01]  /*19ab0*/  VIADD R26, R5.reuse, UR4 ;  /* 0x00000004051a7c36 */ /* 0x048fe20008000000 */
[----:B------:R-:W-:Y:S01]  /*19ac0*/  LOP3.LUT R24, R4, 0xd, R235, 0xfe, !PT ;  /* 0x0000000d04187812 */ /* 0x000fe200078efeeb */
[----:B------:R3:W-:Y:S01]  /*19ad0*/  @P3 STG.E.U16 desc[UR14][R116.64], R28 ;  /* 0x0000001c74003986 */ /* 0x0007e2000c10150e */
[----:B------:R-:W-:Y:S01]  /*19ae0*/  LEA.HI.X.SX32 R7, R5, R3, 0x1, P6 ;  /* 0x0000000305077211 */ /* 0x000fe200030f0eff */
[----:B------:R-:W-:Y:S01]  /*19af0*/  ULDC UR4, c[0x0][0x248] ;  /* 0x0000920000047ab9 */ /* 0x000fe20000000800 */
[----:B------:R-:W-:Y:S01]  /*19b00*/  PRMT R25, R28, 0x7632, R25 ;  /* 0x000076321c197816 */ /* 0x000fe20000000019 */
[----:B------:R-:W-:Y:S01]  /*19b10*/  VIADD R27, R26, UR4 ;  /* 0x000000041a1b7c36 */ /* 0x000fe20008000000 */
[----:B------:R-:W-:Y:S01]  /*19b20*/  ISETP.LT.AND P3, PT, R24, UR5, !P0 ;  /* 0x0000000518007c0c */ /* 0x000fe2000c761270 */
[----:B------:R-:W-:Y:S01]  /*19b30*/  ULDC UR5, c[0x0][0x22c] ;  /* 0x00008b0000057ab9 */ /* 0x000fe20000000800 */
[----:B------:R-:W-:Y:S01]  /*19b40*/  LEA R24, P6, R26, R2, 0x1 ;  /* 0x000000021a187211 */ /* 0x000fe200078c08ff */
[----:B------:R4:W-:Y:S01]  /*19b50*/  @P5 STG.E.U16 desc[UR14][R6.64], R25 ;  /* 0x0000001906005986 */ /* 0x0009e2000c10150e */
[----:B------:R-:W-:Y:S01]  /*19b60*/  LOP3.LUT R5, R4, 0xe, R235, 0xfe, !PT ;  /* 0x0000000e04057812 */ /* 0x000fe200078efeeb */
[----:B------:R-:W-:-:S02]  /*19b70*/  ULDC UR4, c[0x0][0x248] ;  /* 0x0000920000047ab9 */ /* 0x000fc40000000800 */
[----:B---3--:R-:W-:Y:S01]  /*19b80*/  VIADD R28, R27, UR4 ;  /* 0x000000041b1c7c36 */ /* 0x008fe20008000000 */
[----:B------:R-:W-:Y:S01]  /*19b90*/  ISETP.LT.AND P5, PT, R5, UR5, !P0 ;  /* 0x0000000505007c0c */ /* 0x000fe2000c7a1270 */
[----:B------:R-:W-:Y:S01]  /*19ba0*/  ULDC UR5, c[0x0][0x22c] ;  /* 0x00008b0000057ab9 */ /* 0x000fe20000000800 */
[C-C-:B------:R-:W-:Y:S01]  /*19bb0*/  LOP3.LUT R5, R4.reuse, 0xf, R235.reuse, 0xfe, !PT ;  /* 0x0000000f04057812 */ /* 0x140fe200078efeeb */
[----:B------:R-:W-:Y:S01]  /*19bc0*/  ULDC UR4, c[0x0][0x22c] ;  /* 0x00008b0000047ab9 */ /* 0x000fe20000000800 */
[C-C-:B------:R-:W-:Y:S02]  /*19bd0*/  LOP3.LUT R117, R4.reuse, 0xc3, R235.reuse, 0xfe, !PT ;  /* 0x000000c304757812 */ /* 0x140fe400078efeeb */
[----:B------:R-:W-:Y:S02]  /*19be0*/  LOP3.LUT R116, R4, 0xc6, R235, 0xfe, !PT ;  /* 0x000000c604747812 */ /* 0x000fe400078efeeb */
[----:B----4-:R-:W-:Y:S02]  /*19bf0*/  LEA.HI.X.SX32 R25, R26, R3, 0x1, P6 ;  /* 0x000000031a197211 */ /* 0x010fe400030f0eff */
[----:B------:R-:W-:-:S02]  /*19c00*/  PRMT R7, R29, 0x7632, R7 ;  /* 0x000076321d077816 */ /* 0x000fc40000000007 */
[-C--:B------:R-:W-:Y:S01]  /*19c10*/  LEA R6, P6, R28, R2.reuse, 0x1 ;  /* 0x000000021c067211 */ /* 0x080fe200078c08ff */
[----:B------:R-:W-:Y:S01]  /*19c20*/  @P2 STG.E.U16 desc[UR14][R24.64], R29 ;  /* 0x0000001d18002986 */ /* 0x000fe2000c10150e */
[----:B------:R-:W-:-:S04]  /*19c30*/  LEA R26, P2, R27, R2, 0x1 ;  /* 0x000000021b1a7211 */ /* 0x000fc800078408ff */
[----:B------:R-:W-:Y:S02]  /*19c40*/  LEA.HI.X.SX32 R27, R27, R3, 0x1, P2 ;  /* 0x000000031b1b7211 */ /* 0x000fe400010f0eff */
[----:B------:R-:W-:Y:S01]  /*19c50*/  ISETP.LT.AND P2, PT, R5, UR5, !P0 ;  /* 0x0000000505007c0c */ /* 0x000fe2000c741270 */
[----:B------:R-:W-:Y:S01]  /*19c60*/  ULDC UR5, c[0x0][0x22c] ;  /* 0x00008b0000057ab9 */ /* 0x000fe20000000800 */
[C-C-:B------:R-:W-:Y:S01]  /*19c70*/  LOP3.LUT R5, R4.reuse, 0x10, R235.reuse, 0xfe, !PT ;  /* 0x0000001004057812 */ /* 0x140fe200078efeeb */
[----:B------:R3:W-:Y:S03]  /*19c80*/  @P1 STG.E.U16 desc[UR14][R26.64], R7 ;  /* 0x000000071a001986 */ /* 0x0007e6000c10150e */
[----:B------:R-:W-:Y:S01]  /*19c90*/  ISETP.LT.AND P1, PT, R5, UR4, !P0 ;  /* 0x0000000405007c0c */ /* 0x000fe2000c721270 */
[----:B------:R-:W-:Y:S01]  /*19ca0*/  ULDC UR4, c[0x0][0x248] ;  /* 0x0000920000047ab9 */ /* 0x000fe20000000800 */
[----:B------:R-:W-:-:S02]  /*19cb0*/  LOP3.LUT R5, R4, 0x11, R235, 0xfe, !PT ;  /* 0x0000001104057812 */ /* 0x000fc400078efeeb */
[C---:B---3--:R-:W-:Y:S01]  /*19cc0*/  LEA.HI.X.SX32 R7, R28.reuse, R3, 0x1, P6 ;  /* 0x000000031c077211 */ /* 0x048fe200030f0eff */
[----:B------:R-:W-:Y:S01]  /*19cd0*/  VIADD R28, R28, UR4 ;  /* 0x000000041c1c7c36 */ /* 0x000fe20008000000 */
[----:B------:R-:W-:-:S03]  /*19ce0*/  ULDC UR4, c[0x0][0x22c] ;  /* 0x00008b0000047ab9 */ /* 0x000fc60000000800 */
[----:B------:R3:W-:Y:S01]  /*19cf0*/  @P4 STG.E.U16 desc[UR14][R6.64], R30 ;  /* 0x0000001e06004986 */ /* 0x0007e2000c10150e */
[C---:B------:R-:W-:Y:S02]  /*19d00*/  LEA R24, P6, R28.reuse, R2, 0x1 ;  /* 0x000000021c187211 */ /* 0x040fe400078c08ff */
[----:B------:R-:W-:Y:S01]  /*19d10*/  ISETP.LT.AND P4, PT, R5, UR4, !P0 ;  /* 0x0000000405007c0c */ /* 0x000fe2000c781270 */
[----:B------:R-:W-:Y:S01]  /*19d20*/  ULDC UR4, c[0x0][0x248] ;  /* 0x0000920000047ab9 */ /* 0x000fe20000000800 */
[C---:B------:R-:W-:Y:S01]  /*19d30*/  LEA.HI.X.SX32 R25, R28.reuse, R3, 0x1, P6 ;  /* 0x000000031c197211 */ /* 0x040fe200030f0eff */
[----:B------:R-:W-:Y:S01]  /*19d40*/  VIADD R28, R28, UR4 ;  /* 0x000000041c1c7c36 */ /* 0x000fe20008000000 */
[----:B------:R-:W-:Y:S01]  /*19d50*/  ULDC UR4, c[0x0][0x248] ;  /* 0x0000920000047ab9 */ /* 0x000fe20000000800 */
[----:B------:R-:W-:Y:S02]  /*19d60*/  LOP3.LUT R5, R4, 0x12, R235, 0xfe, !PT ;  /* 0x0000001204057812 */ /* 0x000fe400078efeeb */
[----:B------:R-:W-:Y:S01]  /*19d70*/  VIADD R27, R28, UR4 ;  /* 0x000000041c1b7c36 */ /* 0x000fe20008000000 */
[----:B------:R-:W-:Y:S01]  /*19d80*/  ULDC UR4, c[0x0][0x22c] ;  /* 0x00008b0000047ab9 */ /* 0x000fe20000000800 */
[----:B---3--:R-:W-:-:S02]  /*19d90*/  PRMT R7, R30, 0x7632, R7 ;  /* 0x000076321e077816 */ /* 0x008fc40000000007 */
[----:B------:R-:W-:Y:S01]  /*19da0*/  ISETP.LT.AND P6, PT, R5, UR5, !P0 ;  /* 0x0000000505007c0c */ /* 0x000fe2000c7c1270 */
[----:B------:R-:W-:Y:S01]  /*19db0*/  ULDC UR5, c[0x0][0x248] ;  /* 0x0000920000057ab9 */ /* 0x000fe20000000800 */
[--C-:B------:R-:W-:Y:S01]  /*19dc0*/  LOP3.LUT R5, R4, 0x13, R235.reuse, 0xfe, !PT ;  /* 0x0000001304057812 */ /* 0x100fe200078efeeb */
[----:B------:R3:W-:Y:S01]  /*19dd0*/  @P3 STG.E.U16 desc[UR14][R24.64], R7 ;  /* 0x0000000718003986 */ /* 0x0007e2000c10150e */
[-C--:B------:R-:W-:Y:S02]  /*19de0*/  LEA R6, P3, R28, R2.reuse, 0x1 ;  /* 0x000000021c067211 */ /* 0x080fe400078608ff */
[----:B------:R-:W-:Y:S02]  /*19df0*/  LOP3.LUT R30, R4, 0xe0, R235, 0xfe, !PT ;  /* 0x000000e0041e7812 */ /* 0x000fe400078efeeb */
[-C--:B---3--:R-:W-:Y:S01]  /*19e00*/  LEA.HI.X.SX32 R7, R28, R3.reuse, 0x1, P3 ;  /* 0x000000031c077211 */ /* 0x088fe200018f0eff */
[C---:B------:R-:W-:Y:S01]  /*19e10*/  VIADD R28, R27.reuse, UR5 ;  /* 0x000000051b1c7c36 */ /* 0x040fe20008000000 */
[----:B------:R-:W-:Y:S01]  /*19e20*/  LEA R26, P3, R27, R2, 0x1 ;  /* 0x000000021b1a7211 */ /* 0x000fe200078608ff */
[----:B------:R-:W-:Y:S01]  /*19e30*/  ULDC UR5, c[0x0][0x22c] ;  /* 0x00008b0000057ab9 */ /* 0x000fe20000000800 */
[----:B------:R-:W-:Y:S01]  /*19e40*/  PRMT R25, R31, 0x7632, R25 ;  /* 0x000076321f197816 */ /* 0x000fe20000000019 */
[----:B------:R3:W-:Y:S01]  /*19e50*/  @P5 STG.E.U16 desc[UR14][R6.64], R31 ;  /* 0x0000001f06005986 */ /* 0x0007e2000c10150e */
[----:B------:R-:W-:-:S02]  /*19e60*/  LEA.HI.X.SX32 R27, R27, R3, 0x1, P3 ;  /* 0x000000031b1b7211 */ /* 0x000fc400018f0eff */
[----:B------:R-:W-:Y:S01]  /*19e70*/  ISETP.LT.AND P5, PT, R5, UR4, !P0 ;  /* 0x0000000405007c0c */ /* 0x000fe2000c7a1270 */
[----:B------:R-:W-:Y:S01]  /*19e80*/  ULDC UR4, c[0x0][0x22c] ;  /* 0x00008b0000047ab9 */ /* 0x000fe20000000800 */
[----:B------:R-:W-:Y:S01]  /*19e90*/  LEA R24, P3, R28, R2, 0x1 ;  /* 0x000000021c187211 */ /* 0x000fe200078608ff */
[----:B------:R4:W-:Y:S01]  /*19ea0*/  @P2 STG.E.U16 desc[UR14][R26.64], R25 ;  /* 0x000000191a002986 */ /* 0x0009e2000c10150e */
[C-C-:B------:R-:W-:Y:S02]  /*19eb0*/  LOP3.LUT R5, R4.reuse, 0x14, R235.reuse, 0xfe, !PT ;  /* 0x0000001404057812 */ /* 0x140fe400078efeeb */
[--C-:B---3--:R-:W-:Y:S02]  /*19ec0*/  LOP3.LUT R31, R4, 0xdd, R235.reuse, 0xfe, !PT ;  /* 0x000000dd041f7812 */ /* 0x108fe400078efeeb */
[----:B----4-:R-:W-:Y:S02]  /*19ed0*/  LEA.HI.X.SX32 R25, R28, R3, 0x1, P3 ;  /* 0x000000031c197211 */ /* 0x010fe400018f0eff */
[----:B------:R-:W-:Y:S01]  /*19ee0*/  ISETP.LT.AND P3, PT, R5, UR4, !P0 ;  /* 0x0000000405007c0c */ /* 0x000fe2000c761270 */
[----:B------:R-:W-:Y:S01]  /*19ef0*/  ULDC UR4, c[0x0][0x248] ;  /* 0x0000920000047ab9 */ /* 0x000fe20000000800 */
[----:B------:R-:W-:Y:S01]  /*19f00*/  LOP3.LUT R5, R4, 0x15, R235, 0xfe, !PT ;  /* 0x0000001504057812 */ /* 0x000fe200078efeeb */
[----:B------:R-:W-:Y:S01]  /*19f10*/  VIADD R28, R28, UR4 ;  /* 0x000000041c1c7c36 */ /* 0x000fe20008000000 */
[----:B------:R3:W-:Y:S01]  /*19f20*/  @P1 STG.E.U16 desc[UR14][R24.64], R32 ;  /* 0x0000002018001986 */ /* 0x0007e2000c10150e */
[----:B------:R-:W-:-:S02]  /*19f30*/  ULDC UR4, c[0x0][0x22c] ;  /* 0x00008b0000047ab9 */ /* 0x000fc40000000800 */
[----:B------:R-:W-:Y:S01]  /*19f40*/  ISETP.LT.AND P2, PT, R5, UR4, !P0 ;  /* 0x0000000405007c0c */ /* 0x000fe2000c741270 */
[----:B------:R-:W-:Y:S01]  /*19f50*/  ULDC UR4, c[0x0][0x248] ;  /* 0x0000920000047ab9 */ /* 0x000fe20000000800 */
[-C--:B------:R-:W-:Y:S02]  /*19f60*/  LEA R6, P1, R28, R2.reuse, 0x1 ;  /* 0x000000021c067211 */ /* 0x080fe400078208ff */
[----:B------:R-:W-:Y:S02]  /*19f70*/  LOP3.LUT R5, R4, 0x16, R235, 0xfe, !PT ;  /* 0x0000001604057812 */ /* 0x000fe400078efeeb */
[C---:B------:R-:W-:Y:S01]  /*19f80*/  LEA.HI.X.SX32 R7, R28.reuse, R3, 0x1, P1 ;  /* 0x000000031c077211 */ /* 0x040fe200008f0eff */
[----:B------:R-:W-:Y:S01]  /*19f90*/  VIADD R28, R28, UR4 ;  /* 0x000000041c1c7c36 */ /* 0x000fe20008000000 */
[----:B------:R-:W-:Y:S01]  /*19fa0*/  ULDC UR4, c[0x0][0x248] ;  /* 0x0000920000047ab9 */ /* 0x000fe20000000800 */
[----:B---3--:R-:W-:Y:S02]  /*19fb0*/  PRMT R25, R32, 0x7632, R25 ;  /* 0x0000763220197816 */ /* 0x008fe40000000019 */
[C---:B------:R-:W-:Y:S01]  /*19fc0*/  VIADD R27, R28.reuse, UR4 ;  /* 0x000000041c1b7c36 */ /* 0x040fe20008000000 */
[----:B------:R-:W-:Y:S01]  /*19fd0*/  ULDC UR4, c[0x0][0x248] ;  /* 0x0000920000047ab9 */ /* 0x000fe20000000800 */
[----:B------:R-:W-:Y:S01]  /*19fe0*/  ISETP.LT.AND P1, PT, R5, UR5, !P0 ;  /* 0x0000000505007c0c */ /* 0x000fe2000c721270 */
[----:B------:R3:W-:Y:S01]  /*19ff0*/  @P4 STG.E.U16 desc[UR14][R6.64], R25 ;  /* 0x0000001906004986 */ /* 0x0007e2000c10150e */
[----:B------:R-:W-:Y:S01]  /*1a000*/  LEA R24, P4, R28, R2, 0x1 ;  /* 0x000000021c187211 */ /* 0x000fe200078808ff */
[----:B------:R-:W-:Y:S01]  /*1a010*/  ULDC UR5, c[0x0][0x22c] ;  /* 0x00008b0000057ab9 */ /* 0x000fe20000000800 */
[----:B------:R-:W-:-:S02]  /*1a020*/  LOP3.LUT R5, R4, 0x17, R235, 0xfe, !PT ;  /* 0x0000001704057812 */ /* 0x000fc400078efeeb */
[----:B------:R-:W-:Y:S02]  /*1a030*/  LOP3.LUT R32, R4, 0xde, R235, 0xfe, !PT ;  /* 0x000000de04207812 */ /* 0x000fe400078efeeb */
[-C--:B---3--:R-:W-:Y:S01]  /*1a040*/  LEA.HI.X.SX32 R25, R28, R3.reuse, 0x1, P4 ;  /* 0x000000031c197211 */ /* 0x088fe200020f0eff */
[C---:B------:R-:W-:Y:S01]  /*1a050*/  VIADD R28, R27.reuse, UR4 ;  /* 0x000000041b1c7c36 */ /* 0x040fe20008000000 */
[-C--:B------:R-:W-:Y:S01]  /*1a060*/  LEA R26, P4, R27, R2.reuse, 0x1 ;  /* 0x000000021b1a7211 */ /* 0x080fe200078808ff */
[----:B------:R-:W-:Y:S01]  /*1a070*/  ULDC UR4, c[0x0][0x248] ;  /* 0x0000920000047ab9 */ /* 0x000fe20000000800 */
[----:B------:R-:W-:Y:S01]  /*1a080*/  PRMT R7, R33, 0x7632, R7 ;  /* 0x0000763221077816 */ /* 0x000fe20000000007 */
[----:B------:R3:W-:Y:S01]  /*1a090*/  @P6 STG.E.U16 desc[UR14][R24.64], R33 ;  /* 0x0000002118006986 */ /* 0x0007e2000c10150e */
[----:B------:R-:W-:Y:S02]  /*1a0a0*/  LEA.HI.X.SX32 R27, R27, R3, 0x1, P4 ;  /* 0x000000031b1b7211 */ /* 0x000fe400020f0eff */
[----:B------:R-:W-:-:S02]  /*1a0b0*/  LEA R6, P6, R28, R2, 0x1 ;  /* 0x000000021c067211 */ /* 0x000fc400078c08ff */
[----:B------:R-:W-:Y:S01]  /*1a0c0*/  ISETP.LT.AND P4, PT, R5, UR5, !P0 ;  /* 0x0000000505007c0c */ /* 0x000fe2000c781270 */
[----:B------:R4:W-:Y:S01]  /*1a0d0*/  @P5 STG.E.U16 desc[UR14][R26.64], R7 ;  /* 0x000000071a005986 */ /* 0x0009e2000c10150e */
[C-C-:B------:R-:W-:Y:S01]  /*1a0e0*/  LOP3.LUT R5, R4.reuse, 0x18, R235.reuse, 0xfe, !PT ;  /* 0x0000001804057812 */ /* 0x140fe200078efeeb */
[----:B------:R-:W-:Y:S01]  /*1a0f0*/  ULDC UR5, c[0x0][0x22c] ;  /* 0x00008b0000057ab9 */ /* 0x000fe20000000800 */
[--C-:B---3--:R-:W-:Y:S02]  /*1a100*/  LOP3.LUT R33, R4, 0xdb, R235.reuse, 0xfe, !PT ;  /* 0x000000db04217812 */ /* 0x108fe400078efeeb */
[CC--:B----4-:R-:W-:Y:S01]  /*1a110*/  LEA.HI.X.SX32 R7, R28.reuse, R3.reuse, 0x1, P6 ;  /* 0x000000031c077211 */ /* 0x0d0fe200030f0eff */
[----:B------:R-:W-:Y:S01]  /*1a120*/  VIADD R28, R28, UR4 ;  /* 0x000000041c1c7c36 */ /* 0x000fe20008000000 */
[----:B------:R-:W-:Y:S01]  /*1a130*/  ISETP.LT.AND P6, PT, R5, UR5, !P0 ;  /* 0x0000000505007c0c */ /* 0x000fe2000c7c1270 */
[----:B------:R-:W-:Y:S01]  /*1a140*/  ULDC UR4, c[0x0][0x248] ;  /* 0x0000920000047ab9 */ /* 0x000fe20000000800 */
[--C-:B------:R-:W-:Y:S01]  /*1a150*/  LOP3.LUT R5, R4, 0x19, R235.reuse, 0xfe, !PT ;  /* 0x0000001904057812 */ /* 0x100fe200078efeeb */
[----:B------:R3:W-:Y:S01]  /*1a160*/  @P3 STG.E.U16 desc[UR14][R6.64], R34 ;  /* 0x0000002206003986 */ /* 0x0007e2000c10150e */
[C---:B------:R-:W-:Y:S01]  /*1a170*/  LEA R24, P3, R28.reuse, R2, 0x1 ;  /* 0x000000021c187211 */ /* 0x040fe200078608ff */
[----:B------:R-:W-:Y:S01]  /*1a180*/  ULDC UR5, c[0x0][0x22c] ;  /* 0x00008b0000057ab9 */ /* 0x000fe20000000800 */
[C---:B------:R-:W-:Y:S01]  /*1a190*/  VIADD R29, R28.reuse, UR4 ;  /* 0x000000041c1d7c36 */ /* 0x040fe20008000000 */
[----:B------:R-:W-:Y:S01]  /*1a1a0*/  ISETP.LT.AND P5, PT, R5, UR5, !P0 ;  /* 0x0000000505007c0c */ /* 0x000fe2000c7a1270 */
[----:B------:R-:W-:Y:S01]  /*1a1b0*/  ULDC UR4, c[0x0][0x22c] ;  /* 0x00008b0000047ab9 */ /* 0x000fe20000000800 */
[----:B------:R-:W-:Y:S01]  /*1a1c0*/  LEA.HI.X.SX32 R25, R28, R3, 0x1, P3 ;  /* 0x000000031c197211 */ /* 0x000fe200018f0eff */
[----:B------:R-:W-:Y:S01]  /*1a1d0*/  ULDC UR5, c[0x0][0x22c] ;  /* 0x00008b0000057ab9 */ /* 0x000fe20000000800 */
[----:B------:R-:W-:-:S02]  /*1a1e0*/  LOP3.LUT R5, R4, 0x1a, R235, 0xfe, !PT ;  /* 0x0000001a04057812 */ /* 0x000fc400078efeeb */
[C---:B------:R-:W-:Y:S02]  /*1a1f0*/  LEA R26, P3, R29.reuse, R2, 0x1 ;  /* 0x000000021d1a7211 */ /* 0x040fe400078608ff */
[----:B---3--:R-:W-:Y:S02]  /*1a200*/  PRMT R7, R34, 0x7632, R7 ;  /* 0x0000763222077816 */ /* 0x008fe40000000007 */
[----:B------:R-:W-:Y:S02]  /*1a210*/  LEA.HI.X.SX32 R27, R29, R3, 0x1, P3 ;  /* 0x000000031d1b7211 */ /* 0x000fe400018f0eff */
[C-C-:B------:R-:W-:Y:S01]  /*1a220*/  LOP3.LUT R34, R4.reuse, 0xdc, R235.reuse, 0xfe, !PT ;  /* 0x000000dc04227812 */ /* 0x140fe200078efeeb */
[----:B------:R3:W-:Y:S01]  /*1a230*/  @P2 STG.E.U16 desc[UR14][R24.64], R7 ;  /* 0x0000000718002986 */ /* 0x0007e2000c10150e */
        /* <DEDUP_REMOVED lines=9> */
[----:B---3--:R-:W-:Y:S02]  /*1a2d0*/  PRMT R25, R35, 0x7632, R25 ;  /* 0x0000763223197816 */ /* 0x008fe40000000019 */
[C---:B------:R-:W-:Y:S01]  /*1a2e0*/  LEA.HI.X.SX32 R7, R29.reuse, R3, 0x1, P1 ;  /* 0x000000031d077211 */ /* 0x040fe200008f0eff */
[----:B------:R-:W-:Y:S01]  /*1a2f0*/  VIADD R29, R29, UR4 ;  /* 0x000000041d1d7c36 */ /* 0x000fe20008000000 */
[----:B------:R-:W-:Y:S01]  /*1a300*/  ULDC UR4, c[0x0][0x248] ;  /* 0x0000920000047ab9 */ /* 0x000fe20000000800 */
[C-C-:B------:R-:W-:Y:S02]  /*1a310*/  LOP3.LUT R5, R4.reuse, 0x1c, R235.reuse, 0xfe, !PT ;  /* 0x0000001c04057812 */ /* 0x140fe400078efeeb */
[----:B------:R3:W-:Y:S01]  /*1a320*/  @P4 STG.E.U16 desc[UR14][R6.64], R25 ;  /* 0x0000001906004986 */ /* 0x0007e2000c10150e */
[C---:B------:R-:W-:Y:S01]  /*1a330*/  LEA R24, P4, R29.reuse, R2, 0x1 ;  /* 0x000000021d187211 */ /* 0x040fe200078808ff */
[----:B----4-:R-:W-:Y:S01]  /*1a340*/  VIADD R27, R29, UR4 ;  /* 0x000000041d1b7c36 */ /* 0x010fe20008000000 */
[----:B------:R-:W-:Y:S01]  /*1a350*/  ULDC UR4, c[0x0][0x248] ;  /* 0x0000920000047ab9 */ /* 0x000fe20000000800 */
[----:B------:R-:W-:Y:S01]  /*1a360*/  ISETP.LT.AND P1, PT, R5, UR5, !P0 ;  /* 0x0000000505007c0c */ /* 0x000fe2000c721270 */
[----:B------:R-:W-:Y:S01]  /*1a370*/  ULDC UR5, c[0x0][0x22c] ;  /* 0x00008b0000057ab9 */ /* 0x000fe20000000800 */
[----:B------:R-:W-:Y:S01]  /*1a380*/  VIADD R28, R27, UR4 ;  /* 0x000000041b1c7c36 */ /* 0x000fe20008000000 */
[C-C-:B------:R-:W-:Y:S01]  /*1a390*/  LOP3.LUT R5, R4.reuse, 0x1d, R235.reuse, 0xfe, !PT ;  /* 0x0000001d04057812 */ /* 0x140fe200078efeeb */
[----:B------:R-:W-:Y:S01]  /*1a3a0*/  ULDC UR4, c[0x0][0x248] ;  /* 0x0000920000047ab9 */ /* 0x000fe20000000800 */
[----:B------:R-:W-:-:S02]  /*1a3b0*/  LOP3.LUT R35, R4, 0xd9, R235, 0xfe, !PT ;  /* 0x000000d904237812 */ /* 0x000fc400078efeeb */
[-C--:B---3--:R-:W-:Y:S02]  /*1a3c0*/  LEA.HI.X.SX32 R25, R29, R3.reuse, 0x1, P4 ;  /* 0x000000031d197211 */ /* 0x088fe400020f0eff */
[CC--:B------:R-:W-:Y:S02]  /*1a3d0*/  LEA R26, P4, R27.reuse, R2.reuse, 0x1 ;  /* 0x000000021b1a7211 */ /* 0x0c0fe400078808ff */
[----:B------:R-:W-:Y:S01]  /*1a3e0*/  PRMT R7, R36, 0x7632, R7 ;  /* 0x0000763224077816 */ /* 0x000fe20000000007 */
[----:B------:R3:W-:Y:S01]  /*1a3f0*/  @P6 STG.E.U16 desc[UR14][R24.64], R36 ;  /* 0x0000002418006986 */ /* 0x0007e2000c10150e */
[----:B------:R-:W-:Y:S02]  /*1a400*/  LEA.HI.X.SX32 R27, R27, R3, 0x1, P4 ;  /* 0x000000031b1b7211 */ /* 0x000fe400020f0eff */
[----:B------:R-:W-:Y:S02]  /*1a410*/  LEA R6, P6, R28, R2, 0x1 ;  /* 0x000000021c067211 */ /* 0x000fe400078c08ff */
[----:B------:R-:W-:Y:S01]  /*1a420*/  ISETP.LT.AND P4, PT, R5, UR5, !P0 ;  /* 0x0000000505007c0c */ /* 0x000fe2000c781270 */
[----:B------:R4:W-:Y:S01]  /*1a430*/  @P5 STG.E.U16 desc[UR14][R26.64], R7 ;  /* 0x000000071a005986 */ /* 0x0009e2000c10150e */
[----:B------:R-:W-:Y:S01]  /*1a440*/  LOP3.LUT R5, R4, 0x1e, R235, 0xfe, !PT ;  /* 0x0000001e04057812 */ /* 0x000fe200078efeeb */
[----:B------:R-:W-:-:S03]  /*1a450*/  ULDC UR5, c[0x0][0x22c] ;  /* 0x00008b0000057ab9 */ /* 0x000fc60000000800 */
[----:B------:R-:W-:Y:S01]  /*1a460*/  ISETP.LT.AND P5, PT, R5, UR5, !P0 ;  /* 0x0000000505007c0c */ /* 0x000fe2000c7a1270 */
[----:B------:R-:W-:Y:S01]  /*1a470*/  ULDC UR5, c[0x0][0x22c] ;  /* 0x00008b0000057ab9 */ /* 0x000fe20000000800 */
[C-C-:B------:R-:W-:Y:S02]  /*1a480*/  LOP3.LUT R5, R4.reuse, 0x1f, R235.reuse, 0xfe, !PT ;  /* 0x0000001f04057812 */ /* 0x140fe400078efeeb */
[----:B---3--:R-:W-:Y:S02]  /*1a490*/  LOP3.LUT R36, R4, 0xda, R235, 0xfe, !PT ;  /* 0x000000da04247812 */ /* 0x008fe400078efeeb */
[C---:B----4-:R-:W-:Y:S01]  /*1a4a0*/  LEA.HI.X.SX32 R7, R28.reuse, R3, 0x1, P6 ;  /* 0x000000031c077211 */ /* 0x050fe200030f0eff */
[----:B------:R-:W-:Y:S01]  /*1a4b0*/  VIADD R28, R28, UR4 ;  /* 0x000000041c1c7c36 */ /* 0x000fe20008000000 */
[----:B------:R-:W-:-:S03]  /*1a4c0*/  ULDC UR4, c[0x0][0x248] ;  /* 0x0000920000047ab9 */ /* 0x000fc60000000800 */
[----:B------:R3:W-:Y:S01]  /*1a4d0*/  @P2 STG.E.U16 desc[UR14][R6.64], R37 ;  /* 0x0000002506002986 */ /* 0x0007e2000c10150e */
[CC--:B------:R-:W-:Y:S01]  /*1a4e0*/  LEA R24, P2, R28.reuse, R2.reuse, 0x1 ;  /* 0x000000021c187211 */ /* 0x0c0fe200078408ff */
[C---:B------:R-:W-:Y:S01]  /*1a4f0*/  VIADD R29, R28.reuse, UR4 ;  /* 0x000000041c1d7c36 */ /* 0x040fe20008000000 */
[----:B------:R-:W-:Y:S02]  /*1a500*/  ULDC UR4, c[0x0][0x22c] ;  /* 0x00008b0000047ab9 */ /* 0x000fe40000000800 */
[----:B------:R-:W-:Y:S02]  /*1a510*/  LEA.HI.X.SX32 R25, R28, R3, 0x1, P2 ;  /* 0x000000031c197211 */ /* 0x000fe400010f0eff */
[----:B------:R-:W-:Y:S01]  /*1a520*/  ISETP.LT.AND P2, PT, R5, UR5, !P0 ;  /* 0x0000000505007c0c */ /* 0x000fe2000c741270 */
[----:B------:R-:W-:Y:S01]  /*1a530*/  ULDC UR5, c[0x0][0x22c] ;  /* 0x00008b0000057ab9 */ /* 0x000fe20000000800 */
[----:B------:R-:W-:Y:S02]  /*1a540*/  LOP3.LUT R5, R4, 0x20, R235, 0xfe, !PT ;  /* 0x0000002004057812 */ /* 0x000fe400078efeeb */
[----:B------:R-:W-:-:S02]  /*1a550*/  LEA R26, P6, R29, R2, 0x1 ;  /* 0x000000021d1a7211 */ /* 0x000fc400078c08ff */
        /* <DEDUP_REMOVED lines=8> */
[----:B------:R-:W-:Y:S01]  /*1a5e0*/  ULDC UR4, c[0x0][0x22c] ;  /* 0x00008b0000047ab9 */ /* 0x000fe20000000800 */
[----:B------:R4:W-:Y:S01]  /*1a5f0*/  @P1 STG.E.U16 desc[UR14][R26.64], R38 ;  /* 0x000000261a001986 */ /* 0x0009e2000c10150e */
[----:B------:R-:W-:Y:S01]  /*1a600*/  ISETP.LT.AND P1, PT, R5, UR4, !P0 ;  /* 0x0000000405007c0c */ /* 0x000fe2000c721270 */
[----:B------:R-:W-:Y:S01]  /*1a610*/  ULDC UR4, c[0x0][0x248] ;  /* 0x0000920000047ab9 */ /* 0x000fe20000000800 */
[----:B------:R-:W-:-:S02]  /*1a620*/  LEA R6, P6, R29, R2, 0x1 ;  /* 0x000000021d067211 */ /* 0x000fc400078c08ff */
[----:B------:R-:W-:Y:S02]  /*1a630*/  LOP3.LUT R5, R4, 0x22, R235, 0xfe, !PT ;  /* 0x0000002204057812 */ /* 0x000fe400078efeeb */
[----:B---3--:R-:W-:Y:S02]  /*1a640*/  PRMT R25, R38, 0x7632, R25 ;  /* 0x0000763226197816 */ /* 0x008fe40000000019 */
[CC--:B------:R-:W-:Y:S01]  /*1a650*/  LEA.HI.X.SX32 R7, R29.reuse, R3.reuse, 0x1, P6 ;  /* 0x000000031d077211 */ /* 0x0c0fe200030f0eff */
[----:B------:R-:W-:Y:S01]  /*1a660*/  VIADD R29, R29, UR4 ;  /* 0x000000041d1d7c36 */ /* 0x000fe20008000000 */
[----:B------:R-:W-:Y:S01]  /*1a670*/  ULDC UR4, c[0x0][0x248] ;  /* 0x0000920000047ab9 */ /* 0x000fe20000000800 */
[----:B------:R-:W-:Y:S01]  /*1a680*/  ISETP.LT.AND P6, PT, R5, UR5, !P0 ;  /* 0x0000000505007c0c */ /* 0x000fe2000c7c1270 */
[----:B------:R-:W-:Y:S01]  /*1a690*/  ULDC UR5, c[0x0][0x248] ;  /* 0x0000920000057ab9 */ /* 0x000fe20000000800 */
[----:B------:R3:W-:Y:S01]  /*1a6a0*/  @P4 STG.E.U16 desc[UR14][R6.64], R25 ;  /* 0x0000001906004986 */ /* 0x0007e2000c10150e */
[C---:B------:R-:W-:Y:S01]  /*1a6b0*/  LEA R24, P4, R29.reuse, R2, 0x1 ;  /* 0x000000021d187211 */ /* 0x040fe200078808ff */
[----:B----4-:R-:W-:Y:S01]  /*1a6c0*/  VIADD R27, R29, UR4 ;  /* 0x000000041d1b7c36 */ /* 0x010fe20008000000 */
[C-C-:B------:R-:W-:Y:S01]  /*1a6d0*/  LOP3.LUT R5, R4.reuse, 0x23, R235.reuse, 0xfe, !PT ;  /* 0x0000002304057812 */ /* 0x140fe200078efeeb */
[----:B------:R-:W-:Y:S01]  /*1a6e0*/  ULDC UR4, c[0x0][0x22c] ;  /* 0x00008b0000047ab9 */ /* 0x000fe20000000800 */
[----:B------:R-:W-:Y:S01]  /*1a6f0*/  LOP3.LUT R38, R4, 0xd8, R235, 0xfe, !PT ;  /* 0x000000d804267812 */ /* 0x000fe200078efeeb */
[----:B------:R-:W-:Y:S01]  /*1a700*/  VIADD R28, R27, UR5 ;  /* 0x000000051b1c7c36 */ /* 0x000fe20008000000 */
[----:B------:R-:W-:Y:S01]  /*1a710*/  ULDC UR5, c[0x0][0x22c] ;  /* 0x00008b0000057ab9 */ /* 0x000fe20000000800 */
[----:B---3--:R-:W-:-:S02]  /*1a720*/  LEA.HI.X.SX32 R25, R29, R3, 0x1, P4 ;  /* 0x000000031d197211 */ /* 0x008fc400020f0eff */
[-C--:B------:R-:W-:Y:S02]  /*1a730*/  LEA R26, P4, R27, R2.reuse, 0x1 ;  /* 0x000000021b1a7211 */ /* 0x080fe400078808ff */
[----:B------:R-:W-:Y:S01]  /*1a740*/  PRMT R7, R39, 0x7632, R7 ;  /* 0x0000763227077816 */ /* 0x000fe20000000007 */
[----:B------:R3:W-:Y:S01]  /*1a750*/  @P5 STG.E.U16 desc[UR14][R24.64], R39 ;  /* 0x0000002718005986 */ /* 0x0007e2000c10150e */
[----:B------:R-:W-:Y:S02]  /*1a760*/  LEA.HI.X.SX32 R27, R27, R3, 0x1, P4 ;  /* 0x000000031b1b7211 */ /* 0x000fe400020f0eff */
[----:B------:R-:W-:Y:S01]  /*1a770*/  ISETP.LT.AND P5, PT, R5, UR4, !P0 ;  /* 0x0000000405007c0c */ /* 0x000fe2000c7a1270 */
[----:B------:R-:W-:Y:S01]  /*1a780*/  ULDC UR4, c[0x0][0x22c] ;  /* 0x00008b0000047ab9 */ /* 0x000fe20000000800 */
[----:B------:R-:W-:Y:S01]  /*1a790*/  LOP3.LUT R5, R4, 0x24, R235, 0xfe, !PT ;  /* 0x0000002404057812 */ /* 0x000fe200078efeeb */
[----:B------:R4:W-:Y:S01]  /*1a7a0*/  @P2 STG.E.U16 desc[UR14][R26.64], R7 ;  /* 0x000000071a002986 */ /* 0x0009e2000c10150e */
[----:B------:R-:W-:-:S02]  /*1a7b0*/  LEA R6, P4, R28, R2, 0x1 ;  /* 0x000000021c067211 */ /* 0x000fc400078808ff */
        /* <DEDUP_REMOVED lines=31> */
[-C--:B------:R-:W-:Y:S02]  /*1a9b0*/  LEA R24, P6, R28, R2.reuse, 0x1 ;  /* 0x000000021c187211 */ /* 0x080fe400078c08ff */
        /* <DEDUP_REMOVED lines=9> */
[----:B------:R-:W-:Y:S01]  /*1aa50*/  LOP3.LUT R5, R4, 0x29, R235, 0xfe, !PT ;  /* 0x0000002904057812 */ /* 0x000fe200078efeeb */
[----:B------:R3:W-:Y:S01]  /*1aa60*/  @P2 STG.E.U16 desc[UR14][R24.64], R42 ;  /* 0x0000002a18002986 */ /* 0x0007e2000c10150e */
[C---:B------:R-:W-:Y:S01]  /*1aa70*/  LEA R6, P2, R28.reuse, R2, 0x1 ;  /* 0x000000021c067211 */ /* 0x040fe200078408ff */
[----:B------:R-:W-:Y:S01]  /*1aa80*/  ULDC UR5, c[0x0][0x22c] ;  /* 0x00008b0000057ab9 */ /* 0x000fe20000000800 */
[C---:B------:R-:W-:Y:S01]  /*1aa90*/  VIADD R29, R28.reuse, UR4 ;  /* 0x000000041c1d7c36 */ /* 0x040fe20008000000 */
[----:B------:R-:W-:Y:S01]  /*1aaa0*/  ULDC UR4, c[0x0][0x22c] ;  /* 0x00008b0000047ab9 */ /* 0x000fe20000000800 */
[----:B------:R-:W-:-:S02]  /*1aab0*/  LEA.HI.X.SX32 R7, R28, R3, 0x1, P2 ;  /* 0x000000031c077211 */ /* 0x000fc400010f0eff */
[----:B------:R-:W-:Y:S01]  /*1aac0*/  ISETP.LT.AND P2, PT, R5, UR5, !P0 ;  /* 0x0000000505007c0c */ /* 0x000fe2000c741270 */
[----:B------:R-:W-:Y:S01]  /*1aad0*/  ULDC UR5, c[0x0][0x22c] ;  /* 0x00008b0000057ab9 */ /* 0x000fe20000000800 */
[----:B------:R-:W-:Y:S02]  /*1aae0*/  LOP3.LUT R5, R4, 0x2a, R235, 0xfe, !PT ;  /* 0x0000002a04057812 */ /* 0x000fe400078efeeb */
[CC--:B------:R-:W-:Y:S02]  /*1aaf0*/  LEA R26, P5, R29.reuse, R2.reuse, 0x1 ;  /* 0x000000021d1a7211 */ /* 0x0c0fe400078a08ff */
        /* <DEDUP_REMOVED lines=13> */
[C---:B------:R-:W-:Y:S02]  /*1abd0*/  LOP3.LUT R5, R4.reuse, 0x2c, R235, 0xfe, !PT ;  /* 0x0000002c04057812 */ /* 0x040fe400078efeeb */
[----:B---3--:R-:W-:Y:S02]  /*1abe0*/  PRMT R7, R43, 0x7632, R7 ;  /* 0x000076322b077816 */ /* 0x008fe40000000007 */
[C---:B------:R-:W-:Y:S01]  /*1abf0*/  LEA.HI.X.SX32 R25, R29.reuse, R3, 0x1, P5 ;  /* 0x000000031d197211 */ /* 0x040fe200028f0eff */
[----:B------:R-:W-:Y:S01]  /*1ac00*/  VIADD R29, R29, UR4 ;  /* 0x000000041d1d7c36 */ /* 0x000fe20008000000 */
[----:B------:R-:W-:Y:S01]  /*1ac10*/  ULDC UR4, c[0x0][0x248] ;  /* 0x0000920000047ab9 */ /* 0x000fe20000000800 */
[----:B------:R-:W-:Y:S01]  /*1ac20*/  ISETP.LT.AND P5, PT, R5, UR5, !P0 ;  /* 0x0000000505007c0c */ /* 0x000fe2000c7a1270 */
[----:B------:R-:W-:Y:S01]  /*1ac30*/  ULDC UR5, c[0x0][0x22c] ;  /* 0x00008b0000057ab9 */ /* 0x000fe20000000800 */
[----:B------:R3:W-:Y:S01]  /*1ac40*/  @P1 STG.E.U16 desc[UR14][R24.64], R7 ;  /* 0x0000000718001986 */ /* 0x0007e2000c10150e */
[C---:B------:R-:W-:Y:S01]  /*1ac50*/  LEA R6, P1, R29.reuse, R2, 0x1 ;  /* 0x000000021d067211 */ /* 0x040fe200078208ff */
[----:B----4-:R-:W-:Y:S01]  /*1ac60*/  VIADD R27, R29, UR4 ;  /* 0x000000041d1b7c36 */ /* 0x010fe20008000000 */
[----:B------:R-:W-:Y:S01]  /*1ac70*/  ULDC UR4, c[0x0][0x248] ;  /* 0x0000920000047ab9 */ /* 0x000fe20000000800 */
[----:B------:R-:W-:-:S02]  /*1ac80*/  LOP3.LUT R5, R4, 0x2d, R235, 0xfe, !PT ;  /* 0x0000002d04057812 */ /* 0x000fc400078efeeb */
[----:B------:R-:W-:Y:S01]  /*1ac90*/  VIADD R28, R27, UR4 ;  /* 0x000000041b1c7c36 */ /* 0x000fe20008000000 */
[----:B------:R-:W-:Y:S01]  /*1aca0*/  ULDC UR4, c[0x0][0x248] ;  /* 0x0000920000047ab9 */ /* 0x000fe20000000800 */
[----:B------:R-:W-:Y:S02]  /*1acb0*/  LOP3.LUT R43, R4, 0xd1, R235, 0xfe, !PT ;  /* 0x000000d1042b7812 */ /* 0x000fe400078efeeb */
[-C--:B---3--:R-:W-:Y:S02]  /*1acc0*/  LEA.HI.X.SX32 R7, R29, R3.reuse, 0x1, P1 ;  /* 0x000000031d077211 */ /* 0x088fe400008f0eff */
[C---:B------:R-:W-:Y:S02]  /*1acd0*/  LEA R26, P1, R27.reuse, R2, 0x1 ;  /* 0x000000021b1a7211 */ /* 0x040fe400078208ff */
[----:B------:R-:W-:Y:S01]  /*1ace0*/  PRMT R25, R44, 0x7632, R25 ;  /* 0x000076322c197816 */ /* 0x000fe20000000019 */
[----:B------:R3:W-:Y:S01]  /*1acf0*/  @P6 STG.E.U16 desc[UR14][R6.64], R44 ;  /* 0x0000002c06006986 */ /* 0x0007e2000c10150e */
[----:B------:R-:W-:-:S02]  /*1ad00*/  LEA.HI.X.SX32 R27, R27, R3, 0x1, P1 ;  /* 0x000000031b1b7211 */ /* 0x000fc400008f0eff */
        /* <DEDUP_REMOVED lines=33> */
[CC--:B------:R-:W-:Y:S02]  /*1af20*/  LEA R24, P5, R29.reuse, R2.reuse, 0x1 ;  /* 0x000000021d187211 */ /* 0x0c0fe400078a08ff */
        /* <DEDUP_REMOVED lines=8> */
[----:B------:R-:W-:Y:S01]  /*1afb0*/  ISETP.LT.AND P5, PT, R5, UR5, !P0 ;  /* 0x0000000505007c0c */ /* 0x000fe2000c7a1270 */
[----:B------:R-:W-:Y:S01]  /*1afc0*/  ULDC UR5, c[0x0][0x248] ;  /* 0x0000920000057ab9 */ /* 0x000fe20000000800 */
[C-C-:B------:R-:W-:Y:S01]  /*1afd0*/  LOP3.LUT R5, R4.reuse, 0x33, R235.reuse, 0xfe, !PT ;  /* 0x0000003304057812 */ /* 0x140fe200078efeeb */
[----:B------:R-:W-:Y:S01]  /*1afe0*/  VIADD R28, R27, UR5 ;  /* 0x000000051b1c7c36 */ /* 0x000fe20008000000 */
[----:B------:R-:W-:Y:S01]  /*1aff0*/  ULDC UR4, c[0x0][0x22c] ;  /* 0x00008b0000047ab9 */ /* 0x000fe20000000800 */
[----:B------:R-:W-:Y:S01]  /*1b000*/  ULDC UR5, c[0x0][0x22c] ;  /* 0x00008b0000057ab9 */ /* 0x000fe20000000800 */
[----:B------:R-:W-:-:S02]  /*1b010*/  LOP3.LUT R46, R4, 0xd0, R235, 0xfe, !PT ;  /* 0x000000d0042e7812 */ /* 0x000fc400078efeeb */
[-C--:B---3--:R-:W-:Y:S02]  /*1b020*/  LEA.HI.X.SX32 R7, R29, R3.reuse, 0x1, P1 ;  /* 0x000000031d077211 */ /* 0x088fe400008f0eff */
[-C--:B------:R-:W-:Y:S02]  /*1b030*/  LEA R26, P1, R27, R2.reuse, 0x1 ;  /* 0x000000021b1a7211 */ /* 0x080fe400078208ff */
[----:B------:R-:W-:Y:S01]  /*1b040*/  PRMT R25, R47, 0x7632, R25 ;  /* 0x000076322f197816 */ /* 0x000fe20000000019 */
[----:B------:R3:W-:Y:S01]  /*1b050*/  @P2 STG.E.U16 desc[UR14][R6.64], R47 ;  /* 0x0000002f06002986 */ /* 0x0007e2000c10150e */
[----:B------:R-:W-:Y:S02]  /*1b060*/  LEA.HI.X.SX32 R27, R27, R3, 0x1, P1 ;  /* 0x000000031b1b7211 */ /* 0x000fe400008f0eff */
[----:B------:R-:W-:Y:S01]  /*1b070*/  ISETP.LT.AND P1, PT, R5, UR4, !P0 ;  /* 0x0000000405007c0c */ /* 0x000fe2000c721270 */
[----:B------:R-:W-:Y:S01]  /*1b080*/  ULDC UR4, c[0x0][0x22c] ;  /* 0x00008b0000047ab9 */ /* 0x000fe20000000800 */
[----:B------:R-:W-:Y:S01]  /*1b090*/  LEA R24, P2, R28, R2, 0x1 ;  /* 0x000000021c187211 */ /* 0x000fe200078408ff */
[----:B------:R4:W-:Y:S01]  /*1b0a0*/  @P3 STG.E.U16 desc[UR14][R26.64], R25 ;  /* 0x000000191a003986 */ /* 0x0009e2000c10150e */
[----:B------:R-:W-:-:S02]  /*1b0b0*/  LOP3.LUT R5, R4, 0x34, R235, 0xfe, !PT ;  /* 0x0000003404057812 */ /* 0x000fc400078efeeb */
[--C-:B---3--:R-:W-:Y:S02]  /*1b0c0*/  LOP3.LUT R47, R4, 0xcd, R235.reuse, 0xfe, !PT ;  /* 0x000000cd042f7812 */ /* 0x108fe400078efeeb */
[----:B----4-:R-:W-:Y:S02]  /*1b0d0*/  LEA.HI.X.SX32 R25, R28, R3, 0x1, P2 ;  /* 0x000000031c197211 */ /* 0x010fe400010f0eff */
[----:B------:R-:W-:Y:S01]  /*1b0e0*/  ISETP.LT.AND P2, PT, R5, UR4, !P0 ;  /* 0x0000000405007c0c */ /* 0x000fe2000c741270 */
[----:B------:R-:W-:Y:S01]  /*1b0f0*/  ULDC UR4, c[0x0][0x248] ;  /* 0x0000920000047ab9 */ /* 0x000fe20000000800 */
[----:B------:R-:W-:Y:S01]  /*1b100*/  LOP3.LUT R5, R4, 0x35, R235, 0xfe, !PT ;  /* 0x0000003504057812 */ /* 0x000fe200078efeeb */
[----:B------:R-:W-:Y:S01]  /*1b110*/  VIADD R28, R28, UR4 ;  /* 0x000000041c1c7c36 */ /* 0x000fe20008000000 */
[----:B------:R3:W-:Y:S01]  /*1b120*/  @P4 STG.E.U16 desc[UR14][R24.64], R48 ;  /* 0x0000003018004986 */ /* 0x0007e2000c10150e */
[----:B------:R-:W-:Y:S02]  /*1b130*/  ULDC UR4, c[0x0][0x22c] ;  /* 0x00008b0000047ab9 */ /* 0x000fe40000000800 */
[----:B------:R-:W-:Y:S01]  /*1b140*/  ISETP.LT.AND P3, PT, R5, UR4, !P0 ;  /* 0x0000000405007c0c */ /* 0x000fe2000c761270 */
[----:B------:R-:W-:Y:S01]  /*1b150*/  ULDC UR4, c[0x0][0x248] ;  /* 0x0000920000047ab9 */ /* 0x000fe20000000800 */
[----:B------:R-:W-:-:S02]  /*1b160*/  LEA R6, P4, R28, R2, 0x1 ;  /* 0x000000021c067211 */ /* 0x000fc400078808ff */
        /* <DEDUP_REMOVED lines=93> */
[----:B------:R-:W-:Y:S02]  /*1b740*/  LEA R26, P5, R29, R2, 0x1 ;  /* 0x000000021d1a7211 */ /* 0x000fe400078a08ff */
[----:B------:R-:W-:-:S02]  /*1b750*/  LOP3.LUT R5, R4, 0x40, R235, 0xfe, !PT ;  /* 0x0000004004057812 */ /* 0x000fc400078efeeb */
[----:B------:R-:W-:Y:S02]  /*1b760*/  LEA.HI.X.SX32 R27, R29, R3, 0x1, P5 ;  /* 0x000000031d1b7211 */ /* 0x000fe400028f0eff */
[----:B------:R-:W-:Y:S01]  /*1b770*/  ISETP.LT.AND P5, PT, R5, UR4, !P0 ;  /* 0x0000000405007c0c */ /* 0x000fe2000c7a1270 */
[----:B------:R-:W-:Y:S01]  /*1b780*/  ULDC UR4, c[0x0][0x248] ;  /* 0x0000920000047ab9 */ /* 0x000fe20000000800 */
[----:B---3--:R-:W-:Y:S01]  /*1b790*/  PRMT R7, R53, 0x7632, R7 ;  /* 0x0000763235077816 */ /* 0x008fe20000000007 */
[----:B------:R-:W-:Y:S01]  /*1b7a0*/  VIADD R29, R29, UR4 ;  /* 0x000000041d1d7c36 */ /* 0x000fe20008000000 */
[C-C-:B------:R-:W-:Y:S01]  /*1b7b0*/  LOP3.LUT R5, R4.reuse, 0x41, R235.reuse, 0xfe, !PT ;  /* 0x0000004104057812 */ /* 0x140fe200078efeeb */
[----:B------:R-:W-:Y:S01]  /*1b7c0*/  ULDC UR4, c[0x0][0x22c] ;  /* 0x00008b0000047ab9 */ /* 0x000fe20000000800 */
[C-C-:B------:R-:W-:Y:S01]  /*1b7d0*/  LOP3.LUT R53, R4.reuse, 0xc7, R235.reuse, 0xfe, !PT ;  /* 0x000000c704357812 */ /* 0x140fe200078efeeb */
[----:B------:R3:W-:Y:S01]  /*1b7e0*/  @P6 STG.E.U16 desc[UR14][R24.64], R7 ;  /* 0x0000000718006986 */ /* 0x0007e2000c10150e */
[----:B------:R-:W-:Y:S01]  /*1b7f0*/  ISETP.LT.AND P6, PT, R5, UR4, !P0 ;  /* 0x0000000405007c0c */ /* 0x000fe2000c7c1270 */
[----:B------:R-:W-:Y:S01]  /*1b800*/  ULDC UR4, c[0x0][0x248] ;  /* 0x0000920000047ab9 */ /* 0x000fe20000000800 */
[----:B------:R-:W-:Y:S01]  /*1b810*/  LOP3.LUT R5, R4, 0x42, R235, 0xfe, !PT ;  /* 0x0000004204057812 */ /* 0x000fe200078efeeb */
[----:B------:R4:W-:Y:S01]  /*1b820*/  @P4 STG.E.U16 desc[UR14][R26.64], R54 ;  /* 0x000000361a004986 */ /* 0x0009e2000c10150e */
[----:B------:R-:W-:-:S02]  /*1b830*/  LEA R6, P4, R29, R2, 0x1 ;  /* 0x000000021d067211 */ /* 0x000fc400078808ff */
        /* <DEDUP_REMOVED lines=137> */
[----:B------:R-:W-:Y:S01]  /*1c0d0*/  LOP3.LUT R157, R4, 0x9b, R235, 0xfe, !PT ;  /* 0x0000009b049d7812 */ /* 0x000fe200078efeeb */
[----:B------:R3:W-:Y:S01]  /*1c0e0*/  @P5 STG.E.U16 desc[UR14][R6.64], R25 ;  /* 0x0000001906005986 */ /* 0x0007e2000c10150e */
[----:B------:R-:W-:-:S03]  /*1c0f0*/  LEA R24, P5, R29, R2, 0x1 ;  /* 0x000000021d187211 */ /* 0x000fc600078a08ff */
[----:B------:R4:W-:Y:S01]  /*1c100*/  @P6 STG.E.U16 desc[UR14][R26.64], R158 ;  /* 0x0000009e1a006986 */ /* 0x0009e2000c10150e */
[----:B------:R-:W-:Y:S01]  /*1c110*/  ISETP.LT.AND P6, PT, R5, UR4, !P0 ;  /* 0x0000000405007c0c */ /* 0x000fe2000c7c1270 */
[----:B------:R-:W-:Y:S01]  /*1c120*/  ULDC UR4, c[0x0][0x248] ;  /* 0x0000920000047ab9 */ /* 0x000fe20000000800 */
        /* <DEDUP_REMOVED lines=125> */
[----:B------:R-:W-:Y:S01]  /*1c900*/  ISETP.LT.AND P3, PT, R5, UR5, !P0 ;  /* 0x0000000505007c0c */ /* 0x000fe2000c761270 */
[----:B------:R-:W-:Y:S01]  /*1c910*/  ULDC UR4, c[0x0][0x22c] ;  /* 0x00008b0000047ab9 */ /* 0x000fe20000000800 */
[----:B------:R-:W-:Y:S01]  /*1c920*/  LEA.HI.X.SX32 R25, R28, R3, 0x1, P5 ;  /* 0x000000031c197211 */ /* 0x000fe200028f0eff */
[----:B------:R-:W-:Y:S01]  /*1c930*/  ULDC UR5, c[0x0][0x22c] ;  /* 0x00008b0000057ab9 */ /* 0x000fe20000000800 */
[----:B------:R-:W-:Y:S02]  /*1c940*/  LOP3.LUT R5, R4, 0x60, R235, 0xfe, !PT ;  /* 0x0000006004057812 */ /* 0x000fe400078efeeb */
[----:B---3--:R-:W-:Y:S02]  /*1c950*/  PRMT R7, R165, 0x7632, R7 ;  /* 0x00007632a5077816 */ /* 0x008fe40000000007 */
[----:B------:R-:W-:-:S02]  /*1c960*/  LEA R6, P5, R26, R2, 0x1 ;  /* 0x000000021a067211 */ /* 0x000fc400078a08ff */
[C-C-:B------:R-:W-:Y:S01]  /*1c970*/  LOP3.LUT R165, R4.reuse, 0x65, R235.reuse, 0xfe, !PT ;  /* 0x0000006504a57812 */ /* 0x140fe200078efeeb */
[----:B------:R3:W-:Y:S01]  /*1c980*/  @P6 STG.E.U16 desc[UR14][R24.64], R7 ;  /* 0x0000000718006986 */ /* 0x0007e2000c10150e */
[----:B------:R-:W-:Y:S01]  /*1c990*/  ISETP.LT.AND P6, PT, R5, UR4, !P0 ;  /* 0x0000000405007c0c */ /* 0x000fe2000c7c1270 */
[----:B------:R-:W-:Y:S01]  /*1c9a0*/  ULDC UR4, c[0x0][0x248] ;  /* 0x0000920000047ab9 */ /* 0x000fe20000000800 */
[----:B------:R-:W-:Y:S02]  /*1c9b0*/  LOP3.LUT R5, R4, 0x61, R235, 0xfe, !PT ;  /* 0x0000006104057812 */ /* 0x000fe400078efeeb */
[C---:B---3--:R-:W-:Y:S02]  /*1c9c0*/  LEA.HI.X.SX32 R7, R26.reuse, R3, 0x1, P5 ;  /* 0x000000031a077211 */ /* 0x048fe400028f0eff */
[----:B------:R-:W-:Y:S01]  /*1c9d0*/  ISETP.LT.AND P5, PT, R5, UR5, !P0 ;  /* 0x0000000505007c0c */ /* 0x000fe2000c7a1270 */
[----:B------:R-:W-:Y:S01]  /*1c9e0*/  VIADD R5, R26, UR4 ;  /* 0x000000041a057c36 */ /* 0x000fe20008000000 */
[----:B------:R-:W-:Y:S01]  /*1c9f0*/  ULDC UR4, c[0x0][0x248] ;  /* 0x0000920000047ab9 */ /* 0x000fe20000000800 */
[----:B------:R3:W-:Y:S01]  /*1ca00*/  @P4 STG.E.U16 desc[UR14][R6.64], R166 ;  /* 0x000000a606004986 */ /* 0x0007e2000c10150e */
[----:B------:R-:W-:Y:S01]  /*1ca10*/  ULDC UR5, c[0x0][0x22c] ;  /* 0x00008b0000057ab9 */ /* 0x000fe20000000800 */
[C---:B------:R-:W-:Y:S01]  /*1ca20*/  VIADD R25, R5.reuse, UR4 ;  /* 0x0000000405197c36 */ /* 0x040fe20008000000 */
[----:B------:R-:W-:Y:S01]  /*1ca30*/  LEA R26, P4, R5, R2, 0x1 ;  /* 0x00000002051a7211 */ /* 0x000fe200078808ff */
[----:B------:R-:W-:-:S02]  /*1ca40*/  ULDC UR4, c[0x0][0x248] ;  /* 0x0000920000047ab9 */ /* 0x000fc40000000800 */
[----:B------:R-:W-:Y:S01]  /*1ca50*/  VIADD R28, R25, UR4 ;  /* 0x00000004191c7c36 */ /* 0x000fe20008000000 */
[-C--:B------:R-:W-:Y:S01]  /*1ca60*/  LEA.HI.X.SX32 R27, R5, R3.reuse, 0x1, P4 ;  /* 0x00000003051b7211 */ /* 0x080fe200020f0eff */
[----:B------:R-:W-:Y:S01]  /*1ca70*/  ULDC UR4, c[0x0][0x248] ;  /* 0x0000920000047ab9 */ /* 0x000fe20000000800 */
[CC--:B------:R-:W-:Y:S02]  /*1ca80*/  LEA R24, P4, R25.reuse, R2.reuse, 0x1 ;  /* 0x0000000219187211 */ /* 0x0c0fe400078808ff */
[----:B------:R-:W-:Y:S02]  /*1ca90*/  LOP3.LUT R5, R4, 0x62, R235, 0xfe, !PT ;  /* 0x0000006204057812 */ /* 0x000fe400078efeeb */
[----:B---3--:R-:W-:Y:S02]  /*1caa0*/  PRMT R7, R166, 0x7632, R7 ;  /* 0x00007632a6077816 */ /* 0x008fe40000000007 */
[----:B------:R-:W-:Y:S02]  /*1cab0*/  LEA.HI.X.SX32 R25, R25, R3, 0x1, P4 ;  /* 0x0000000319197211 */ /* 0x000fe400020f0eff */
[----:B------:R-:W-:Y:S01]  /*1cac0*/  LEA R6, P4, R28, R2, 0x1 ;  /* 0x000000021c067211 */ /* 0x000fe200078808ff */
[----:B------:R3:W-:Y:S01]  /*1cad0*/  @P1 STG.E.U16 desc[UR14][R26.64], R7 ;  /* 0x000000071a001986 */ /* 0x0007e2000c10150e */
[----:B------:R-:W-:Y:S01]  /*1cae0*/  ISETP.LT.AND P1, PT, R5, UR5, !P0 ;  /* 0x0000000505007c0c */ /* 0x000fe2000c721270 */
[----:B------:R-:W-:Y:S01]  /*1caf0*/  ULDC UR5, c[0x0][0x22c] ;  /* 0x00008b0000057ab9 */ /* 0x000fe20000000800 */
[C-C-:B------:R-:W-:Y:S01]  /*1cb00*/  LOP3.LUT R5, R4.reuse, 0x63, R235.reuse, 0xfe, !PT ;  /* 0x0000006304057812 */ /* 0x140fe200078efeeb */
[----:B------:R4:W-:Y:S01]  /*1cb10*/  @P2 STG.E.U16 desc[UR14][R24.64], R167 ;  /* 0x000000a718002986 */ /* 0x0009e2000c10150e */
[----:B------:R-:W-:-:S02]  /*1cb20*/  LOP3.LUT R166, R4, 0x98, R235, 0xfe, !PT ;  /* 0x0000009804a67812 */ /* 0x000fc400078efeeb */
[----:B------:R-:W-:Y:S01]  /*1cb30*/  ISETP.LT.AND P2, PT, R5, UR5, !P0 ;  /* 0x0000000505007c0c */ /* 0x000fe2000c741270 */
[----:B------:R-:W-:Y:S01]  /*1cb40*/  ULDC UR5, c[0x0][0x248] ;  /* 0x0000920000057ab9 */ /* 0x000fe20000000800 */
[CC--:B---3--:R-:W-:Y:S01]  /*1cb50*/  LEA.HI.X.SX32 R7, R28.reuse, R3.reuse, 0x1, P4 ;  /* 0x000000031c077211 */ /* 0x0c8fe200020f0eff */
[----:B------:R-:W-:Y:S01]  /*1cb60*/  VIADD R28, R28, UR4 ;  /* 0x000000041c1c7c36 */ /* 0x000fe20008000000 */
[----:B------:R-:W-:Y:S01]  /*1cb70*/  PRMT R27, R167, 0x7632, R27 ;  /* 0x00007632a71b7816 */ /* 0x000fe2000000001b */
[----:B------:R-:W-:Y:S01]  /*1cb80*/  ULDC UR4, c[0x0][0x248] ;  /* 0x0000920000047ab9 */ /* 0x000fe20000000800 */
[----:B----4-:R-:W-:Y:S01]  /*1cb90*/  LOP3.LUT R167, R4, 0x95, R235, 0xfe, !PT ;  /* 0x0000009504a77812 */ /* 0x010fe200078efeeb */
[C---:B------:R-:W-:Y:S01]  /*1cba0*/  VIADD R5, R28.reuse, UR4 ;  /* 0x000000041c057c36 */ /* 0x040fe20008000000 */
[----:B------:R-:W-:Y:S01]  /*1cbb0*/  ULDC UR4, c[0x0][0x248] ;  /* 0x0000920000047ab9 */ /* 0x000fe20000000800 */
[----:B------:R3:W-:Y:S01]  /*1cbc0*/  @P3 STG.E.U16 desc[UR14][R6.64], R27 ;  /* 0x0000001b06003986 */ /* 0x0007e2000c10150e */
[CC--:B------:R-:W-:Y:S01]  /*1cbd0*/  LEA R24, P3, R28.reuse, R2.reuse, 0x1 ;  /* 0x000000021c187211 */ /* 0x0c0fe200078608ff */
[C---:B------:R-:W-:Y:S01]  /*1cbe0*/  VIADD R29, R5.reuse, UR4 ;  /* 0x00000004051d7c36 */ /* 0x040fe20008000000 */
[-C--:B------:R-:W-:Y:S01]  /*1cbf0*/  LEA R26, P4, R5, R2.reuse, 0x1 ;  /* 0x00000002051a7211 */ /* 0x080fe200078808ff */
[----:B------:R-:W-:Y:S01]  /*1cc00*/  ULDC UR4, c[0x0][0x22c] ;  /* 0x00008b0000047ab9 */ /* 0x000fe20000000800 */
[----:B------:R-:W-:Y:S01]  /*1cc10*/  LEA.HI.X.SX32 R25, R28, R3, 0x1, P3 ;  /* 0x000000031c197211 */ /* 0x000fe200018f0eff */
[C---:B------:R-:W-:Y:S01]  /*1cc20*/  VIADD R233, R29.reuse, UR5 ;  /* 0x000000051de97c36 */ /* 0x040fe20008000000 */
[----:B------:R-:W-:Y:S01]  /*1cc30*/  LEA R28, P3, R29, R2, 0x1 ;  /* 0x000000021d1c7211 */ /* 0x000fe200078608ff */
[----:B------:R-:W-:-:S02]  /*1cc40*/  ULDC UR5, c[0x0][0x22c] ;  /* 0x00008b0000057ab9 */ /* 0x000fc40000000800 */
[----:B------:R4:W-:Y:S01]  /*1cc50*/  @P6 STG.E.U16 desc[UR14][R24.64], R8 ;  /* 0x0000000818006986 */ /* 0x0009e2000c10150e */
[-C--:B------:R-:W-:Y:S02]  /*1cc60*/  LEA.HI.X.SX32 R29, R29, R3.reuse, 0x1, P3 ;  /* 0x000000031d1d7211 */ /* 0x080fe400018f0eff */
[----:B---3--:R-:W-:Y:S02]  /*1cc70*/  PRMT R7, R8, 0x7632, R7 ;  /* 0x0000763208077816 */ /* 0x008fe40000000007 */
[----:B------:R-:W-:Y:S02]  /*1cc80*/  LEA.HI.X.SX32 R27, R5, R3, 0x1, P4 ;  /* 0x00000003051b7211 */ /* 0x000fe400020f0eff */
[----:B------:R-:W-:Y:S02]  /*1cc90*/  LEA R6, P3, R233, R2, 0x1 ;  /* 0x00000002e9067211 */ /* 0x000fe400078608ff */
[----:B------:R-:W-:Y:S01]  /*1cca0*/  PRMT R5, R9, 0x7632, R5 ;  /* 0x0000763209057816 */ /* 0x000fe20000000005 */
[----:B------:R3:W-:Y:S01]  /*1ccb0*/  @P5 STG.E.U16 desc[UR14][R26.64], R7 ;  /* 0x000000071a005986 */ /* 0x0007e2000c10150e */
[----:B------:R-:W-:Y:S01]  /*1ccc0*/  ISETP.LT.AND P4, PT, R165, UR5, !P0 ;  /* 0x00000005a5007c0c */ /* 0x000fe2000c781270 */
[----:B------:R-:W-:Y:S01]  /*1ccd0*/  ULDC UR5, c[0x0][0x22c] ;  /* 0x00008b0000057ab9 */ /* 0x000fe20000000800 */
[C-C-:B----4-:R-:W-:Y:S01]  /*1cce0*/  LOP3.LUT R25, R4.reuse, 0xe3, R235.reuse, 0xfe, !PT ;  /* 0x000000e304197812 */ /* 0x150fe200078efeeb */
[----:B------:R4:W-:Y:S01]  /*1ccf0*/  @P1 STG.E.U16 desc[UR14][R28.64], R9 ;  /* 0x000000091c001986 */ /* 0x0009e2000c10150e */
[----:B------:R-:W-:Y:S01]  /*1cd00*/  ISETP.LT.AND P5, PT, R163, UR5, !P0 ;  /* 0x00000005a3007c0c */ /* 0x000fe2000c7a1270 */
[----:B------:R-:W-:Y:S01]  /*1cd10*/  ULDC UR5, c[0x0][0x22c] ;  /* 0x00008b0000057ab9 */ /* 0x000fe20000000800 */
[----:B------:R-:W-:-:S02]  /*1cd20*/  LOP3.LUT R24, R4, 0xe6, R235, 0xfe, !PT ;  /* 0x000000e604187812 */ /* 0x000fc400078efeeb */
[C-C-:B------:R-:W-:Y:S02]  /*1cd30*/  LOP3.LUT R8, R4.reuse, 0xe8, R235.reuse, 0xfe, !PT ;  /* 0x000000e804087812 */ /* 0x140fe400078efeeb */
[----:B---3--:R-:W-:Y:S02]  /*1cd40*/  LEA.HI.X.SX32 R7, R233, R3, 0x1, P3 ;  /* 0x00000003e9077211 */ /* 0x008fe400018f0eff */
[----:B------:R-:W-:Y:S01]  /*1cd50*/  ISETP.LT.AND P3, PT, R231, UR4, !P0 ;  /* 0x00000004e7007c0c */ /* 0x000fe2000c761270 */
[----:B------:R-:W-:Y:S01]  /*1cd60*/  ULDC UR4, c[0x0][0x248] ;  /* 0x0000920000047ab9 */ /* 0x000fe20000000800 */
[--C-:B------:R-:W-:Y:S01]  /*1cd70*/  LOP3.LUT R27, R4, 0xe1, R235.reuse, 0xfe, !PT ;  /* 0x000000e1041b7812 */ /* 0x100fe200078efeeb */
[----:B------:R-:W-:Y:S01]  /*1cd80*/  VIADD R233, R233, UR4 ;  /* 0x00000004e9e97c36 */ /* 0x000fe20008000000 */
[----:B------:R3:W-:Y:S01]  /*1cd90*/  @P2 STG.E.U16 desc[UR14][R6.64], R5 ;  /* 0x0000000506002986 */ /* 0x0007e2000c10150e */
[----:B------:R-:W-:Y:S01]  /*1cda0*/  ISETP.LT.AND P2, PT, R164, UR6, !P0 ;  /* 0x00000006a4007c0c */ /* 0x000fe2000c741270 */
[----:B------:R-:W-:Y:S01]  /*1cdb0*/  ULDC UR4, c[0x0][0x248] ;  /* 0x0000920000047ab9 */ /* 0x000fe20000000800 */
[----:B------:R-:W-:Y:S01]  /*1cdc0*/  ULDC UR6, c[0x0][0x22c] ;  /* 0x00008b0000067ab9 */ /* 0x000fe20000000800 */
[C---:B------:R-:W-:Y:S01]  /*1cdd0*/  LEA R164, P1, R233.reuse, R2, 0x1 ;  /* 0x00000002e9a47211 */ /* 0x040fe200078208ff */
[----:B------:R-:W-:Y:S01]  /*1cde0*/  VIADD R231, R233, UR4 ;  /* 0x00000004e9e77c36 */ /* 0x000fe20008000000 */
[----:B------:R-:W-:Y:S01]  /*1cdf0*/  ULDC UR4, c[0x0][0x248] ;  /* 0x0000920000047ab9 */ /* 0x000fe20000000800 */
[----:B----4-:R-:W-:-:S02]  /*1ce00*/  LOP3.LUT R29, R4, 0xdf, R235, 0xfe, !PT ;  /* 0x000000df041d7812 */ /* 0x010fc400078efeeb */
[-C--:B------:R-:W-:Y:S01]  /*1ce10*/  LEA.HI.X.SX32 R165, R233, R3.reuse, 0x1, P1 ;  /* 0x00000003e9a57211 */ /* 0x080fe200008f0eff */
[C---:B------:R-:W-:Y:S01]  /*1ce20*/  VIADD R233, R231.reuse, UR4 ;  /* 0x00000004e7e97c36 */ /* 0x040fe20008000000 */
[----:B------:R-:W-:Y:S01]  /*1ce30*/  ISETP.LT.AND P1, PT, R162, UR6, !P0 ;  /* 0x00000006a2007c0c */ /* 0x000fe2000c721270 */
[----:B------:R-:W-:Y:S01]  /*1ce40*/  ULDC UR4, c[0x0][0x22c] ;  /* 0x00008b0000047ab9 */ /* 0x000fe20000000800 */
[C---:B------:R-:W-:Y:S01]  /*1ce50*/  LEA R162, P6, R231.reuse, R2, 0x1 ;  /* 0x00000002e7a27211 */ /* 0x040fe200078c08ff */
[----:B------:R4:W-:Y:S01]  /*1ce60*/  @P3 STG.E.U16 desc[UR14][R164.64], R10 ;  /* 0x0000000aa4003986 */ /* 0x0009e2000c10150e */
[----:B------:R-:W-:Y:S01]  /*1ce70*/  ISETP.LT.AND P3, PT, R226, UR4, !P0 ;  /* 0x00000004e2007c0c */ /* 0x000fe2000c761270 */
[----:B------:R-:W-:Y:S01]  /*1ce80*/  ULDC UR4, c[0x0][0x248] ;  /* 0x0000920000047ab9 */ /* 0x000fe20000000800 */
[----:B------:R-:W-:Y:S01]  /*1ce90*/  LEA.HI.X.SX32 R163, R231, R3, 0x1, P6 ;  /* 0x00000003e7a37211 */ /* 0x000fe200030f0eff */
[----:B------:R-:W-:Y:S01]  /*1cea0*/  ULDC UR6, c[0x0][0x22c] ;  /* 0x00008b0000067ab9 */ /* 0x000fe20000000800 */
[----:B------:R-:W-:-:S02]  /*1ceb0*/  LOP3.LUT R28, R4, 0xe2, R235, 0xfe, !PT ;  /* 0x000000e2041c7812 */ /* 0x000fc400078efeeb */
[C-C-:B------:R-:W-:Y:S02]  /*1cec0*/  LOP3.LUT R9, R4.reuse, 0xe5, R235.reuse, 0xfe, !PT ;  /* 0x000000e504097812 */ /* 0x140fe400078efeeb */
[C-C-:B------:R-:W-:Y:S02]  /*1ced0*/  LOP3.LUT R26, R4.reuse, 0xe4, R235.reuse, 0xfe, !PT ;  /* 0x000000e4041a7812 */ /* 0x140fe400078efeeb */
[----:B---3--:R-:W-:Y:S02]  /*1cee0*/  LOP3.LUT R7, R4, 0xe7, R235, 0xfe, !PT ;  /* 0x000000e704077812 */ /* 0x008fe400078efeeb */
[----:B----4-:R-:W-:Y:S02]  /*1cef0*/  PRMT R165, R10, 0x7632, R165 ;  /* 0x000076320aa57816 */ /* 0x010fe400000000a5 */
[----:B------:R-:W-:Y:S02]  /*1cf00*/  LEA R164, P6, R233, R2, 0x1 ;  /* 0x00000002e9a47211 */ /* 0x000fe400078c08ff */
[C-C-:B------:R-:W-:Y:S01]  /*1cf10*/  LOP3.LUT R5, R4.reuse, 0xe9, R235.reuse, 0xfe, !PT ;  /* 0x000000e904057812 */ /* 0x140fe200078efeeb */
[----:B------:R3:W-:Y:S01]  /*1cf20*/  @P4 STG.E.U16 desc[UR14][R162.64], R165 ;  /* 0x000000a5a2004986 */ /* 0x0007e2000c10150e */
[----:B------:R-:W-:Y:S01]  /*1cf30*/  ISETP.LT.AND P4, PT, R225, UR5, !P0 ;  /* 0x00000005e1007c0c */ /* 0x000fe2000c781270 */
[----:B------:R-:W-:Y:S01]  /*1cf40*/  ULDC UR5, c[0x0][0x22c] ;  /* 0x00008b0000057ab9 */ /* 0x000fe20000000800 */
[----:B------:R-:W-:-:S02]  /*1cf50*/  LOP3.LUT R6, R4, 0xea, R235, 0xfe, !PT ;  /* 0x000000ea04067812 */ /* 0x000fc400078efeeb */
[----:B------:R-:W-:Y:S02]  /*1cf60*/  LOP3.LUT R4, R4, 0xfe, R235, 0xfe, !PT ;  /* 0x000000fe04047812 */ /* 0x000fe400078efeeb */
[C---:B---3--:R-:W-:Y:S01]  /*1cf70*/  LEA.HI.X.SX32 R165, R233.reuse, R3, 0x1, P6 ;  /* 0x00000003e9a57211 */ /* 0x048fe200030f0eff */
[----:B------:R-:W-:Y:S01]  /*1cf80*/  VIADD R233, R233, UR4 ;  /* 0x00000004e9e97c36 */ /* 0x000fe20008000000 */
[----:B------:R-:W-:-:S03]  /*1cf90*/  ULDC UR4, c[0x0][0x248] ;  /* 0x0000920000047ab9 */ /* 0x000fc60000000800 */
[C---:B------:R-:W-:Y:S01]  /*1cfa0*/  VIADD R163, R233.reuse, UR4 ;  /* 0x00000004e9a37c36 */ /* 0x040fe20008000000 */
[-C--:B------:R-:W-:Y:S01]  /*1cfb0*/  LEA R10, P6, R233, R2.reuse, 0x1 ;  /* 0x00000002e90a7211 */ /* 0x080fe200078c08ff */
[----:B------:R3:W-:Y:S01]  /*1cfc0*/  @P2 STG.E.U16 desc[UR14][R164.64], R11 ;  /* 0x0000000ba4002986 */ /* 0x0007e2000c10150e */
[----:B------:R-:W-:Y:S01]  /*1cfd0*/  ISETP.LT.AND P2, PT, R221, UR5, !P0 ;  /* 0x00000005dd007c0c */ /* 0x000fe2000c741270 */
[----:B------:R-:W-:Y:S01]  /*1cfe0*/  ULDC UR4, c[0x0][0x248] ;  /* 0x0000920000047ab9 */ /* 0x000fe20000000800 */
[----:B------:R-:W-:Y:S01]  /*1cff0*/  PRMT R221, R11, 0x7632, R221 ;  /* 0x000076320bdd7816 */ /* 0x000fe200000000dd */
[----:B------:R-:W-:Y:S01]  /*1d000*/  ULDC UR5, c[0x0][0x22c] ;  /* 0x00008b0000057ab9 */ /* 0x000fe20000000800 */
[----:B---3--:R-:W-:Y:S01]  /*1d010*/  LEA.HI.X.SX32 R11, R233, R3, 0x1, P6 ;  /* 0x00000003e90b7211 */ /* 0x008fe200030f0eff */
[C---:B------:R-:W-:Y:S01]  /*1d020*/  VIADD R164, R163.reuse, UR4 ;  /* 0x00000004a3a47c36 */ /* 0x040fe20008000000 */
[----:B------:R-:W-:Y:S01]  /*1d030*/  LEA R162, P6, R163, R2, 0x1 ;  /* 0x00000002a3a27211 */ /* 0x000fe200078c08ff */
[----:B------:R-:W-:-:S02]  /*1d040*/  ULDC UR4, c[0x0][0x248] ;  /* 0x0000920000047ab9 */ /* 0x000fc40000000800 */
[----:B------:R3:W-:Y:S01]  /*1d050*/  @P5 STG.E.U16 desc[UR14][R10.64], R221 ;  /* 0x000000dd0a005986 */ /* 0x0007e2000c10150e */
[----:B------:R-:W-:Y:S01]  /*1d060*/  LEA.HI.X.SX32 R163, R163, R3, 0x1, P6 ;  /* 0x00000003a3a37211 */ /* 0x000fe200030f0eff */
[C---:B------:R-:W-:Y:S01]  /*1d070*/  VIADD R165, R164.reuse, UR4 ;  /* 0x00000004a4a57c36 */ /* 0x040fe20008000000 */
[----:B------:R-:W-:Y:S01]  /*1d080*/  ULDC UR4, c[0x0][0x22c] ;  /* 0x00008b0000047ab9 */ /* 0x000fe20000000800 */
[----:B------:R-:W-:Y:S01]  /*1d090*/  ISETP.LT.AND P5, PT, R219, UR5, !P0 ;  /* 0x00000005db007c0c */ /* 0x000fe2000c7a1270 */
[----:B------:R-:W-:Y:S01]  /*1d0a0*/  ULDC UR5, c[0x0][0x22c] ;  /* 0x00008b0000057ab9 */ /* 0x000fe20000000800 */
[----:B------:R4:W-:Y:S01]  /*1d0b0*/  @P1 STG.E.U16 desc[UR14][R162.64], R16 ;  /* 0x00000010a2001986 */ /* 0x0009e2000c10150e */
[----:B------:R-:W-:Y:S01]  /*1d0c0*/  ISETP.LT.AND P1, PT, R217, UR4, !P0 ;  /* 0x00000004d9007c0c */ /* 0x000fe2000c721270 */
[----:B------:R-:W-:Y:S01]  /*1d0d0*/  ULDC UR4, c[0x0][0x248] ;  /* 0x0000920000047ab9 */ /* 0x000fe20000000800 */
[----:B------:R-:W-:Y:S02]  /*1d0e0*/  PRMT R217, R17, 0x7632, R217 ;  /* 0x0000763211d97816 */ /* 0x000fe400000000d9 */
[----:B---3--:R-:W-:-:S04]  /*1d0f0*/  LEA R10, P6, R164, R2, 0x1 ;  /* 0x00000002a40a7211 */ /* 0x008fc800078c08ff */
[----:B------:R-:W-:Y:S02]  /*1d100*/  LEA.HI.X.SX32 R11, R164, R3, 0x1, P6 ;  /* 0x00000003a40b7211 */ /* 0x000fe400030f0eff */
[----:B----4-:R-:W-:Y:S02]  /*1d110*/  PRMT R163, R16, 0x7632, R163 ;  /* 0x0000763210a37816 */ /* 0x010fe400000000a3 */
[----:B------:R-:W-:-:S03]  /*1d120*/  LEA R162, P6, R165, R2, 0x1 ;  /* 0x00000002a5a27211 */ /* 0x000fc600078c08ff */
[----:B------:R3:W-:Y:S01]  /*1d130*/  @P3 STG.E.U16 desc[UR14][R10.64], R163 ;  /* 0x000000a30a003986 */ /* 0x0007e2000c10150e */
[----:B------:R-:W-:Y:S01]  /*1d140*/  ISETP.LT.AND P3, PT, R218, UR5, !P0 ;  /* 0x00000005da007c0c */ /* 0x000fe2000c761270 */
[----:B------:R-:W-:Y:S01]  /*1d150*/  ULDC UR5, c[0x0][0x22c] ;  /* 0x00008b0000057ab9 */ /* 0x000fe20000000800 */
[C---:B---3--:R-:W-:Y:S01]  /*1d160*/  LEA.HI.X.SX32 R163, R165.reuse, R3, 0x1, P6 ;  /* 0x00000003a5a37211 */ /* 0x048fe200030f0eff */
[----:B------:R-:W-:Y:S01]  /*1d170*/  VIADD R165, R165, UR4 ;  /* 0x00000004a5a57c36 */ /* 0x000fe20008000000 */
[----:B------:R-:W-:-:S03]  /*1d180*/  ULDC UR4, c[0x0][0x248] ;  /* 0x0000920000047ab9 */ /* 0x000fc60000000800 */
[C---:B------:R-:W-:Y:S01]  /*1d190*/  VIADD R164, R165.reuse, UR4 ;  /* 0x00000004a5a47c36 */ /* 0x040fe20008000000 */
[CC--:B------:R-:W-:Y:S01]  /*1d1a0*/  LEA R10, P6, R165.reuse, R2.reuse, 0x1 ;  /* 0x00000002a50a7211 */ /* 0x0c0fe200078c08ff */
[----:B------:R-:W-:Y:S01]  /*1d1b0*/  ULDC UR4, c[0x0][0x248] ;  /* 0x0000920000047ab9 */ /* 0x000fe20000000800 */
[----:B------:R3:W-:Y:S01]  /*1d1c0*/  @P4 STG.E.U16 desc[UR14][R162.64], R17 ;  /* 0x00000011a2004986 */ /* 0x0007e2000c10150e */
[----:B------:R-:W-:Y:S01]  /*1d1d0*/  ISETP.LT.AND P4, PT, R234, UR5, !P0 ;  /* 0x00000005ea007c0c */ /* 0x000fe2000c781270 */
[----:B------:R-:W-:Y:S01]  /*1d1e0*/  ULDC UR5, c[0x0][0x22c] ;  /* 0x00008b0000057ab9 */ /* 0x000fe20000000800 */
[----:B------:R-:W-:Y:S02]  /*1d1f0*/  LEA.HI.X.SX32 R11, R165, R3, 0x1, P6 ;  /* 0x00000003a50b7211 */ /* 0x000fe400030f0eff */
[----:B------:R-:W-:-:S03]  /*1d200*/  LEA R16, P6, R164, R2, 0x1 ;  /* 0x00000002a4107211 */ /* 0x000fc600078c08ff */
[----:B------:R4:W-:Y:S01]  /*1d210*/  @P2 STG.E.U16 desc[UR14][R10.64], R217 ;  /* 0x000000d90a002986 */ /* 0x0009e2000c10150e */
[----:B------:R-:W-:Y:S01]  /*1d220*/  ISETP.LT.AND P2, PT, R232, UR5, !P0 ;  /* 0x00000005e8007c0c */ /* 0x000fe2000c741270 */
[----:B------:R-:W-:Y:S01]  /*1d230*/  ULDC UR5, c[0x0][0x22c] ;  /* 0x00008b0000057ab9 */ /* 0x000fe20000000800 */
[C---:B---3--:R-:W-:Y:S01]  /*1d240*/  VIADD R162, R164.reuse, UR4 ;  /* 0x00000004a4a27c36 */ /* 0x048fe20008000000 */
[----:B------:R-:W-:Y:S01]  /*1d250*/  LEA.HI.X.SX32 R17, R164, R3, 0x1, P6 ;  /* 0x00000003a4117211 */ /* 0x000fe200030f0eff */
[----:B------:R-:W-:Y:S02]  /*1d260*/  ULDC UR4, c[0x0][0x248] ;  /* 0x0000920000047ab9 */ /* 0x000fe40000000800 */
[C---:B------:R-:W-:Y:S01]  /*1d270*/  VIADD R163, R162.reuse, UR4 ;  /* 0x00000004a2a37c36 */ /* 0x040fe20008000000 */
[----:B------:R-:W-:Y:S01]  /*1d280*/  ULDC UR4, c[0x0][0x22c] ;  /* 0x00008b0000047ab9 */ /* 0x000fe20000000800 */
[----:B------:R3:W-:Y:S01]  /*1d290*/  @P5 STG.E.U16 desc[UR14][R16.64], R18 ;  /* 0x0000001210005986 */ /* 0x0007e2000c10150e */
[----:B------:R-:W-:Y:S01]  /*1d2a0*/  ISETP.LT.AND P5, PT, R229, UR4, !P0 ;  /* 0x00000004e5007c0c */ /* 0x000fe2000c7a1270 */
[----:B------:R-:W-:Y:S01]  /*1d2b0*/  ULDC UR4, c[0x0][0x248] ;  /* 0x0000920000047ab9 */ /* 0x000fe20000000800 */
[----:B----4-:R-:W-:-:S04]  /*1d2c0*/  LEA R10, P6, R162, R2, 0x1 ;  /* 0x00000002a20a7211 */ /* 0x010fc800078c08ff */
[----:B------:R-:W-:Y:S02]  /*1d2d0*/  LEA.HI.X.SX32 R11, R162, R3, 0x1, P6 ;  /* 0x00000003a20b7211 */ /* 0x000fe400030f0eff */
[----:B------:R-:W-:Y:S02]  /*1d2e0*/  PRMT R162, R19, 0x7632, R162 ;  /* 0x0000763213a27816 */ /* 0x000fe400000000a2 */
[----:B---3--:R-:W-:Y:S02]  /*1d2f0*/  PRMT R17, R18, 0x7632, R17 ;  /* 0x0000763212117816 */ /* 0x008fe40000000011 */
        /* <DEDUP_REMOVED lines=8> */
[C---:B------:R-:W-:Y:S01]  /*1d380*/  LEA R10, P6, R163.reuse, R2, 0x1 ;  /* 0x00000002a30a7211 */ /* 0x040fe200078c08ff */
[----:B------:R3:W-:Y:S01]  /*1d390*/  @P3 STG.E.U16 desc[UR14][R16.64], R19 ;  /* 0x0000001310003986 */ /* 0x0007e2000c10150e */
[----:B------:R-:W-:Y:S01]  /*1d3a0*/  ULDC UR4, c[0x0][0x248] ;  /* 0x0000920000047ab9 */ /* 0x000fe20000000800 */
[----:B------:R-:W-:Y:S01]  /*1d3b0*/  ISETP.LT.AND P3, PT, R228, UR5, !P0 ;  /* 0x00000005e4007c0c */ /* 0x000fe2000c761270 */
[----:B------:R-:W-:Y:S01]  /*1d3c0*/  ULDC UR5, c[0x0][0x22c] ;  /* 0x00008b0000057ab9 */ /* 0x000fe20000000800 */
[----:B------:R-:W-:-:S05]  /*1d3d0*/  LEA.HI.X.SX32 R11, R163, R3, 0x1, P6 ;  /* 0x00000003a30b7211 */ /* 0x000fca00030f0eff */
[----:B------:R4:W-:Y:S01]  /*1d3e0*/  @P4 STG.E.U16 desc[UR14][R10.64], R162 ;  /* 0x000000a20a004986 */ /* 0x0009e2000c10150e */
[----:B------:R-:W-:Y:S01]  /*1d3f0*/  ISETP.LT.AND P4, PT, R227, UR5, !P0 ;  /* 0x00000005e3007c0c */ /* 0x000fe2000c781270 */
[----:B------:R-:W-:Y:S01]  /*1d400*/  ULDC UR5, c[0x0][0x22c] ;  /* 0x00008b0000057ab9 */ /* 0x000fe20000000800 */
[CC--:B---3--:R-:W-:Y:S01]  /*1d410*/  LEA R16, P6, R18.reuse, R2.reuse, 0x1 ;  /* 0x0000000212107211 */ /* 0x0c8fe200078c08ff */
[C---:B------:R-:W-:Y:S01]  /*1d420*/  VIADD R19, R18.reuse, UR4 ;  /* 0x0000000412137c36 */ /* 0x040fe20008000000 */
[----:B------:R-:W-:Y:S02]  /*1d430*/  ULDC UR4, c[0x0][0x248] ;  /* 0x0000920000047ab9 */ /* 0x000fe40000000800 */
[----:B------:R-:W-:Y:S01]  /*1d440*/  LEA.HI.X.SX32 R17, R18, R3, 0x1, P6 ;  /* 0x0000000312117211 */ /* 0x000fe200030f0eff */
[C---:B------:R-:W-:Y:S01]  /*1d450*/  VIADD R18, R19.reuse, UR4 ;  /* 0x0000000413127c36 */ /* 0x040fe20008000000 */
[----:B------:R-:W-:Y:S01]  /*1d460*/  ULDC UR4, c[0x0][0x22c] ;  /* 0x00008b0000047ab9 */ /* 0x000fe20000000800 */
[----:B----4-:R-:W-:-:S02]  /*1d470*/  LEA R10, P6, R19, R2, 0x1 ;  /* 0x00000002130a7211 */ /* 0x010fc400078c08ff */
[----:B------:R3:W-:Y:S01]  /*1d480*/  @P2 STG.E.U16 desc[UR14][R16.64], R56 ;  /* 0x0000003810002986 */ /* 0x0007e2000c10150e */
[----:B------:R-:W-:Y:S01]  /*1d490*/  ISETP.LT.AND P2, PT, R223, UR4, !P0 ;  /* 0x00000004df007c0c */ /* 0x000fe2000c741270 */
[----:B------:R-:W-:Y:S01]  /*1d4a0*/  ULDC UR4, c[0x0][0x248] ;  /* 0x0000920000047ab9 */ /* 0x000fe20000000800 */
[-C--:B------:R-:W-:Y:S02]  /*1d4b0*/  LEA.HI.X.SX32 R11, R19, R3.reuse, 0x1, P6 ;  /* 0x00000003130b7211 */ /* 0x080fe400030f0eff */
[----:B---3--:R-:W-:Y:S02]  /*1d4c0*/  PRMT R17, R56, 0x7632, R17 ;  /* 0x0000763238117816 */ /* 0x008fe40000000011 */
[----:B------:R-:W-:Y:S02]  /*1d4d0*/  LEA R16, P6, R18, R2, 0x1 ;  /* 0x0000000212107211 */ /* 0x000fe400078c08ff */
[----:B------:R-:W-:Y:S01]  /*1d4e0*/  PRMT R56, R57, 0x7632, R56 ;  /* 0x0000763239387816 */ /* 0x000fe20000000038 */
[----:B------:R3:W-:Y:S01]  /*1d4f0*/  @P5 STG.E.U16 desc[UR14][R10.64], R17 ;  /* 0x000000110a005986 */ /* 0x0007e2000c10150e */
[----:B------:R-:W-:Y:S01]  /*1d500*/  ISETP.LT.AND P5, PT, R224, UR5, !P0 ;  /* 0x00000005e0007c0c */ /* 0x000fe2000c7a1270 */
[----:B------:R-:W-:Y:S01]  /*1d510*/  ULDC UR5, c[0x0][0x22c] ;  /* 0x00008b0000057ab9 */ /* 0x000fe20000000800 */
[C---:B---3--:R-:W-:Y:S01]  /*1d520*/  LEA.HI.X.SX32 R17, R18.reuse, R3, 0x1, P6 ;  /* 0x0000000312117211 */ /* 0x048fe200030f0eff */
[----:B------:R-:W-:Y:S01]  /*1d530*/  VIADD R18, R18, UR4 ;  /* 0x0000000412127c36 */ /* 0x000fe20008000000 */
[----:B------:R-:W-:-:S03]  /*1d540*/  ULDC UR4, c[0x0][0x248] ;  /* 0x0000920000047ab9 */ /* 0x000fc60000000800 */
[C---:B------:R-:W-:Y:S01]  /*1d550*/  VIADD R19, R18.reuse, UR4 ;  /* 0x0000000412137c36 */ /* 0x040fe20008000000 */
[----:B------:R-:W-:Y:S01]  /*1d560*/  LEA R10, P6, R18, R2, 0x1 ;  /* 0x00000002120a7211 */ /* 0x000fe200078c08ff */
[----:B------:R3:W-:Y:S01]  /*1d570*/  @P1 STG.E.U16 desc[UR14][R16.64], R57 ;  /* 0x0000003910001986 */ /* 0x0007e2000c10150e */
[----:B------:R-:W-:Y:S01]  /*1d580*/  ULDC UR4, c[0x0][0x248] ;  /* 0x0000920000047ab9 */ /* 0x000fe20000000800 */
[----:B------:R-:W-:Y:S01]  /*1d590*/  ISETP.LT.AND P1, PT, R222, UR5, !P0 ;  /* 0x00000005de007c0c */ /* 0x000fe2000c721270 */
[----:B------:R-:W-:Y:S01]  /*1d5a0*/  ULDC UR5, c[0x0][0x22c] ;  /* 0x00008b0000057ab9 */ /* 0x000fe20000000800 */
[----:B------:R-:W-:Y:S01]  /*1d5b0*/  LEA.HI.X.SX32 R11, R18, R3, 0x1, P6 ;  /* 0x00000003120b7211 */ /* 0x000fe200030f0eff */
[----:B------:R-:W-:Y:S01]  /*1d5c0*/  VIADD R18, R19, UR4 ;  /* 0x0000000413127c36 */ /* 0x000fe20008000000 */
[----:B------:R-:W-:-:S03]  /*1d5d0*/  ULDC UR4, c[0x0][0x248] ;  /* 0x0000920000047ab9 */ /* 0x000fc60000000800 */
[----:B------:R4:W-:Y:S01]  /*1d5e0*/  @P3 STG.E.U16 desc[UR14][R10.64], R56 ;  /* 0x000000380a003986 */ /* 0x0009e2000c10150e */
[----:B------:R-:W-:Y:S01]  /*1d5f0*/  ISETP.LT.AND P3, PT, R220, UR5, !P0 ;  /* 0x00000005dc007c0c */ /* 0x000fe2000c761270 */
[----:B------:R-:W-:Y:S01]  /*1d600*/  ULDC UR5, c[0x0][0x22c] ;  /* 0x00008b0000057ab9 */ /* 0x000fe20000000800 */
[----:B---3--:R-:W-:-:S04]  /*1d610*/  LEA R16, P6, R19, R2, 0x1 ;  /* 0x0000000213107211 */ /* 0x008fc800078c08ff */
[-C--:B------:R-:W-:Y:S01]  /*1d620*/  LEA.HI.X.SX32 R17, R19, R3.reuse, 0x1, P6 ;  /* 0x0000000313117211 */ /* 0x080fe200030f0eff */
[C---:B------:R-:W-:Y:S01]  /*1d630*/  VIADD R19, R18.reuse, UR4 ;  /* 0x0000000412137c36 */ /* 0x040fe20008000000 */
[----:B------:R-:W-:Y:S01]  /*1d640*/  ULDC UR4, c[0x0][0x22c] ;  /* 0x00008b0000047ab9 */ /* 0x000fe20000000800 */
[C---:B----4-:R-:W-:Y:S02]  /*1d650*/  LEA R10, P6, R18.reuse, R2, 0x1 ;  /* 0x00000002120a7211 */ /* 0x050fe400078c08ff */
[----:B------:R3:W-:Y:S01]  /*1d660*/  @P4 STG.E.U16 desc[UR14][R16.64], R58 ;  /* 0x0000003a10004986 */ /* 0x0007e2000c10150e */
[----:B------:R-:W-:Y:S01]  /*1d670*/  ISETP.LT.AND P4, PT, R215, UR4, !P0 ;  /* 0x00000004d7007c0c */ /* 0x000fe2000c781270 */
[----:B------:R-:W-:Y:S01]  /*1d680*/  ULDC UR4, c[0x0][0x248] ;  /* 0x0000920000047ab9 */ /* 0x000fe20000000800 */
[----:B------:R-:W-:Y:S02]  /*1d690*/  LEA.HI.X.SX32 R11, R18, R3, 0x1, P6 ;  /* 0x00000003120b7211 */ /* 0x000fe400030f0eff */
[----:B------:R-:W-:-:S02]  /*1d6a0*/  PRMT R56, R59, 0x7632, R56 ;  /* 0x000076323b387816 */ /* 0x000fc40000000038 */
        /* <DEDUP_REMOVED lines=24> */
[----:B----4-:R-:W-:Y:S02]  /*1d830*/  LEA R10, P6, R19, R2, 0x1 ;  /* 0x00000002130a7211 */ /* 0x010fe400078c08ff */
        /* <DEDUP_REMOVED lines=124> */
[----:B---3--:R-:W-:-:S02]  /*1e000*/  PRMT R17, R20, 0x7632, R17 ;  /* 0x0000763214117816 */ /* 0x008fc40000000011 */
        /* <DEDUP_REMOVED lines=114> */
[-C--:B----4-:R-:W-:Y:S02]  /*1e730*/  LEA R10, P6, R19, R2.reuse, 0x1 ;  /* 0x00000002130a7211 */ /* 0x090fe400078c08ff */
[----:B------:R3:W-:Y:S01]  /*1e740*/  @P2 STG.E.U16 desc[UR14][R16.64], R12 ;  /* 0x0000000c10002986 */ /* 0x0007e2000c10150e */
[----:B------:R-:W-:Y:S01]  /*1e750*/  ISETP.LT.AND P2, PT, R155, UR4, !P0 ;  /* 0x000000049b007c0c */ /* 0x000fe2000c741270 */
[----:B------:R-:W-:Y:S01]  /*1e760*/  ULDC UR4, c[0x0][0x248] ;  /* 0x0000920000047ab9 */ /* 0x000fe20000000800 */
[----:B------:R-:W-:Y:S02]  /*1e770*/  LEA.HI.X.SX32 R11, R19, R3, 0x1, P6 ;  /* 0x00000003130b7211 */ /* 0x000fe400030f0eff */
[----:B---3--:R-:W-:Y:S01]  /*1e780*/  PRMT R17, R12, 0x7632, R17 ;  /* 0x000076320c117816 */ /* 0x008fe20000000011 */
[C---:B------:R-:W-:Y:S01]  /*1e790*/  VIADD R12, R18.reuse, UR4 ;  /* 0x00000004120c7c36 */ /* 0x040fe20008000000 */
[----:B------:R-:W-:Y:S01]  /*1e7a0*/  LEA R16, P6, R18, R2, 0x1 ;  /* 0x0000000212107211 */ /* 0x000fe200078c08ff */
[----:B------:R-:W-:-:S02]  /*1e7b0*/  ULDC UR4, c[0x0][0x248] ;  /* 0x0000920000047ab9 */ /* 0x000fc40000000800 */
[----:B------:R3:W-:Y:S01]  /*1e7c0*/  @P5 STG.E.U16 desc[UR14][R10.64], R17 ;  /* 0x000000110a005986 */ /* 0x0007e2000c10150e */
[----:B------:R-:W-:Y:S01]  /*1e7d0*/  ISETP.LT.AND P5, PT, R156, UR5, !P0 ;  /* 0x000000059c007c0c */ /* 0x000fe2000c7a1270 */
[----:B------:R-:W-:Y:S01]  /*1e7e0*/  ULDC UR5, c[0x0][0x22c] ;  /* 0x00008b0000057ab9 */ /* 0x000fe20000000800 */
[-C--:B---3--:R-:W-:Y:S01]  /*1e7f0*/  LEA.HI.X.SX32 R17, R18, R3.reuse, 0x1, P6 ;  /* 0x0000000312117211 */ /* 0x088fe200030f0eff */
[C---:B------:R-:W-:Y:S01]  /*1e800*/  VIADD R11, R12.reuse, UR4 ;  /* 0x000000040c0b7c36 */ /* 0x040fe20008000000 */
[CC--:B------:R-:W-:Y:S01]  /*1e810*/  LEA R18, P6, R12.reuse, R2.reuse, 0x1 ;  /* 0x000000020c127211 */ /* 0x0c0fe200078c08ff */
[----:B------:R-:W-:Y:S02]  /*1e820*/  ULDC UR4, c[0x0][0x248] ;  /* 0x0000920000047ab9 */ /* 0x000fe40000000800 */
[----:B------:R3:W-:Y:S01]  /*1e830*/  @P1 STG.E.U16 desc[UR14][R16.64], R13 ;  /* 0x0000000d10001986 */ /* 0x0007e2000c10150e */
[----:B------:R-:W-:Y:S02]  /*1e840*/  LEA.HI.X.SX32 R19, R12, R3, 0x1, P6 ;  /* 0x000000030c137211 */ /* 0x000fe400030f0eff */
[----:B------:R-:W-:-:S02]  /*1e850*/  LEA R10, P6, R11, R2, 0x1 ;  /* 0x000000020b0a7211 */ /* 0x000fc400078c08ff */
[----:B------:R-:W-:Y:S01]  /*1e860*/  ISETP.LT.AND P1, PT, R153, UR5, !P0 ;  /* 0x0000000599007c0c */ /* 0x000fe2000c721270 */
[----:B------:R-:W-:Y:S01]  /*1e870*/  ULDC UR5, c[0x0][0x22c] ;  /* 0x00008b0000057ab9 */ /* 0x000fe20000000800 */
[----:B---3--:R-:W-:Y:S01]  /*1e880*/  PRMT R17, R13, 0x7632, R17 ;  /* 0x000076320d117816 */ /* 0x008fe20000000011 */
[C---:B------:R-:W-:Y:S01]  /*1e890*/  VIADD R13, R11.reuse, UR4 ;  /* 0x000000040b0d7c36 */ /* 0x040fe20008000000 */
[----:B------:R-:W-:Y:S01]  /*1e8a0*/  ULDC UR4, c[0x0][0x248] ;  /* 0x0000920000047ab9 */ /* 0x000fe20000000800 */
[-C--:B------:R-:W-:Y:S02]  /*1e8b0*/  LEA.HI.X.SX32 R11, R11, R3.reuse, 0x1, P6 ;  /* 0x000000030b0b7211 */ /* 0x080fe400030f0eff */
[C---:B------:R-:W-:Y:S01]  /*1e8c0*/  VIADD R20, R13.reuse, UR4 ;  /* 0x000000040d147c36 */ /* 0x040fe20008000000 */
[CC--:B------:R-:W-:Y:S01]  /*1e8d0*/  LEA R12, P6, R13.reuse, R2.reuse, 0x1 ;  /* 0x000000020d0c7211 */ /* 0x0c0fe200078c08ff */
[----:B------:R3:W-:Y:S01]  /*1e8e0*/  @P3 STG.E.U16 desc[UR14][R18.64], R17 ;  /* 0x0000001112003986 */ /* 0x0007e2000c10150e */
[----:B------:R-:W-:Y:S01]  /*1e8f0*/  ULDC UR4, c[0x0][0x22c] ;  /* 0x00008b0000047ab9 */ /* 0x000fe20000000800 */
[----:B------:R-:W-:Y:S01]  /*1e900*/  ISETP.LT.AND P3, PT, R154, UR5, !P0 ;  /* 0x000000059a007c0c */ /* 0x000fe2000c761270 */
[----:B------:R-:W-:Y:S01]  /*1e910*/  ULDC UR5, c[0x0][0x22c] ;  /* 0x00008b0000057ab9 */ /* 0x000fe20000000800 */
[----:B------:R-:W-:Y:S01]  /*1e920*/  LEA.HI.X.SX32 R13, R13, R3, 0x1, P6 ;  /* 0x000000030d0d7211 */ /* 0x000fe200030f0eff */
[----:B------:R4:W-:Y:S01]  /*1e930*/  @P4 STG.E.U16 desc[UR14][R10.64], R14 ;  /* 0x0000000e0a004986 */ /* 0x0009e2000c10150e */
[----:B------:R-:W-:-:S02]  /*1e940*/  LEA R16, P6, R20, R2, 0x1 ;  /* 0x0000000214107211 */ /* 0x000fc400078c08ff */
[----:B------:R-:W-:Y:S01]  /*1e950*/  ISETP.LT.AND P4, PT, R151, UR4, !P0 ;  /* 0x0000000497007c0c */ /* 0x000fe2000c781270 */
[----:B------:R-:W-:Y:S01]  /*1e960*/  ULDC UR4, c[0x0][0x248] ;  /* 0x0000920000047ab9 */ /* 0x000fe20000000800 */
[C---:B---3--:R-:W-:Y:S01]  /*1e970*/  LEA.HI.X.SX32 R17, R20.reuse, R3, 0x1, P6 ;  /* 0x0000000314117211 */ /* 0x048fe200030f0eff */
[----:B------:R-:W-:Y:S01]  /*1e980*/  VIADD R20, R20, UR4 ;  /* 0x0000000414147c36 */ /* 0x000fe20008000000 */
[----:B------:R-:W-:Y:S01]  /*1e990*/  ULDC UR4, c[0x0][0x248] ;  /* 0x0000920000047ab9 */ /* 0x000fe20000000800 */
[----:B----4-:R-:W-:-:S03]  /*1e9a0*/  PRMT R11, R14, 0x7632, R11 ;  /* 0x000076320e0b7816 */ /* 0x010fc6000000000b */
[----:B------:R-:W-:Y:S02]  /*1e9b0*/  LEA R10, P6, R20, R2, 0x1 ;  /* 0x00000002140a7211 */ /* 0x000fe400078c08ff */
[----:B------:R3:W-:Y:S01]  /*1e9c0*/  @P2 STG.E.U16 desc[UR14][R12.64], R11 ;  /* 0x0000000b0c002986 */ /* 0x0007e2000c10150e */
[----:B------:R-:W-:Y:S01]  /*1e9d0*/  ISETP.LT.AND P2, PT, R152, UR5, !P0 ;  /* 0x0000000598007c0c */ /* 0x000fe2000c741270 */
[----:B------:R-:W-:Y:S02]  /*1e9e0*/  ULDC UR5, c[0x0][0x22c] ;  /* 0x00008b0000057ab9 */ /* 0x000fe40000000800 */
[----:B------:R4:W-:Y:S01]  /*1e9f0*/  @P5 STG.E.U16 desc[UR14][R16.64], R15 ;  /* 0x0000000f10005986 */ /* 0x0009e2000c10150e */
[----:B------:R-:W-:Y:S01]  /*1ea00*/  ISETP.LT.AND P5, PT, R149, UR5, !P0 ;  /* 0x0000000595007c0c */ /* 0x000fe2000c7a1270 */
[----:B------:R-:W-:Y:S01]  /*1ea10*/  ULDC UR5, c[0x0][0x22c] ;  /* 0x00008b0000057ab9 */ /* 0x000fe20000000800 */
[C---:B---3--:R-:W-:Y:S01]  /*1ea20*/  VIADD R13, R20.reuse, UR4 ;  /* 0x00000004140d7c36 */ /* 0x048fe20008000000 */
[----:B------:R-:W-:Y:S01]  /*1ea30*/  ULDC UR4, c[0x0][0x248] ;  /* 0x0000920000047ab9 */ /* 0x000fe20000000800 */
[----:B------:R-:W-:-:S02]  /*1ea40*/  LEA.HI.X.SX32 R11, R20, R3, 0x1, P6 ;  /* 0x00000003140b7211 */ /* 0x000fc400030f0eff */
[----:B----4-:R-:W-:Y:S01]  /*1ea50*/  PRMT R17, R15, 0x7632, R17 ;  /* 0x000076320f117816 */ /* 0x010fe20000000011 */
[C---:B------:R-:W-:Y:S01]  /*1ea60*/  VIADD R15, R13.reuse, UR4 ;  /* 0x000000040d0f7c36 */ /* 0x040fe20008000000 */
[-C--:B------:R-:W-:Y:S01]  /*1ea70*/  LEA R12, P6, R13, R2.reuse, 0x1 ;  /* 0x000000020d0c7211 */ /* 0x080fe200078c08ff */
[----:B------:R-:W-:Y:S02]  /*1ea80*/  ULDC UR4, c[0x0][0x248] ;  /* 0x0000920000047ab9 */ /* 0x000fe40000000800 */
[----:B------:R-:W-:Y:S01]  /*1ea90*/  VIADD R18, R15, UR4 ;  /* 0x000000040f127c36 */ /* 0x000fe20008000000 */
[-C--:B------:R-:W-:Y:S01]  /*1eaa0*/  LEA.HI.X.SX32 R13, R13, R3.reuse, 0x1, P6 ;  /* 0x000000030d0d7211 */ /* 0x080fe200030f0eff */
[----:B------:R3:W-:Y:S01]  /*1eab0*/  @P1 STG.E.U16 desc[UR14][R10.64], R17 ;  /* 0x000000110a001986 */ /* 0x0007e2000c10150e */
[CC--:B------:R-:W-:Y:S01]  /*1eac0*/  LEA R14, P6, R15.reuse, R2.reuse, 0x1 ;  /* 0x000000020f0e7211 */ /* 0x0c0fe200078c08ff */
[----:B------:R-:W-:Y:S01]  /*1ead0*/  ULDC UR4, c[0x0][0x22c] ;  /* 0x00008b0000047ab9 */ /* 0x000fe20000000800 */
[----:B------:R-:W-:Y:S01]  /*1eae0*/  ISETP.LT.AND P1, PT, R150, UR5, !P0 ;  /* 0x0000000596007c0c */ /* 0x000fe2000c721270 */
[----:B------:R4:W-:Y:S01]  /*1eaf0*/  @P3 STG.E.U16 desc[UR14][R12.64], R72 ;  /* 0x000000480c003986 */ /* 0x0009e2000c10150e */
[----:B------:R-:W-:Y:S01]  /*1eb00*/  LEA.HI.X.SX32 R15, R15, R3, 0x1, P6 ;  /* 0x000000030f0f7211 */ /* 0x000fe200030f0eff */
[----:B------:R-:W-:Y:S01]  /*1eb10*/  ULDC UR5, c[0x0][0x22c] ;  /* 0x00008b0000057ab9 */ /* 0x000fe20000000800 */
[----:B------:R-:W-:-:S02]  /*1eb20*/  LEA R16, P6, R18, R2, 0x1 ;  /* 0x0000000212107211 */ /* 0x000fc400078c08ff */
[----:B------:R-:W-:Y:S01]  /*1eb30*/  ISETP.LT.AND P3, PT, R147, UR4, !P0 ;  /* 0x0000000493007c0c */ /* 0x000fe2000c761270 */
[----:B------:R-:W-:Y:S01]  /*1eb40*/  ULDC UR4, c[0x0][0x248] ;  /* 0x0000920000047ab9 */ /* 0x000fe20000000800 */
[CC--:B---3--:R-:W-:Y:S01]  /*1eb50*/  LEA.HI.X.SX32 R17, R18.reuse, R3.reuse, 0x1, P6 ;  /* 0x0000000312117211 */ /* 0x0c8fe200030f0eff */
[----:B------:R-:W-:Y:S01]  /*1eb60*/  VIADD R18, R18, UR4 ;  /* 0x0000000412127c36 */ /* 0x000fe20008000000 */
[----:B------:R-:W-:Y:S01]  /*1eb70*/  PRMT R11, R72, 0x7632, R11 ;  /* 0x00007632480b7816 */ /* 0x000fe2000000000b */
[----:B------:R-:W-:Y:S02]  /*1eb80*/  ULDC UR4, c[0x0][0x248] ;  /* 0x0000920000047ab9 */ /* 0x000fe40000000800 */
[C---:B----4-:R-:W-:Y:S01]  /*1eb90*/  VIADD R13, R18.reuse, UR4 ;  /* 0x00000004120d7c36 */ /* 0x050fe20008000000 */
[-C--:B------:R-:W-:Y:S01]  /*1eba0*/  LEA R10, P6, R18, R2.reuse, 0x1 ;  /* 0x00000002120a7211 */ /* 0x080fe200078c08ff */
[----:B------:R3:W-:Y:S01]  /*1ebb0*/  @P4 STG.E.U16 desc[UR14][R14.64], R11 ;  /* 0x0000000b0e004986 */ /* 0x0007e2000c10150e */
[----:B------:R-:W-:Y:S01]  /*1ebc0*/  ULDC UR4, c[0x0][0x248] ;  /* 0x0000920000047ab9 */ /* 0x000fe20000000800 */
[----:B------:R-:W-:Y:S01]  /*1ebd0*/  ISETP.LT.AND P4, PT, R148, UR5, !P0 ;  /* 0x0000000594007c0c */ /* 0x000fe2000c781270 */
[----:B------:R-:W-:Y:S01]  /*1ebe0*/  ULDC UR5, c[0x0][0x22c] ;  /* 0x00008b0000057ab9 */ /* 0x000fe20000000800 */
[----:B------:R4:W-:Y:S01]  /*1ebf0*/  @P2 STG.E.U16 desc[UR14][R16.64], R73 ;  /* 0x0000004910002986 */ /* 0x0009e2000c10150e */
[----:B------:R-:W-:Y:S01]  /*1ec00*/  ISETP.LT.AND P2, PT, R145, UR5, !P0 ;  /* 0x0000000591007c0c */ /* 0x000fe2000c741270 */
[----:B------:R-:W-:Y:S01]  /*1ec10*/  ULDC UR5, c[0x0][0x22c] ;  /* 0x00008b0000057ab9 */ /* 0x000fe20000000800 */
[-C--:B---3--:R-:W-:Y:S01]  /*1ec20*/  LEA.HI.X.SX32 R11, R18, R3.reuse, 0x1, P6 ;  /* 0x00000003120b7211 */ /* 0x088fe200030f0eff */
[C---:B------:R-:W-:Y:S01]  /*1ec30*/  VIADD R15, R13.reuse, UR4 ;  /* 0x000000040d0f7c36 */ /* 0x040fe20008000000 */
[-C--:B------:R-:W-:Y:S01]  /*1ec40*/  LEA R12, P6, R13, R2.reuse, 0x1 ;  /* 0x000000020d0c7211 */ /* 0x080fe200078c08ff */
[----:B------:R-:W-:Y:S01]  /*1ec50*/  ULDC UR4, c[0x0][0x248] ;  /* 0x0000920000047ab9 */ /* 0x000fe20000000800 */
[----:B----4-:R-:W-:Y:S01]  /*1ec60*/  PRMT R17, R73, 0x7632, R17 ;  /* 0x0000763249117816 */ /* 0x010fe20000000011 */
[----:B------:R-:W-:Y:S01]  /*1ec70*/  VIADD R18, R15, UR4 ;  /* 0x000000040f127c36 */ /* 0x000fe20008000000 */
[-C--:B------:R-:W-:Y:S01]  /*1ec80*/  LEA.HI.X.SX32 R13, R13, R3.reuse, 0x1, P6 ;  /* 0x000000030d0d7211 */ /* 0x080fe200030f0eff */
[----:B------:R-:W-:Y:S01]  /*1ec90*/  ULDC UR4, c[0x0][0x22c] ;  /* 0x00008b0000047ab9 */ /* 0x000fe20000000800 */
[CC--:B------:R-:W-:Y:S01]  /*1eca0*/  LEA R14, P6, R15.reuse, R2.reuse, 0x1 ;  /* 0x000000020f0e7211 */ /* 0x0c0fe200078c08ff */
[----:B------:R3:W-:Y:S01]  /*1ecb0*/  @P5 STG.E.U16 desc[UR14][R10.64], R17 ;  /* 0x000000110a005986 */ /* 0x0007e2000c10150e */
[----:B------:R-:W-:Y:S01]  /*1ecc0*/  ISETP.LT.AND P5, PT, R146, UR5, !P0 ;  /* 0x0000000592007c0c */ /* 0x000fe2000c7a1270 */
[----:B------:R-:W-:Y:S01]  /*1ecd0*/  ULDC UR5, c[0x0][0x22c] ;  /* 0x00008b0000057ab9 */ /* 0x000fe20000000800 */
[----:B------:R-:W-:Y:S01]  /*1ece0*/  LEA.HI.X.SX32 R15, R15, R3, 0x1, P6 ;  /* 0x000000030f0f7211 */ /* 0x000fe200030f0eff */
[----:B------:R4:W-:Y:S01]  /*1ecf0*/  @P1 STG.E.U16 desc[UR14][R12.64], R74 ;  /* 0x0000004a0c001986 */ /* 0x0009e2000c10150e */
        /* <DEDUP_REMOVED lines=449> */
[----:B0-----:R-:W-:Y:S01]  /*20910*/  @P1 STG.E.U16 desc[UR14][R12.64], R104 ;  /* 0x000000680c001986 */ /* 0x001fe2000c10150e */
[----:B------:R-:W-:-:S02]  /*20920*/  LEA R16, P6, R18, R2, 0x1 ;  /* 0x0000000212107211 */ /* 0x000fc400078c08ff */
[----:B------:R-:W-:Y:S01]  /*20930*/  ISETP.LT.AND P1, PT, R9, UR4, !P0 ;  /* 0x0000000409007c0c */ /* 0x000fe2000c721270 */
[----:B------:R-:W-:Y:S01]  /*20940*/  ULDC UR4, c[0x0][0x248] ;  /* 0x0000920000047ab9 */ /* 0x000fe20000000800 */
[----:B---3--:R-:W-:Y:S02]  /*20950*/  PRMT R11, R104, 0x7632, R11 ;  /* 0x00007632680b7816 */ /* 0x008fe4000000000b */
[C---:B------:R-:W-:Y:S01]  /*20960*/  LEA.HI.X.SX32 R17, R18.reuse, R3, 0x1, P6 ;  /* 0x0000000312117211 */ /* 0x040fe200030f0eff */
[----:B------:R-:W-:Y:S01]  /*20970*/  VIADD R18, R18, UR4 ;  /* 0x0000000412127c36 */ /* 0x000fe20008000000 */
[----:B------:R-:W-:Y:S01]  /*20980*/  ULDC UR4, c[0x0][0x248] ;  /* 0x0000920000047ab9 */ /* 0x000fe20000000800 */
[----:B------:R0:W-:Y:S01]  /*20990*/  @P3 STG.E.U16 desc[UR14][R14.64], R11 ;  /* 0x0000000b0e003986 */ /* 0x0001e2000c10150e */
[----:B------:R-:W-:Y:S01]  /*209a0*/  ISETP.LT.AND P3, PT, R24, UR5, !P0 ;  /* 0x0000000518007c0c */ /* 0x000fe2000c761270 */
[----:B------:R-:W-:Y:S01]  /*209b0*/  ULDC UR5, c[0x0][0x22c] ;  /* 0x00008b0000057ab9 */ /* 0x000fe20000000800 */
[C---:B------:R-:W-:Y:S01]  /*209c0*/  LEA R10, P6, R18.reuse, R2, 0x1 ;  /* 0x00000002120a7211 */ /* 0x040fe200078c08ff */
[----:B------:R-:W-:Y:S01]  /*209d0*/  @P4 STG.E.U16 desc[UR14][R16.64], R105 ;  /* 0x0000006910004986 */ /* 0x000fe2000c10150e */
[----:B------:R-:W-:Y:S01]  /*209e0*/  ISETP.LT.AND P4, PT, R7, UR5, !P0 ;  /* 0x0000000507007c0c */ /* 0x000fe2000c781270 */
[----:B------:R-:W-:Y:S01]  /*209f0*/  VIADD R7, R18, UR4 ;  /* 0x0000000412077c36 */ /* 0x000fe20008000000 */
[----:B------:R-:W-:Y:S01]  /*20a00*/  ULDC UR4, c[0x0][0x248] ;  /* 0x0000920000047ab9 */ /* 0x000fe20000000800 */
[----:B------:R-:W-:-:S02]  /*20a10*/  ULDC UR5, c[0x0][0x22c] ;  /* 0x00008b0000057ab9 */ /* 0x000fc40000000800 */
[----:B------:R-:W-:Y:S01]  /*20a20*/  VIADD R9, R7, UR4 ;  /* 0x0000000407097c36 */ /* 0x000fe20008000000 */
[----:B------:R-:W-:Y:S01]  /*20a30*/  ULDC UR4, c[0x0][0x248] ;  /* 0x0000920000047ab9 */ /* 0x000fe20000000800 */
[----:B0-----:R-:W-:Y:S02]  /*20a40*/  PRMT R15, R105, 0x7632, R15 ;  /* 0x00007632690f7816 */ /* 0x001fe4000000000f */
[-C--:B------:R-:W-:Y:S02]  /*20a50*/  LEA.HI.X.SX32 R11, R18, R3.reuse, 0x1, P6 ;  /* 0x00000003120b7211 */ /* 0x080fe400030f0eff */
[CC--:B------:R-:W-:Y:S01]  /*20a60*/  LEA R12, P6, R7.reuse, R2.reuse, 0x1 ;  /* 0x00000002070c7211 */ /* 0x0c0fe200078c08ff */
[----:B------:R-:W0:Y:S03]  /*20a70*/  LDS.128 R16, [R0] ;  /* 0x0000000000107984 */ /* 0x000e260000000c00 */
[-C--:B------:R-:W-:Y:S01]  /*20a80*/  LEA.HI.X.SX32 R13, R7, R3.reuse, 0x1, P6 ;  /* 0x00000003070d7211 */ /* 0x080fe200030f0eff */
[----:B------:R3:W-:Y:S01]  /*20a90*/  @P2 STG.E.U16 desc[UR14][R10.64], R15 ;  /* 0x0000000f0a002986 */ /* 0x0007e2000c10150e */
[----:B------:R-:W-:Y:S01]  /*20aa0*/  ISETP.LT.AND P2, PT, R8, UR5, !P0 ;  /* 0x0000000508007c0c */ /* 0x000fe2000c741270 */
[C---:B------:R-:W-:Y:S01]  /*20ab0*/  VIADD R7, R9.reuse, UR4 ;  /* 0x0000000409077c36 */ /* 0x040fe20008000000 */
[-C--:B------:R-:W-:Y:S01]  /*20ac0*/  LEA R8, P6, R9, R2.reuse, 0x1 ;  /* 0x0000000209087211 */ /* 0x080fe200078c08ff */
[----:B------:R-:W-:Y:S01]  /*20ad0*/  ULDC UR4, c[0x0][0x22c] ;  /* 0x00008b0000047ab9 */ /* 0x000fe20000000800 */
[----:B------:R4:W-:Y:S01]  /*20ae0*/  @P5 STG.E.U16 desc[UR14][R12.64], R106 ;  /* 0x0000006a0c005986 */ /* 0x0009e2000c10150e */
[----:B------:R-:W-:Y:S01]  /*20af0*/  ISETP.LT.AND P5, PT, R5, UR4, !P0 ;  /* 0x0000000405007c0c */ /* 0x000fe2000c7a1270 */
[----:B------:R-:W-:Y:S01]  /*20b00*/  ULDC UR4, c[0x0][0x248] ;  /* 0x0000920000047ab9 */ /* 0x000fe20000000800 */
[----:B------:R-:W-:Y:S01]  /*20b10*/  LEA.HI.X.SX32 R9, R9, R3, 0x1, P6 ;  /* 0x0000000309097211 */ /* 0x000fe200030f0eff */
[----:B------:R-:W-:Y:S01]  /*20b20*/  ULDC UR5, c[0x0][0x22c] ;  /* 0x00008b0000057ab9 */ /* 0x000fe20000000800 */
[----:B------:R-:W-:-:S02]  /*20b30*/  LEA R14, P6, R7, R2, 0x1 ;  /* 0x00000002070e7211 */ /* 0x000fc400078c08ff */
[----:B---3--:R-:W-:Y:S02]  /*20b40*/  PRMT R11, R106, 0x7632, R11 ;  /* 0x000076326a0b7816 */ /* 0x008fe4000000000b */
[CC--:B------:R-:W-:Y:S01]  /*20b50*/  LEA.HI.X.SX32 R15, R7.reuse, R3.reuse, 0x1, P6 ;  /* 0x00000003070f7211 */ /* 0x0c0fe200030f0eff */
[----:B------:R-:W-:Y:S01]  /*20b60*/  VIADD R7, R7, UR4 ;  /* 0x0000000407077c36 */ /* 0x000fe20008000000 */
[----:B------:R-:W-:Y:S01]  /*20b70*/  ULDC UR4, c[0x0][0x248] ;  /* 0x0000920000047ab9 */ /* 0x000fe20000000800 */
[----:B------:R3:W-:Y:S01]  /*20b80*/  @P1 STG.E.U16 desc[UR14][R8.64], R11 ;  /* 0x0000000b08001986 */ /* 0x0007e2000c10150e */
[----:B------:R-:W-:Y:S01]  /*20b90*/  ISETP.LT.AND P1, PT, R6, UR5, !P0 ;  /* 0x0000000506007c0c */ /* 0x000fe2000c721270 */
[C---:B------:R-:W-:Y:S01]  /*20ba0*/  VIADD R5, R7.reuse, UR4 ;  /* 0x0000000407057c36 */ /* 0x040fe20008000000 */
[----:B------:R-:W-:Y:S01]  /*20bb0*/  LEA R6, P6, R7, R2, 0x1 ;  /* 0x0000000207067211 */ /* 0x000fe200078c08ff */
[----:B------:R-:W-:Y:S01]  /*20bc0*/  ULDC UR4, c[0x0][0x248] ;  /* 0x0000920000047ab9 */ /* 0x000fe20000000800 */
[----:B----4-:R-:W-:Y:S01]  /*20bd0*/  PRMT R13, R107, 0x7632, R13 ;  /* 0x000076326b0d7816 */ /* 0x010fe2000000000d */
[----:B------:R-:W-:Y:S01]  /*20be0*/  @P3 STG.E.U16 desc[UR14][R14.64], R107 ;  /* 0x0000006b0e003986 */ /* 0x000fe2000c10150e */
[----:B------:R-:W-:Y:S01]  /*20bf0*/  LEA.HI.X.SX32 R7, R7, R3, 0x1, P6 ;  /* 0x0000000307077211 */ /* 0x000fe200030f0eff */
[----:B------:R-:W-:-:S02]  /*20c00*/  ULDC UR5, c[0x0][0x22c] ;  /* 0x00008b0000057ab9 */ /* 0x000fc40000000800 */
[----:B------:R-:W-:Y:S01]  /*20c10*/  ISETP.LT.AND P3, PT, R177, UR5, !P0 ;  /* 0x00000005b1007c0c */ /* 0x000fe2000c761270 */
[----:B------:R-:W-:Y:S01]  /*20c20*/  ULDC UR5, c[0x0][0x22c] ;  /* 0x00008b0000057ab9 */ /* 0x000fe20000000800 */
[CC--:B---3--:R-:W-:Y:S01]  /*20c30*/  LEA R8, P6, R5.reuse, R2.reuse, 0x1 ;  /* 0x0000000205087211 */ /* 0x0c8fe200078c08ff */
[C---:B------:R-:W-:Y:S01]  /*20c40*/  VIADD R11, R5.reuse, UR4 ;  /* 0x00000004050b7c36 */ /* 0x040fe20008000000 */
[----:B------:R-:W-:Y:S01]  /*20c50*/  ULDC UR4, c[0x0][0x248] ;  /* 0x0000920000047ab9 */ /* 0x000fe20000000800 */
[----:B------:R3:W-:Y:S01]  /*20c60*/  @P4 STG.E.U16 desc[UR14][R6.64], R13 ;  /* 0x0000000d06004986 */ /* 0x0007e2000c10150e */
[-C--:B------:R-:W-:Y:S01]  /*20c70*/  LEA.HI.X.SX32 R9, R5, R3.reuse, 0x1, P6 ;  /* 0x0000000305097211 */ /* 0x080fe200030f0eff */
[C---:B------:R-:W-:Y:S01]  /*20c80*/  VIADD R5, R11.reuse, UR4 ;  /* 0x000000040b057c36 */ /* 0x040fe20008000000 */
[CC--:B------:R-:W-:Y:S01]  /*20c90*/  LEA R10, P6, R11.reuse, R2.reuse, 0x1 ;  /* 0x000000020b0a7211 */ /* 0x0c0fe200078c08ff */
[----:B------:R-:W-:Y:S01]  /*20ca0*/  ULDC UR4, c[0x0][0x22c] ;  /* 0x00008b0000047ab9 */ /* 0x000fe20000000800 */
[----:B------:R-:W-:Y:S01]  /*20cb0*/  ISETP.LT.AND P4, PT, R178, UR5, !P0 ;  /* 0x00000005b2007c0c */ /* 0x000fe2000c781270 */
[----:B-1----:R1:W-:Y:S01]  /*20cc0*/  @P2 STG.E.U16 desc[UR14][R8.64], R108 ;  /* 0x0000006c08002986 */ /* 0x0023e2000c10150e */
        /* <DEDUP_REMOVED lines=9> */
[C---:B-1----:R-:W-:Y:S01]  /*20d60*/  VIADD R9, R5.reuse, UR4 ;  /* 0x0000000405097c36 */ /* 0x042fe20008000000 */
[-C--:B------:R-:W-:Y:S01]  /*20d70*/  LEA R6, P6, R5, R2.reuse, 0x1 ;  /* 0x0000000205067211 */ /* 0x080fe200078c08ff */
[----:B------:R1:W-:Y:S01]  /*20d80*/  @P5 STG.E.U16 desc[UR14][R10.64], R7 ;  /* 0x000000070a005986 */ /* 0x0003e2000c10150e */
[----:B------:R-:W-:Y:S01]  /*20d90*/  ULDC UR4, c[0x0][0x248] ;  /* 0x0000920000047ab9 */ /* 0x000fe20000000800 */
[----:B------:R-:W-:Y:S01]  /*20da0*/  ISETP.LT.AND P5, PT, R181, UR5, !P0 ;  /* 0x00000005b5007c0c */ /* 0x000fe2000c7a1270 */
[----:B------:R-:W-:Y:S01]  /*20db0*/  ULDC UR5, c[0x0][0x22c] ;  /* 0x00008b0000057ab9 */ /* 0x000fe20000000800 */
[----:B------:R-:W-:Y:S01]  /*20dc0*/  @P1 STG.E.U16 desc[UR14][R12.64], R109 ;  /* 0x0000006d0c001986 */ /* 0x000fe2000c10150e */
[----:B------:R-:W-:Y:S01]  /*20dd0*/  ISETP.LT.AND P1, PT, R185, UR5, !P0 ;  /* 0x00000005b9007c0c */ /* 0x000fe2000c721270 */
[----:B------:R-:W-:Y:S01]  /*20de0*/  ULDC UR5, c[0x0][0x22c] ;  /* 0x00008b0000057ab9 */ /* 0x000fe20000000800 */
[----:B-1----:R-:W-:Y:S01]  /*20df0*/  LEA.HI.X.SX32 R7, R5, R3, 0x1, P6 ;  /* 0x0000000305077211 */ /* 0x002fe200030f0eff */
[C---:B------:R-:W-:Y:S01]  /*20e00*/  VIADD R5, R9.reuse, UR4 ;  /* 0x0000000409057c36 */ /* 0x040fe20008000000 */
[----:B------:R-:W-:Y:S01]  /*20e10*/  LEA R8, P6, R9, R2, 0x1 ;  /* 0x0000000209087211 */ /* 0x000fe200078c08ff */
[----:B------:R-:W-:Y:S01]  /*20e20*/  ULDC UR4, c[0x0][0x248] ;  /* 0x0000920000047ab9 */ /* 0x000fe20000000800 */
[----:B------:R-:W-:-:S02]  /*20e30*/  PRMT R11, R109, 0x7632, R11 ;  /* 0x000076326d0b7816 */ /* 0x000fc4000000000b */
[-C--:B------:R-:W-:Y:S02]  /*20e40*/  LEA.HI.X.SX32 R9, R9, R3.reuse, 0x1, P6 ;  /* 0x0000000309097211 */ /* 0x080fe400030f0eff */
[----:B------:R-:W-:Y:S01]  /*20e50*/  LEA R10, P6, R5, R2, 0x1 ;  /* 0x00000002050a7211 */ /* 0x000fe200078c08ff */
[----:B------:R1:W-:Y:S01]  /*20e60*/  @P3 STG.E.U16 desc[UR14][R6.64], R11 ;  /* 0x0000000b06003986 */ /* 0x0003e2000c10150e */
[----:B------:R-:W-:Y:S01]  /*20e70*/  ISETP.LT.AND P3, PT, R186, UR5, !P0 ;  /* 0x00000005ba007c0c */ /* 0x000fe2000c761270 */
[----:B------:R-:W-:Y:S02]  /*20e80*/  ULDC UR5, c[0x0][0x22c] ;  /* 0x00008b0000057ab9 */ /* 0x000fe40000000800 */
[----:B------:R3:W-:Y:S01]  /*20e90*/  @P4 STG.E.U16 desc[UR14][R8.64], R110 ;  /* 0x0000006e08004986 */ /* 0x0007e2000c10150e */
[----:B------:R-:W-:Y:S01]  /*20ea0*/  ISETP.LT.AND P4, PT, R187, UR5, !P0 ;  /* 0x00000005bb007c0c */ /* 0x000fe2000c781270 */
[----:B------:R-:W-:Y:S01]  /*20eb0*/  ULDC UR5, c[0x0][0x22c] ;  /* 0x00008b0000057ab9 */ /* 0x000fe20000000800 */
[C---:B-1----:R-:W-:Y:S01]  /*20ec0*/  LEA.HI.X.SX32 R11, R5.reuse, R3, 0x1, P6 ;  /* 0x00000003050b7211 */ /* 0x042fe200030f0eff */
[----:B------:R-:W-:Y:S01]  /*20ed0*/  VIADD R5, R5, UR4 ;  /* 0x0000000405057c36 */ /* 0x000fe20008000000 */
[----:B------:R-:W-:Y:S01]  /*20ee0*/  PRMT R7, R110, 0x7632, R7 ;  /* 0x000076326e077816 */ /* 0x000fe20000000007 */
[----:B------:R-:W-:-:S02]  /*20ef0*/  ULDC UR4, c[0x0][0x248] ;  /* 0x0000920000047ab9 */ /* 0x000fc40000000800 */
[C---:B---3--:R-:W-:Y:S01]  /*20f00*/  VIADD R9, R5.reuse, UR4 ;  /* 0x0000000405097c36 */ /* 0x048fe20008000000 */
[-C--:B------:R-:W-:Y:S01]  /*20f10*/  LEA R6, P6, R5, R2.reuse, 0x1 ;  /* 0x0000000205067211 */ /* 0x080fe200078c08ff */
[----:B------:R1:W-:Y:S01]  /*20f20*/  @P2 STG.E.U16 desc[UR14][R10.64], R7 ;  /* 0x000000070a002986 */ /* 0x0003e2000c10150e */
[----:B------:R-:W-:Y:S01]  /*20f30*/  ULDC UR4, c[0x0][0x248] ;  /* 0x0000920000047ab9 */ /* 0x000fe20000000800 */
[----:B------:R-:W-:Y:S01]  /*20f40*/  ISETP.LT.AND P2, PT, R189, UR5, !P0 ;  /* 0x00000005bd007c0c */ /* 0x000fe2000c741270 */
[----:B------:R-:W-:Y:S01]  /*20f50*/  ULDC UR5, c[0x0][0x22c] ;  /* 0x00008b0000057ab9 */ /* 0x000fe20000000800 */
[-C--:B-1----:R-:W-:Y:S01]  /*20f60*/  LEA.HI.X.SX32 R7, R5, R3.reuse, 0x1, P6 ;  /* 0x0000000305077211 */ /* 0x082fe200030f0eff */
[C---:B------:R-:W-:Y:S01]  /*20f70*/  VIADD R5, R9.reuse, UR4 ;  /* 0x0000000409057c36 */ /* 0x040fe20008000000 */
[----:B------:R-:W-:Y:S01]  /*20f80*/  LEA R8, P6, R9, R2, 0x1 ;  /* 0x0000000209087211 */ /* 0x000fe200078c08ff */
[----:B------:R-:W-:Y:S01]  /*20f90*/  ULDC UR4, c[0x0][0x22c] ;  /* 0x00008b0000047ab9 */ /* 0x000fe20000000800 */
[----:B------:R-:W-:Y:S01]  /*20fa0*/  PRMT R11, R111, 0x7632, R11 ;  /* 0x000076326f0b7816 */ /* 0x000fe2000000000b */
[----:B------:R-:W-:Y:S01]  /*20fb0*/  @P5 STG.E.U16 desc[UR14][R6.64], R111 ;  /* 0x0000006f06005986 */ /* 0x000fe2000c10150e */
[----:B------:R-:W-:-:S02]  /*20fc0*/  LEA.HI.X.SX32 R9, R9, R3, 0x1, P6 ;  /* 0x0000000309097211 */ /* 0x000fc400030f0eff */
[-C--:B------:R-:W-:Y:S02]  /*20fd0*/  LEA R10, P5, R5, R2.reuse, 0x1 ;  /* 0x00000002050a7211 */ /* 0x080fe400078a08ff */
[----:B------:R-:W-:Y:S01]  /*20fe0*/  ISETP.LT.AND P6, PT, R193, UR4, !P0 ;  /* 0x00000004c1007c0c */ /* 0x000fe2000c7c1270 */
[----:B------:R1:W-:Y:S01]  /*20ff0*/  @P1 STG.E.U16 desc[UR14][R8.64], R11 ;  /* 0x0000000b08001986 */ /* 0x0003e2000c10150e */
[----:B------:R-:W-:Y:S01]  /*21000*/  ULDC UR4, c[0x0][0x248] ;  /* 0x0000920000047ab9 */ /* 0x000fe20000000800 */
[----:B------:R-:W-:Y:S01]  /*21010*/  ISETP.LT.AND P1, PT, R194, UR5, !P0 ;  /* 0x00000005c2007c0c */ /* 0x000fe2000c721270 */
[----:B------:R-:W-:Y:S01]  /*21020*/  ULDC UR5, c[0x0][0x22c] ;  /* 0x00008b0000057ab9 */ /* 0x000fe20000000800 */
[C---:B-1----:R-:W-:Y:S01]  /*21030*/  LEA.HI.X.SX32 R11, R5.reuse, R3, 0x1, P5 ;  /* 0x00000003050b7211 */ /* 0x042fe200028f0eff */
[----:B------:R-:W-:Y:S01]  /*21040*/  VIADD R5, R5, UR4 ;  /* 0x0000000405057c36 */ /* 0x000fe20008000000 */
[----:B------:R-:W-:Y:S01]  /*21050*/  ULDC UR4, c[0x0][0x248] ;  /* 0x0000920000047ab9 */ /* 0x000fe20000000800 */
[----:B------:R-:W-:Y:S01]  /*21060*/  ISETP.LT.AND P5, PT, R195, UR5, !P0 ;  /* 0x00000005c3007c0c */ /* 0x000fe2000c7a1270 */
[----:B------:R-:W-:Y:S01]  /*21070*/  ULDC UR5, c[0x0][0x22c] ;  /* 0x00008b0000057ab9 */ /* 0x000fe20000000800 */
[----:B--2---:R1:W-:Y:S01]  /*21080*/  @P3 STG.E.U16 desc[UR14][R10.64], R112 ;  /* 0x000000700a003986 */ /* 0x0043e2000c10150e */
[C---:B------:R-:W-:Y:S01]  /*21090*/  LEA R6, P3, R5.reuse, R2, 0x1 ;  /* 0x0000000205067211 */ /* 0x040fe200078608ff */
[----:B------:R-:W-:Y:S01]  /*210a0*/  VIADD R12, R5, UR4 ;  /* 0x00000004050c7c36 */ /* 0x000fe20008000000 */
[----:B------:R-:W-:-:S02]  /*210b0*/  ULDC UR4, c[0x0][0x22c] ;  /* 0x00008b0000047ab9 */ /* 0x000fc40000000800 */
[----:B------:R-:W-:Y:S02]  /*210c0*/  LEA.HI.X.SX32 R7, R5, R3, 0x1, P3 ;  /* 0x0000000305077211 */ /* 0x000fe400018f0eff */
[----:B------:R-:W-:Y:S02]  /*210d0*/  PRMT R5, R112, 0x7632, R5 ;  /* 0x0000763270057816 */ /* 0x000fe40000000005 */
[----:B------:R-:W-:-:S03]  /*210e0*/  LEA R8, P3, R12, R2, 0x1 ;  /* 0x000000020c087211 */ /* 0x000fc600078608ff */
[----:B------:R2:W-:Y:S01]  /*210f0*/  @P4 STG.E.U16 desc[UR14][R6.64], R5 ;  /* 0x0000000506004986 */ /* 0x0005e2000c10150e */
[----:B------:R-:W-:Y:S01]  /*21100*/  ISETP.LT.AND P4, PT, R197, UR4, !P0 ;  /* 0x00000004c5007c0c */ /* 0x000fe2000c781270 */
[----:B------:R-:W-:Y:S01]  /*21110*/  ULDC UR4, c[0x0][0x248] ;  /* 0x0000920000047ab9 */ /* 0x000fe20000000800 */
[C---:B------:R-:W-:Y:S01]  /*21120*/  LEA.HI.X.SX32 R9, R12.reuse, R3, 0x1, P3 ;  /* 0x000000030c097211 */ /* 0x040fe200018f0eff */
[----:B------:R-:W-:Y:S01]  /*21130*/  VIADD R12, R12, UR4 ;  /* 0x000000040c0c7c36 */ /* 0x000fe20008000000 */
[----:B------:R-:W-:Y:S01]  /*21140*/  ULDC UR4, c[0x0][0x248] ;  /* 0x0000920000047ab9 */ /* 0x000fe20000000800 */
[----:B------:R-:W-:Y:S01]  /*21150*/  ISETP.LT.AND P3, PT, R201, UR5, !P0 ;  /* 0x00000005c9007c0c */ /* 0x000fe2000c761270 */
[----:B------:R-:W-:Y:S01]  /*21160*/  ULDC UR5, c[0x0][0x22c] ;  /* 0x00008b0000057ab9 */ /* 0x000fe20000000800 */
[----:B------:R3:W-:Y:S01]  /*21170*/  @P2 STG.E.U16 desc[UR14][R8.64], R113 ;  /* 0x0000007108002986 */ /* 0x0007e2000c10150e */
[C---:B-1----:R-:W-:Y:S01]  /*21180*/  LEA R10, P2, R12.reuse, R2, 0x1 ;  /* 0x000000020c0a7211 */ /* 0x042fe200078408ff */
[----:B--2---:R-:W-:Y:S01]  /*21190*/  VIADD R5, R12, UR4 ;  /* 0x000000040c057c36 */ /* 0x004fe20008000000 */
[----:B------:R-:W-:-:S02]  /*211a0*/  ULDC UR4, c[0x0][0x248] ;  /* 0x0000920000047ab9 */ /* 0x000fc40000000800 */
[-C--:B------:R-:W-:Y:S01]  /*211b0*/  LEA.HI.X.SX32 R11, R12, R3.reuse, 0x1, P2 ;  /* 0x000000030c0b7211 */ /* 0x080fe200010f0eff */
[C---:B------:R-:W-:Y:S01]  /*211c0*/  VIADD R12, R5.reuse, UR4 ;  /* 0x00000004050c7c36 */ /* 0x040fe20008000000 */
[-C--:B------:R-:W-:Y:S01]  /*211d0*/  LEA R6, P2, R5, R2.reuse, 0x1 ;  /* 0x0000000205067211 */ /* 0x080fe200078408ff */
[----:B------:R-:W-:Y:S01]  /*211e0*/  ULDC UR4, c[0x0][0x248] ;  /* 0x0000920000047ab9 */ /* 0x000fe20000000800 */
[----:B---3--:R-:W-:Y:S02]  /*211f0*/  PRMT R9, R113, 0x7632, R9 ;  /* 0x0000763271097816 */ /* 0x008fe40000000009 */
[----:B------:R-:W-:Y:S01]  /*21200*/  LEA.HI.X.SX32 R7, R5, R3, 0x1, P2 ;  /* 0x0000000305077211 */ /* 0x000fe200010f0eff */
[C---:B------:R-:W-:Y:S01]  /*21210*/  VIADD R5, R12.reuse, UR4 ;  /* 0x000000040c057c36 */ /* 0x040fe20008000000 */
[----:B------:R-:W-:Y:S01]  /*21220*/  ULDC UR4, c[0x0][0x22c] ;  /* 0x00008b0000047ab9 */ /* 0x000fe20000000800 */
[----:B------:R1:W-:Y:S01]  /*21230*/  @P6 STG.E.U16 desc[UR14][R10.64], R9 ;  /* 0x000000090a006986 */ /* 0x0003e2000c10150e */
[----:B------:R-:W-:-:S02]  /*21240*/  LEA R8, P6, R12, R2, 0x1 ;  /* 0x000000020c087211 */ /* 0x000fc400078c08ff */
[----:B------:R-:W-:Y:S01]  /*21250*/  ISETP.LT.AND P2, PT, R202, UR5, !P0 ;  /* 0x00000005ca007c0c */ /* 0x000fe2000c741270 */
[----:B------:R2:W-:Y:S01]  /*21260*/  @P1 STG.E.U16 desc[UR14][R6.64], R114 ;  /* 0x0000007206001986 */ /* 0x0005e2000c10150e */
[----:B------:R-:W-:Y:S01]  /*21270*/  ISETP.LT.AND P1, PT, R203, UR4, !P0 ;  /* 0x00000004cb007c0c */ /* 0x000fe2000c721270 */
[----:B------:R-:W-:Y:S01]  /*21280*/  ULDC UR4, c[0x0][0x248] ;  /* 0x0000920000047ab9 */ /* 0x000fe20000000800 */
[----:B------:R-:W-:Y:S01]  /*21290*/  ULDC UR5, c[0x0][0x22c] ;  /* 0x00008b0000057ab9 */ /* 0x000fe20000000800 */
[-C--:B-1----:R-:W-:Y:S02]  /*212a0*/  LEA.HI.X.SX32 R9, R12, R3.reuse, 0x1, P6 ;  /* 0x000000030c097211 */ /* 0x082fe400030f0eff */
[CC--:B------:R-:W-:Y:S02]  /*212b0*/  LEA R12, P6, R5.reuse, R2.reuse, 0x1 ;  /* 0x00000002050c7211 */ /* 0x0c0fe400078c08ff */
[----:B--2---:R-:W-:Y:S02]  /*212c0*/  PRMT R7, R114, 0x7632, R7 ;  /* 0x0000763272077816 */ /* 0x004fe40000000007 */
[C---:B------:R-:W-:Y:S01]  /*212d0*/  LEA.HI.X.SX32 R13, R5.reuse, R3, 0x1, P6 ;  /* 0x00000003050d7211 */ /* 0x040fe200030f0eff */
[----:B------:R-:W-:Y:S01]  /*212e0*/  VIADD R5, R5, UR4 ;  /* 0x0000000405057c36 */ /* 0x000fe20008000000 */
[----:B------:R-:W-:Y:S01]  /*212f0*/  ULDC UR4, c[0x0][0x248] ;  /* 0x0000920000047ab9 */ /* 0x000fe20000000800 */
[----:B------:R1:W-:Y:S01]  /*21300*/  @P5 STG.E.U16 desc[UR14][R8.64], R7 ;  /* 0x0000000708005986 */ /* 0x0003e2000c10150e */
[----:B------:R-:W-:Y:S01]  /*21310*/  PRMT R11, R115, 0x7632, R11 ;  /* 0x00007632730b7816 */ /* 0x000fe2000000000b */
[C---:B------:R-:W-:Y:S01]  /*21320*/  VIADD R0, R5.reuse, UR4 ;  /* 0x0000000405007c36 */ /* 0x040fe20008000000 */
[----:B------:R-:W-:Y:S01]  /*21330*/  LEA R6, P6, R5, R2, 0x1 ;  /* 0x0000000205067211 */ /* 0x000fe200078c08ff */
[----:B------:R-:W-:Y:S01]  /*21340*/  ULDC UR4, c[0x0][0x248] ;  /* 0x0000920000047ab9 */ /* 0x000fe20000000800 */
[----:B------:R-:W-:Y:S01]  /*21350*/  @P4 STG.E.U16 desc[UR14][R12.64], R115 ;  /* 0x000000730c004986 */ /* 0x000fe2000c10150e */
[----:B------:R-:W-:Y:S01]  /*21360*/  ISETP.LT.AND P5, PT, R205, UR5, !P0 ;  /* 0x00000005cd007c0c */ /* 0x000fe2000c7a1270 */
[----:B------:R-:W-:-:S02]  /*21370*/  ULDC UR5, c[0x0][0x22c] ;  /* 0x00008b0000057ab9 */ /* 0x000fc40000000800 */
[----:B------:R-:W-:Y:S01]  /*21380*/  ISETP.LT.AND P4, PT, R209, UR5, !P0 ;  /* 0x00000005d1007c0c */ /* 0x000fe2000c781270 */
[----:B------:R-:W-:Y:S01]  /*21390*/  ULDC UR5, c[0x0][0x22c] ;  /* 0x00008b0000057ab9 */ /* 0x000fe20000000800 */
[-C--:B-1----:R-:W-:Y:S01]  /*213a0*/  LEA.HI.X.SX32 R7, R5, R3.reuse, 0x1, P6 ;  /* 0x0000000305077211 */ /* 0x082fe200030f0eff */
[C---:B------:R-:W-:Y:S01]  /*213b0*/  VIADD R5, R0.reuse, UR4 ;  /* 0x0000000400057c36 */ /* 0x040fe20008000000 */
[CC--:B------:R-:W-:Y:S01]  /*213c0*/  LEA R8, P6, R0.reuse, R2.reuse, 0x1 ;  /* 0x0000000200087211 */ /* 0x0c0fe200078c08ff */
[----:B------:R-:W-:Y:S02]  /*213d0*/  ULDC UR4, c[0x0][0x248] ;  /* 0x0000920000047ab9 */ /* 0x000fe40000000800 */
[----:B------:R1:W-:Y:S01]  /*213e0*/  @P3 STG.E.U16 desc[UR14][R6.64], R11 ;  /* 0x0000000b06003986 */ /* 0x0003e2000c10150e */
[----:B------:R-:W-:Y:S02]  /*213f0*/  LEA.HI.X.SX32 R9, R0, R3, 0x1, P6 ;  /* 0x0000000300097211 */ /* 0x000fe400030f0eff */
[----:B------:R-:W-:-:S02]  /*21400*/  LEA R10, P6, R5, R2, 0x1 ;  /* 0x00000002050a7211 */ /* 0x000fc400078c08ff */
[----:B------:R-:W-:Y:S01]  /*21410*/  ISETP.LT.AND P3, PT, R210, UR5, !P0 ;  /* 0x00000005d2007c0c */ /* 0x000fe2000c761270 */
[----:B0-----:R-:W-:Y:S01]  /*21420*/  @P2 STG.E.U16 desc[UR14][R8.64], R16 ;  /* 0x0000001008002986 */ /* 0x001fe2000c10150e */
[----:B------:R-:W-:Y:S02]  /*21430*/  ULDC UR5, c[0x0][0x22c] ;  /* 0x00008b0000057ab9 */ /* 0x000fe40000000800 */
[----:B------:R-:W-:Y:S01]  /*21440*/  ISETP.LT.AND P2, PT, R211, UR5, !P0 ;  /* 0x00000005d3007c0c */ /* 0x000fe2000c741270 */
[----:B------:R-:W-:Y:S01]  /*21450*/  ULDC UR5, c[0x0][0x248] ;  /* 0x0000920000057ab9 */ /* 0x000fe20000000800 */
[C---:B-1----:R-:W-:Y:S01]  /*21460*/  LEA.HI.X.SX32 R11, R5.reuse, R3, 0x1, P6 ;  /* 0x00000003050b7211 */ /* 0x042fe200030f0eff */
[----:B------:R-:W-:Y:S01]  /*21470*/  VIADD R5, R5, UR4 ;  /* 0x0000000405057c36 */ /* 0x000fe20008000000 */
[----:B------:R-:W-:Y:S01]  /*21480*/  PRMT R7, R16, 0x7632, R7 ;  /* 0x0000763210077816 */ /* 0x000fe20000000007 */
[----:B------:R-:W-:Y:S02]  /*21490*/  ULDC UR4, c[0x0][0x248] ;  /* 0x0000920000047ab9 */ /* 0x000fe40000000800 */
[C---:B------:R-:W-:Y:S01]  /*214a0*/  VIADD R0, R5.reuse, UR4 ;  /* 0x0000000405007c36 */ /* 0x040fe20008000000 */
[----:B------:R-:W-:Y:S01]  /*214b0*/  ULDC UR4, c[0x0][0x248] ;  /* 0x0000920000047ab9 */ /* 0x000fe20000000800 */
[----:B------:R0:W-:Y:S01]  /*214c0*/  @P1 STG.E.U16 desc[UR14][R10.64], R7 ;  /* 0x000000070a001986 */ /* 0x0001e2000c10150e */
[----:B------:R-:W-:Y:S01]  /*214d0*/  LEA R6, P1, R5, R2, 0x1 ;  /* 0x0000000205067211 */ /* 0x000fe200078208ff */
[----:B------:R-:W-:Y:S01]  /*214e0*/  VIADD R12, R0, UR4 ;  /* 0x00000004000c7c36 */ /* 0x000fe20008000000 */
[----:B------:R-:W-:-:S02]  /*214f0*/  ULDC UR4, c[0x0][0x248] ;  /* 0x0000920000047ab9 */ /* 0x000fc40000000800 */
[-C--:B0-----:R-:W-:Y:S01]  /*21500*/  LEA.HI.X.SX32 R7, R5, R3.reuse, 0x1, P1 ;  /* 0x0000000305077211 */ /* 0x081fe200008f0eff */
[----:B------:R-:W-:Y:S01]  /*21510*/  VIADD R5, R12, UR4 ;  /* 0x000000040c057c36 */ /* 0x000fe20008000000 */
[-C--:B------:R-:W-:Y:S01]  /*21520*/  LEA R8, P1, R0, R2.reuse, 0x1 ;  /* 0x0000000200087211 */ /* 0x080fe200078208ff */
[----:B------:R-:W-:Y:S01]  /*21530*/  ULDC UR4, c[0x0][0x248] ;  /* 0x0000920000047ab9 */ /* 0x000fe20000000800 */
[-C--:B------:R-:W-:Y:S01]  /*21540*/  LEA R10, P6, R12, R2.reuse, 0x1 ;  /* 0x000000020c0a7211 */ /* 0x080fe200078c08ff */
[----:B------:R-:W-:Y:S01]  /*21550*/  VIADD R15, R5, UR5 ;  /* 0x00000005050f7c36 */ /* 0x000fe20008000000 */
[-C--:B------:R-:W-:Y:S01]  /*21560*/  LEA.HI.X.SX32 R9, R0, R3.reuse, 0x1, P1 ;  /* 0x0000000300097211 */ /* 0x080fe200008f0eff */
[----:B------:R0:W-:Y:S01]  /*21570*/  @P5 STG.E.U16 desc[UR14][R6.64], R17 ;  /* 0x0000001106005986 */ /* 0x0001e2000c10150e */
[----:B------:R-:W-:Y:S01]  /*21580*/  LEA.HI.X.SX32 R11, R12, R3, 0x1, P6 ;  /* 0x000000030c0b7211 */ /* 0x000fe200030f0eff */
[C---:B------:R-:W-:Y:S01]  /*21590*/  VIADD R0, R15.reuse, UR4 ;  /* 0x000000040f007c36 */ /* 0x040fe20008000000 */
[-C--:B------:R-:W-:Y:S01]  /*215a0*/  LEA R14, P1, R15, R2.reuse, 0x1 ;  /* 0x000000020f0e7211 */ /* 0x080fe200078208ff */
[----:B------:R-:W-:Y:S01]  /*215b0*/  ULDC UR4, c[0x0][0x22c] ;  /* 0x00008b0000047ab9 */ /* 0x000fe20000000800 */
[----:B------:R-:W-:-:S02]  /*215c0*/  LEA R12, P6, R5, R2, 0x1 ;  /* 0x00000002050c7211 */ /* 0x000fc400078c08ff */
[-C--:B------:R-:W-:Y:S02]  /*215d0*/  LEA.HI.X.SX32 R15, R15, R3.reuse, 0x1, P1 ;  /* 0x000000030f0f7211 */ /* 0x080fe400008f0eff */
[----:B------:R-:W-:Y:S02]  /*215e0*/  ISETP.LT.AND P1, PT, R4, UR4, !P0 ;  /* 0x0000000404007c0c */ /* 0x000fe4000c721270 */
[----:B------:R-:W-:Y:S02]  /*215f0*/  LEA.HI.X.SX32 R13, R5, R3, 0x1, P6 ;  /* 0x00000003050d7211 */ /* 0x000fe400030f0eff */
[----:B------:R-:W-:Y:S02]  /*21600*/  ISETP.LT.AND P0, PT, R213, UR6, !P0 ;  /* 0x00000006d5007c0c */ /* 0x000fe4000c701270 */
[----:B------:R-:W-:Y:S02]  /*21610*/  LEA R2, P6, R0, R2, 0x1 ;  /* 0x0000000200027211 */ /* 0x000fe400078c08ff */
[----:B------:R-:W-:-:S02]  /*21620*/  PRMT R4, R17, 0x7632, R4 ;  /* 0x0000763211047816 */ /* 0x000fc40000000004 */
[----:B------:R-:W-:Y:S02]  /*21630*/  LEA.HI.X.SX32 R3, R0, R3, 0x1, P6 ;  /* 0x0000000300037211 */ /* 0x000fe400030f0eff */
[----:B------:R-:W-:Y:S01]  /*21640*/  PRMT R0, R18, 0x7632, R0 ;  /* 0x0000763212007816 */ /* 0x000fe20000000000 */
[----:B------:R0:W-:Y:S04]  /*21650*/  @P4 STG.E.U16 desc[UR14][R8.64], R4 ;  /* 0x0000000408004986 */ /* 0x0001e8000c10150e */
[----:B------:R0:W-:Y:S04]  /*21660*/  @P3 STG.E.U16 desc[UR14][R10.64], R18 ;  /* 0x000000120a003986 */ /* 0x0001e8000c10150e */
[----:B------:R0:W-:Y:S04]  /*21670*/  @P2 STG.E.U16 desc[UR14][R12.64], R0 ;  /* 0x000000000c002986 */ /* 0x0001e8000c10150e */
[----:B------:R0:W-:Y:S01]  /*21680*/  @P1 STG.E.U16 desc[UR14][R14.64], R19 ;  /* 0x000000130e001986 */ /* 0x0001e2000c10150e */
[----:B------:R-:W-:Y:S05]  /*21690*/  @!P0 EXIT ;  /* 0x000000000000894d */ /* 0x000fea0003800000 */
[----:B0-----:R-:W-:-:S05]  /*216a0*/  PRMT R19, R19, 0x7632, R19 ;  /* 0x0000763213137816 */ /* 0x001fca0000000013 */
[----:B------:R-:W-:Y:S01]  /*216b0*/  STG.E.U16 desc[UR14][R2.64], R19 ;  /* 0x0000001302007986 */ /* 0x000fe2000c10150e */
[----:B------:R-:W-:Y:S05]  /*216c0*/  EXIT ;  /* 0x000000000000794d */ /* 0x000fea0003800000 */
.L_x_2:
[----:B------:R-:W-:-:S00]  /*216d0*/  BRA `(.L_x_2) ;  /* 0xfffffffc00fc7947 */ /* 0x000fc0000383ffff */
[----:B------:R-:W-:-:S00]  /*216e0*/  NOP ;  /* 0x0000000000007918 */ /* 0x000fc00000000000 */
        /* <DEDUP_REMOVED lines=9> */
.L_x_3:


//--------------------- .nv.shared.matmul_kernel  --------------------------
	.section	.nv.shared.matmul_kernel,"aw",@nobits
	.sectionflags	@""
	.align	16
	.zero		1024


//--------------------- .nv.shared.reserved.0     --------------------------
	.section	.nv.shared.reserved.0,"aw",@nobits
	.weak		__nv_reservedSMEM_offset_0_alias
	.size		__nv_reservedSMEM_offset_0_alias, 0, 0
	.other		__nv_reservedSMEM_offset_0_alias,@"STO_CUDA_RESERVED_SHARED STV_DEFAULT"
__nv_reservedSMEM_offset_0_alias:
	.zero		0


//--------------------- .nv.constant0.matmul_kernel --------------------------
	.section	.nv.constant0.matmul_kernel,"a",@progbits
	.sectionflags	@""
	.align	4
.nv.constant0.matmul_kernel:
	.zero		608


//--------------------- SYMBOLS --------------------------

	.type		.nv.reservedSmem.offset0,@object
	.size		.nv.reservedSmem.offset0,0x4
